def matmul_kernel(
    a_ptr,
    b_ptr,
    c_ptr,
    M,
    N,
    K,
    stride_am,
    stride_ak,
    stride_bk,
    stride_bn,
    stride_cm,
    stride_cn,
    BLOCK_M: tl.constexpr,
    BLOCK_N: tl.constexpr,
    BLOCK_K: tl.constexpr,
    GROUP_M: tl.constexpr,
):
    pid = tl.program_id(axis=0)
    num_pid_m = tl.cdiv(M, BLOCK_M)
    num_pid_n = tl.cdiv(N, BLOCK_N)
    num_pid_in_group = GROUP_M * num_pid_n
    group_id = pid // num_pid_in_group
    first_pid_m = group_id * GROUP_M
    group_size_m = min(num_pid_m - first_pid_m, GROUP_M)
    pid_m = first_pid_m + ((pid % num_pid_in_group) % group_size_m)
    pid_n = (pid % num_pid_in_group) // group_size_m

    offs_am = (pid_m * BLOCK_M + tl.arange(0, BLOCK_M)) % M
    offs_bn = (pid_n * BLOCK_N + tl.arange(0, BLOCK_N)) % N
    offs_k = tl.arange(0, BLOCK_K)
    a_ptrs = a_ptr + offs_am[:, None] * stride_am + offs_k[None, :] * stride_ak
    b_ptrs = b_ptr + offs_k[:, None] * stride_bk + offs_bn[None, :] * stride_bn

    acc = tl.zeros((BLOCK_M, BLOCK_N), dtype=tl.float32)
    for kk in range(0, tl.cdiv(K, BLOCK_K)):
        a = tl.load(a_ptrs, mask=offs_k[None, :] < K - kk * BLOCK_K, other=0.0)
        b = tl.load(b_ptrs, mask=offs_k[:, None] < K - kk * BLOCK_K, other=0.0)
        acc = tl.dot(a, b, acc)
        a_ptrs += BLOCK_K * stride_ak
        b_ptrs += BLOCK_K * stride_bk

    c = acc.to(c_ptr.dtype.element_ty)
    offs_cm = pid_m * BLOCK_M + tl.arange(0, BLOCK_M)
    offs_cn = pid_n * BLOCK_N + tl.arange(0, BLOCK_N)
    c_ptrs = c_ptr + offs_cm[:, None] * stride_cm + offs_cn[None, :] * stride_cn
    mask = (offs_cm[:, None] < M) & (offs_cn[None, :] < N)
    tl.store(c_ptrs, c, mask=mask)

# config = {"BLOCK_K": 128, "BLOCK_M": 256, "BLOCK_N": 64, "GROUP_M": 1, "arch": "sm_100", "dtype": "fp16", "num_ctas": 1, "num_stages": 3, "num_warps": 4}
# arch = sm_100


// ===== COMPILED SASS (sm_100a) =====

	.target	sm_100a

	.elftype	@"ET_EXEC"


//--------------------- .note.nv.tkinfo           --------------------------
	.section	.note.nv.tkinfo,"",@"SHT_NOTE"
	.sectionflags	@"SHF_NOTE_NV_TKINFO"
	.tkinfo
        /*0018*/ 	.word	0x00000081
        /*0030*/ 	.string	""
        /*0030*/ 	.string	"ptxas-blackwell"
        /*0030*/ 	.string	"Cuda compilation tools, release 12.9, V12.9.86"
        /*0030*/ 	.string	"Build cuda_12.9.r12.9/compiler.36037853_0"
        /*0030*/ 	.string	"-v  -suppress-debug-info  -lineinfo  -arch sm_100a "



//--------------------- .note.nv.cuver            --------------------------
	.section	.note.nv.cuver,"",@"SHT_NOTE"
	.sectionflags	@"SHF_NOTE_NV_CUVER"
        /*0018*/ 	.short	0x0001
        /*001a*/ 	.short	0x0064
        /*001c*/ 	.short	0x0001
        /*001e*/ 	.short	0x0000
        /*0020*/ 	.short	0x0001
        /*0022*/ 	.short	0x0000


//--------------------- .nv.info                  --------------------------
	.section	.nv.info,"",@"SHT_CUDA_INFO"
	.align	4


	//----- nvinfo : EIATTR_REGCOUNT
	.align		4
        /*0000*/ 	.byte	0x04, 0x2f
        /*0002*/ 	.short	(.L_4 - .L_3)
	.align		4
.L_3:
        /*0004*/ 	.word	index@(matmul_kernel)
        /*0008*/ 	.word	0x000000a8


	//----- nvinfo : EIATTR_FRAME_SIZE
	.align		4
.L_4:
        /*000c*/ 	.byte	0x04, 0x11
        /*000e*/ 	.short	(.L_6 - .L_5)
	.align		4
.L_5:
        /*0010*/ 	.word	index@($__internal_2_$__cuda_sm10x_tcgen05_guardrail_trap_unallocated_columns_being_dealloced)
        /*0014*/ 	.word	0x00001890


	//----- nvinfo : EIATTR_FRAME_SIZE
	.align		4
.L_6:
        /*0018*/ 	.byte	0x04, 0x11
        /*001a*/ 	.short	(.L_8 - .L_7)
	.align		4
.L_7:
        /*001c*/ 	.word	index@($__internal_1_$__cuda_sm10x_tcgen05_guardrail_trap_phase_invalid_during_alloc)
        /*0020*/ 	.word	0x00001890


	//----- nvinfo : EIATTR_FRAME_SIZE
	.align		4
.L_8:
        /*0024*/ 	.byte	0x04, 0x11
        /*0026*/ 	.short	(.L_10 - .L_9)
	.align		4
.L_9:
        /*0028*/ 	.word	index@($__internal_0_$__cuda_sm10x_tcgen05_guardrail_trap_col_being_dealloced_not_returned_by_alloc)
        /*002c*/ 	.word	0x00001890


	//----- nvinfo : EIATTR_FRAME_SIZE
	.align		4
.L_10:
        /*0030*/ 	.byte	0x04, 0x11
        /*0032*/ 	.short	(.L_12 - .L_11)
	.align		4
.L_11:
        /*0034*/ 	.word	index@(matmul_kernel)
        /*0038*/ 	.word	0x00001890


	//----- nvinfo : EIATTR_MIN_STACK_SIZE
	.align		4
.L_12:
        /*003c*/ 	.byte	0x04, 0x12
        /*003e*/ 	.short	(.L_14 - .L_13)
	.align		4
.L_13:
        /*0040*/ 	.word	index@(matmul_kernel)
        /*0044*/ 	.word	0x00001890
.L_14:


//--------------------- .nv.info.matmul_kernel    --------------------------
	.section	.nv.info.matmul_kernel,"",@"SHT_CUDA_INFO"
	.sectionflags	@""
	.align	4


	//----- nvinfo : EIATTR_CUDA_API_VERSION
	.align		4
        /*0000*/ 	.byte	0x04, 0x37
        /*0002*/ 	.short	(.L_16 - .L_15)
.L_15:
        /*0004*/ 	.word	0x00000081


	//----- nvinfo : EIATTR_KPARAM_INFO
	.align		4
.L_16:
        /*0008*/ 	.byte	0x04, 0x17
        /*000a*/ 	.short	(.L_18 - .L_17)
.L_17:
        /*000c*/ 	.word	0x00000000
        /*0010*/ 	.short	0x000d
        /*0012*/ 	.short	0x0048
        /*0014*/ 	.byte	0x00, 0xf4, 0x21, 0x00


	//----- nvinfo : EIATTR_KPARAM_INFO
	.align		4
.L_18:
        /*0018*/ 	.byte	0x04, 0x17
        /*001a*/ 	.short	(.L_20 - .L_19)
.L_19:
        /*001c*/ 	.word	0x00000000
        /*0020*/ 	.short	0x000c
        /*0022*/ 	.short	0x0040
        /*0024*/ 	.byte	0x00, 0xf4, 0x21, 0x00


	//----- nvinfo : EIATTR_KPARAM_INFO
	.align		4
.L_20:
        /*0028*/ 	.byte	0x04, 0x17
        /*002a*/ 	.short	(.L_22 - .L_21)
.L_21:
        /*002c*/ 	.word	0x00000000
        /*0030*/ 	.short	0x000b
        /*0032*/ 	.short	0x0038
        /*0034*/ 	.byte	0x00, 0xf0, 0x11, 0x00


	//----- nvinfo : EIATTR_KPARAM_INFO
	.align		4
.L_22:
        /*0038*/ 	.byte	0x04, 0x17
        /*003a*/ 	.short	(.L_24 - .L_23)
.L_23:
        /*003c*/ 	.word	0x00000000
        /*0040*/ 	.short	0x000a
        /*0042*/ 	.short	0x0034
        /*0044*/ 	.byte	0x00, 0xf0, 0x11, 0x00


	//----- nvinfo : EIATTR_KPARAM_INFO
	.align		4
.L_24:
        /*0048*/ 	.byte	0x04, 0x17
        /*004a*/ 	.short	(.L_26 - .L_25)
.L_25:
        /*004c*/ 	.word	0x00000000
        /*0050*/ 	.short	0x0009
        /*0052*/ 	.short	0x0030
        /*0054*/ 	.byte	0x00, 0xf0, 0x11, 0x00


	//----- nvinfo : EIATTR_KPARAM_INFO
	.align		4
.L_26:
        /*0058*/ 	.byte	0x04, 0x17
        /*005a*/ 	.short	(.L_28 - .L_27)
.L_27:
        /*005c*/ 	.word	0x00000000
        /*0060*/ 	.short	0x0008
        /*0062*/ 	.short	0x002c
        /*0064*/ 	.byte	0x00, 0xf0, 0x11, 0x00


	//----- nvinfo : EIATTR_KPARAM_INFO
	.align		4
.L_28:
        /*0068*/ 	.byte	0x04, 0x17
        /*006a*/ 	.short	(.L_30 - .L_29)
.L_29:
        /*006c*/ 	.word	0x00000000
        /*0070*/ 	.short	0x0007
        /*0072*/ 	.short	0x0028
        /*0074*/ 	.byte	0x00, 0xf0, 0x11, 0x00


	//----- nvinfo : EIATTR_KPARAM_INFO
	.align		4
.L_30:
        /*0078*/ 	.byte	0x04, 0x17
        /*007a*/ 	.short	(.L_32 - .L_31)
.L_31:
        /*007c*/ 	.word	0x00000000
        /*0080*/ 	.short	0x0006
        /*0082*/ 	.short	0x0024
        /*0084*/ 	.byte	0x00, 0xf0, 0x11, 0x00


	//----- nvinfo : EIATTR_KPARAM_INFO
	.align		4
.L_32:
        /*0088*/ 	.byte	0x04, 0x17
        /*008a*/ 	.short	(.L_34 - .L_33)
.L_33:
        /*008c*/ 	.word	0x00000000
        /*0090*/ 	.short	0x0005
        /*0092*/ 	.short	0x0020
        /*0094*/ 	.byte	0x00, 0xf0, 0x11, 0x00


	//----- nvinfo : EIATTR_KPARAM_INFO
	.align		4
.L_34:
        /*0098*/ 	.byte	0x04, 0x17
        /*009a*/ 	.short	(.L_36 - .L_35)
.L_35:
        /*009c*/ 	.word	0x00000000
        /*00a0*/ 	.short	0x0004
        /*00a2*/ 	.short	0x001c
        /*00a4*/ 	.byte	0x00, 0xf0, 0x11, 0x00


	//----- nvinfo : EIATTR_KPARAM_INFO
	.align		4
.L_36:
        /*00a8*/ 	.byte	0x04, 0x17
        /*00aa*/ 	.short	(.L_38 - .L_37)
.L_37:
        /*00ac*/ 	.word	0x00000000
        /*00b0*/ 	.short	0x0003
        /*00b2*/ 	.short	0x0018
        /*00b4*/ 	.byte	0x00, 0xf0, 0x11, 0x00


	//----- nvinfo : EIATTR_KPARAM_INFO
	.align		4
.L_38:
        /*00b8*/ 	.byte	0x04, 0x17
        /*00ba*/ 	.short	(.L_40 - .L_39)
.L_39:
        /*00bc*/ 	.word	0x00000000
        /*00c0*/ 	.short	0x0002
        /*00c2*/ 	.short	0x0010
        /*00c4*/ 	.byte	0x00, 0xf4, 0x21, 0x00


	//----- nvinfo : EIATTR_KPARAM_INFO
	.align		4
.L_40:
        /*00c8*/ 	.byte	0x04, 0x17
        /*00ca*/ 	.short	(.L_42 - .L_41)
.L_41:
        /*00cc*/ 	.word	0x00000000
        /*00d0*/ 	.short	0x0001
        /*00d2*/ 	.short	0x0008
        /*00d4*/ 	.byte	0x00, 0xf4, 0x21, 0x00


	//----- nvinfo : EIATTR_KPARAM_INFO
	.align		4
.L_42:
        /*00d8*/ 	.byte	0x04, 0x17
        /*00da*/ 	.short	(.L_44 - .L_43)
.L_43:
        /*00dc*/ 	.word	0x00000000
        /*00e0*/ 	.short	0x0000
        /*00e2*/ 	.short	0x0000
        /*00e4*/ 	.byte	0x00, 0xf4, 0x21, 0x00


	//----- nvinfo : EIATTR_AT_ENTRY_FRAGMENTS
	.align		4
.L_44:
        /*00e8*/ 	.byte	0x04, 0x4f
        /*00ea*/ 	.short	(.L_46 - .L_45)


	//   ....[0]....
.L_45:
        /*00ec*/ 	.word	0x00000004


	//----- nvinfo : EIATTR_RESERVED_SMEM_USED
	.align		4
.L_46:
        /*00f0*/ 	.byte	0x01, 0x41
	.zero		2


	//----- nvinfo : EIATTR_SPARSE_MMA_MASK
	.align		4
        /*00f4*/ 	.byte	0x03, 0x50
        /*00f6*/ 	.short	0x0000


	//----- nvinfo : EIATTR_TCGEN05_1CTA_USED
	.align		4
        /*00f8*/ 	.byte	0x01, 0x51
	.zero		2


	//----- nvinfo : EIATTR_MAXREG_COUNT
	.align		4
        /*00fc*/ 	.byte	0x03, 0x1b
        /*00fe*/ 	.short	0x00ff


	//----- nvinfo : EIATTR_NUM_BARRIERS
	.align		4
        /*0100*/ 	.byte	0x02, 0x4c
        /*0102*/ 	.byte	0x01
	.zero		1


	//----- nvinfo : EIATTR_ANNOTATIONS
	.align		4
        /*0104*/ 	.byte	0x04, 0x55
        /*0106*/ 	.short	(.L_48 - .L_47)


	//   ....[0]....
.L_47:
        /*0108*/ 	.word	0x00000001
        /*010c*/ 	.byte	0xd0, 0x0d, 0x00, 0x00, 0x01, 0x00, 0x00, 0x00, 0x50, 0x0f, 0x00, 0x00, 0x01, 0x00, 0x00, 0x00
        /* <DEDUP_REMOVED lines=2091> */
        /*83cc*/ 	.byte	0xf0, 0x59, 0x02, 0x00


	//----- nvinfo : EIATTR_INT_WARP_WIDE_INSTR_OFFSETS
	.align		4
.L_48:
        /*83d0*/ 	.byte	0x04, 0x31
        /*83d2*/ 	.short	(.L_50 - .L_49)


	//   ....[0]....
.L_49:
        /*83d4*/ 	.word	0x00003bc0


	//   ....[1]....
        /*83d8*/ 	.word	0x00003bd0


	//   ....[2]....
        /*83dc*/ 	.word	0x00008660


	//   ....[3]....
        /*83e0*/ 	.word	0x00028880


	//   ....[4]....
        /*83e4*/ 	.word	0x000288d0


	//----- nvinfo : EIATTR_COOP_GROUP_MASK_REGIDS
	.align		4
.L_50:
        /*83e8*/ 	.byte	0x04, 0x29
        /*83ea*/ 	.short	(.L_52 - .L_51)


	//   ....[0]....
.L_51:
        /*83ec*/ 	.word	0xffffffff


	//   ....[1]....
        /*83f0*/ 	.word	0xffffffff


	//   ....[2]....
        /*83f4*/ 	.word	0xffffffff


	//   ....[3]....
        /*83f8*/ 	.word	0xffffffff


	//----- nvinfo : EIATTR_COOP_GROUP_INSTR_OFFSETS
	.align		4
.L_52:
        /*83fc*/ 	.byte	0x04, 0x28
        /*83fe*/ 	.short	(.L_54 - .L_53)


	//   ....[0]....
.L_53:
        /*8400*/ 	.word	0x00000070


	//   ....[1]....
        /*8404*/ 	.word	0x00000330


	//   ....[2]....
        /*8408*/ 	.word	0x00028710


	//   ....[3]....
        /*840c*/ 	.word	0x00028980


	//----- nvinfo : EIATTR_VRC_CTA_INIT_COUNT
	.align		4
.L_54:
        /*8410*/ 	.byte	0x02, 0x4a
        /*8412*/ 	.byte	0x80
	.zero		1


	//----- nvinfo : EIATTR_MBARRIER_INSTR_OFFSETS
	.align		4
        /*8414*/ 	.byte	0x04, 0x39
        /*8416*/ 	.short	(.L_56 - .L_55)


	//   ....[0]....
.L_55:
        /*8418*/ 	.word	0x00003de0
        /*841c*/ 	.word	0x000000ff
        /*8420*/ 	.word	0x00000000
        /*8424*/ 	.short	0x0100
        /*8426*/ 	.byte	0x08
	.zero		1


	//   ....[1]....
        /*8428*/ 	.word	0x000086c0
        /*842c*/ 	.word	0x000000ff
        /*8430*/ 	.word	0x00028008
        /*8434*/ 	.short	0x0100
        /*8436*/ 	.byte	0x05
	.zero		1


	//   ....[2]....
        /*8438*/ 	.word	0x00015490
        /*843c*/ 	.word	0x000000ff
        /*8440*/ 	.word	0x00000000
        /*8444*/ 	.short	0x010a
        /*8446*/ 	.byte	0x08
	.zero		1


	//   ....[3]....
        /*8448*/ 	.word	0x000259b0
        /*844c*/ 	.word	0x000000ff
        /*8450*/ 	.word	0x00000000
        /*8454*/ 	.short	0x010a
        /*8456*/ 	.byte	0x08
	.zero		1


	//   ....[4]....
        /*8458*/ 	.word	0x00025ad0
        /*845c*/ 	.word	0x000000ff
        /*8460*/ 	.word	0x00028000
        /*8464*/ 	.short	0x0108
        /*8466*/ 	.byte	0x05
	.zero		1


	//   ....[5]....
        /*8468*/ 	.word	0x00025b00
        /*846c*/ 	.word	0x000000ff
        /*8470*/ 	.word	0x00028008
        /*8474*/ 	.short	0x0108
        /*8476*/ 	.byte	0x05
	.zero		1


	//   ....[6]....
        /*8478*/ 	.word	0x000289a0
        /*847c*/ 	.word	0x000000ff
        /*8480*/ 	.word	0x00000000
        /*8484*/ 	.short	0x010a
        /*8486*/ 	.byte	0x08
	.zero		1


	//   ....[7]....
        /*8488*/ 	.word	0x000289d0
        /*848c*/ 	.word	0x000000ff
        /*8490*/ 	.word	0x00000000
        /*8494*/ 	.short	0x010a
        /*8496*/ 	.byte	0x08
	.zero		1


	//----- nvinfo : EIATTR_NUM_MBARRIERS
	.align		4
.L_56:
        /*8498*/ 	.byte	0x03, 0x38
        /*849a*/ 	.short	0x0002


	//----- nvinfo : EIATTR_EXIT_INSTR_OFFSETS
	.align		4
        /*849c*/ 	.byte	0x04, 0x1c
        /*849e*/ 	.short	(.L_58 - .L_57)


	//   ....[0]....
.L_57:
        /*84a0*/ 	.word	0x00028990


	//----- nvinfo : EIATTR_REQNTID
	.align		4
.L_58:
        /*84a4*/ 	.byte	0x04, 0x10
        /*84a6*/ 	.short	(.L_60 - .L_59)
.L_59:
        /*84a8*/ 	.word	0x00000080
        /*84ac*/ 	.word	0x00000001
        /*84b0*/ 	.word	0x00000001


	//----- nvinfo : EIATTR_CRS_STACK_SIZE
	.align		4
.L_60:
        /*84b4*/ 	.byte	0x04, 0x1e
        /*84b6*/ 	.short	(.L_62 - .L_61)
.L_61:
        /*84b8*/ 	.word	0x00000000


	//----- nvinfo : EIATTR_CBANK_PARAM_SIZE
	.align		4
.L_62:
        /*84bc*/ 	.byte	0x03, 0x19
        /*84be*/ 	.short	0x0050


	//----- nvinfo : EIATTR_PARAM_CBANK
	.align		4
        /*84c0*/ 	.byte	0x04, 0x0a
        /*84c2*/ 	.short	(.L_64 - .L_63)
	.align		4
.L_63:
        /*84c4*/ 	.word	index@(.nv.constant0.matmul_kernel)
        /*84c8*/ 	.short	0x0380
        /*84ca*/ 	.short	0x0050


	//----- nvinfo : EIATTR_SW_WAR
	.align		4
.L_64:
        /*84cc*/ 	.byte	0x04, 0x36
        /*84ce*/ 	.short	(.L_66 - .L_65)
.L_65:
        /*84d0*/ 	.word	0x00000008
.L_66:


//--------------------- .nv.compat                --------------------------
	.section	.nv.compat,"",@"SHT_CUDA_COMPAT_INFO"
	.align	4
        /*0000*/ 	.byte	0x02, 0x02, 0x02, 0x00, 0x02, 0x05, 0x05, 0x00, 0x02, 0x03, 0x00, 0x00, 0x02, 0x06, 0x01, 0x00


//--------------------- .nv.callgraph             --------------------------
	.section	.nv.callgraph,"",@"SHT_CUDA_CALLGRAPH"
	.align	4
	.sectionentsize	8
	.align		4
        /*0000*/ 	.word	0x00000000
	.align		4
        /*0004*/ 	.word	0xffffffff
	.align		4
        /*0008*/ 	.word	0x00000000
	.align		4
        /*000c*/ 	.word	0xfffffffe
	.align		4
        /*0010*/ 	.word	0x00000000
	.align		4
        /*0014*/ 	.word	0xfffffffd
	.align		4
        /*0018*/ 	.word	0x00000000
	.align		4
        /*001c*/ 	.word	0xfffffffc


//--------------------- .text.matmul_kernel       --------------------------
	.section	.text.matmul_kernel,"ax",@progbits
	.align	128
        .global         matmul_kernel
        .type           matmul_kernel,@function
        .size           matmul_kernel,(.L_x_20 - matmul_kernel)
        .other          matmul_kernel,@"STO_CUDA_ENTRY STV_DEFAULT"
matmul_kernel:
.text.matmul_kernel:
[----:B------:R-:W0:Y:S01]  /*0000*/  LDC R1, c[0x0][0x37c] ;  /* 0x0000df00ff017b82 */ /* 0x000e220000000800 */
[----:B------:R-:W1:Y:S01]  /*0010*/  S2R R52, SR_TID.X ;  /* 0x0000000000347919 */ /* 0x000e620000002100 */
[----:B0-----:R-:W-:Y:S01]  /*0020*/  VIADD R1, R1, 0xffffe770 ;  /* 0xffffe77001017836 */ /* 0x001fe20000000000 */
[----:B-1----:R-:W-:-:S13]  /*0030*/  ISETP.GE.U32.AND P0, PT, R52, 0x20, PT ;  /* 0x000000203400780c */ /* 0x002fda0003f06070 */
[----:B------:R-:W-:Y:S02]  /*0040*/  VOTEU.ANY UP0, P0 ;  /* 0x0000000000ff7886 */ /* 0x000fe40000000100 */
[----:B------:R-:W-:Y:S05]  /*0050*/  BRA.U UP0, `(.L_x_0) ;  /* 0x0000000100b87547 */ /* 0x000fea000b800000 */
[----:B------:R-:W0:Y:S01]  /*0060*/  S2UR UR6, SR_CgaCtaId ;  /* 0x00000000000679c3 */ /* 0x000e220000008800 */
[----:B------:R-:W-:Y:S01]  /*0070*/  NOP ;  /* 0x0000000000007918 */ /* 0x000fe20000000000 */
[----:B------:R-:W-:Y:S02]  /*0080*/  UMOV UR4, 0x40 ;  /* 0x0000004000047882 */ /* 0x000fe40000000000 */
[----:B0-----:R-:W-:-:S09]  /*0090*/  ULEA UR4, UR6, UR4, 0x18 ;  /* 0x0000000406047291 */ /* 0x001fd2000f8ec0ff */
[----:B------:R-:W0:Y:S01]  /*00a0*/  LDS.U8 R0, [UR4] ;  /* 0x00000004ff007984 */ /* 0x000e220008000000 */
[----:B------:R-:W-:Y:S02]  /*00b0*/  UMOV UR4, 0x400 ;  /* 0x0000040000047882 */ /* 0x000fe40000000000 */
[----:B------:R-:W-:Y:S01]  /*00c0*/  ULEA UR4, UR6, UR4, 0x18 ;  /* 0x0000000406047291 */ /* 0x000fe2000f8ec0ff */
[----:B0-----:R-:W-:-:S13]  /*00d0*/  ISETP.NE.AND P0, PT, R0, RZ, PT ;  /* 0x000000ff0000720c */ /* 0x001fda0003f05270 */
[----:B------:R-:W-:Y:S05]  /*00e0*/  @P0 BRA `(.L_x_1) ;  /* 0x00000000007c0947 */ /* 0x000fea0003800000 */
[----:B------:R-:W-:-:S13]  /*00f0*/  ELECT P0, URZ, PT ;  /* 0x0000000000ff782f */ /* 0x000fda0003800000 */
[----:B------:R-:W-:Y:S05]  /*0100*/  @!P0 BRA `(.L_x_2) ;  /* 0x0000000000848947 */ /* 0x000fea0003800000 */
[----:B------:R-:W-:Y:S01]  /*0110*/  UMOV UR5, 0x4 ;  /* 0x0000000400057882 */ /* 0x000fe20000000000 */
[----:B------:R-:W-:Y:S02]  /*0120*/  IMAD.MOV.U32 R4, RZ, RZ, 0x1 ;  /* 0x00000001ff047424 */ /* 0x000fe400078e00ff */
[----:B------:R-:W-:Y:S02]  /*0130*/  IMAD.MOV.U32 R5, RZ, RZ, 0xf ;  /* 0x0000000fff057424 */ /* 0x000fe400078e00ff */
[----:B------:R-:W-:Y:S04]  /*0140*/  DEPBAR.LE SB0, 0x36 ;  /* 0x00008d800000791a */ /* 0x000fe80000000000 */
[----:B------:R-:W0:Y:S02]  /*0150*/  UTCATOMSWS.FIND_AND_SET.ALIGN UP1, UR5, UR5 ;  /* 0x00000005000575e3 */ /* 0x000e240008020800 */
[----:B0-----:R-:W-:-:S04]  /*0160*/  PLOP3.LUT P0, PT, PT, PT, UP1, 0x80, 0x8 ;  /* 0x000000000008781c */ /* 0x001fc80003f0f018 */
[----:B------:R-:W-:-:S04]  /*0170*/  SEL R0, RZ, 0xffffffff, !P0 ;  /* 0xffffffffff007807 */ /* 0x000fc80004000000 */
[----:B------:R-:W-:Y:S01]  /*0180*/  ISETP.NE.AND P0, PT, R0, RZ, PT ;  /* 0x000000ff0000720c */ /* 0x000fe20003f05270 */
[----:B------:R-:W-:-:S12]  /*0190*/  IMAD.U32 R0, RZ, RZ, UR5 ;  /* 0x00000005ff007e24 */ /* 0x000fd8000f8e00ff */
[----:B------:R-:W-:Y:S05]  /*01a0*/  @P0 BRA `(.L_x_3) ;  /* 0x0000000000240947 */ /* 0x000fea0003800000 */
.L_x_4:
[----:B------:R-:W-:Y:S05]  /*01b0*/  NANOSLEEP 0x64 ;  /* 0x000000640000795d */ /* 0x000fea0003800000 */
[----:B------:R-:W-:-:S05]  /*01c0*/  UMOV UR5, 0x4 ;  /* 0x0000000400057882 */ /* 0x000fca0000000000 */
[----:B------:R-:W-:Y:S04]  /*01d0*/  DEPBAR.LE SB0, 0x36 ;  /* 0x00008d800000791a */ /* 0x000fe80000000000 */
[----:B------:R-:W0:Y:S02]  /*01e0*/  UTCATOMSWS.FIND_AND_SET.ALIGN UP1, UR5, UR5 ;  /* 0x00000005000575e3 */ /* 0x000e240008020800 */
[----:B0-----:R-:W-:-:S04]  /*01f0*/  PLOP3.LUT P0, PT, PT, PT, UP1, 0x80, 0x8 ;  /* 0x000000000008781c */ /* 0x001fc80003f0f018 */
[----:B------:R-:W-:-:S04]  /*0200*/  SEL R0, RZ, 0xffffffff, !P0 ;  /* 0xffffffffff007807 */ /* 0x000fc80004000000 */
[----:B------:R-:W-:Y:S01]  /*0210*/  ISETP.NE.AND P0, PT, R0, RZ, PT ;  /* 0x000000ff0000720c */ /* 0x000fe20003f05270 */
[----:B------:R-:W-:-:S12]  /*0220*/  IMAD.U32 R0, RZ, RZ, UR5 ;  /* 0x00000005ff007e24 */ /* 0x000fd8000f8e00ff */
[----:B------:R-:W-:Y:S05]  /*0230*/  @!P0 BRA `(.L_x_4) ;  /* 0xfffffffc00dc8947 */ /* 0x000fea000383ffff */
.L_x_3:
[C---:B------:R-:W-:Y:S01]  /*0240*/  VIADD R3, R0.reuse, 0x10 ;  /* 0x0000001000037836 */ /* 0x040fe20000000000 */
[----:B------:R-:W-:Y:S01]  /*0250*/  UMOV UR5, 0x50 ;  /* 0x0000005000057882 */ /* 0x000fe20000000000 */
[----:B------:R-:W-:Y:S01]  /*0260*/  SHF.L.U32 R2, R5, R0, RZ ;  /* 0x0000000005027219 */ /* 0x000fe200000006ff */
[----:B------:R-:W-:Y:S01]  /*0270*/  ULEA UR5, UR6, UR5, 0x18 ;  /* 0x0000000506057291 */ /* 0x000fe2000f8ec0ff */
[----:B------:R-:W-:Y:S01]  /*0280*/  IMAD.SHL.U32 R0, R0, 0x20, RZ ;  /* 0x0000002000007824 */ /* 0x000fe200078e00ff */
[----:B------:R-:W-:-:S04]  /*0290*/  SHF.L.U32 R3, R4, R3, RZ ;  /* 0x0000000304037219 */ /* 0x000fc800000006ff */
[----:B------:R-:W-:-:S05]  /*02a0*/  LOP3.LUT R2, R3, R2, RZ, 0xfc, !PT ;  /* 0x0000000203027212 */ /* 0x000fca00078efcff */
[----:B------:R0:W-:Y:S04]  /*02b0*/  ATOMS.OR RZ, [UR5], R2 ;  /* 0x00000002ffff798c */ /* 0x0001e8000b000005 */
[----:B------:R0:W-:Y:S01]  /*02c0*/  STS [UR4], R0 ;  /* 0x00000000ff007988 */ /* 0x0001e20008000804 */
[----:B------:R-:W-:Y:S05]  /*02d0*/  BRA `(.L_x_2) ;  /* 0x0000000000107947 */ /* 0x000fea0003800000 */
.L_x_1:
[----:B------:R-:W-:Y:S01]  /*02e0*/  IMAD.MOV.U32 R0, RZ, RZ, -0x1 ;  /* 0xffffffffff007424 */ /* 0x000fe200078e00ff */
[----:B------:R-:W-:-:S04]  /*02f0*/  MOV R2, 0x320 ;  /* 0x0000032000027802 */ /* 0x000fc80000000f00 */
[----:B------:R0:W-:Y:S03]  /*0300*/  STS [UR4], R0 ;  /* 0x00000000ff007988 */ /* 0x0001e60008000804 */
[----:B0-----:R-:W-:Y:S05]  /*0310*/  CALL.REL.NOINC `($__internal_1_$__cuda_sm10x_tcgen05_guardrail_trap_phase_invalid_during_alloc) ;  /* 0x0000028400c47944 */ /* 0x001fea0003c00000 */
.L_x_2:
[----:B------:R-:W-:Y:S05]  /*0320*/  WARPSYNC.ALL ;  /* 0x0000000000007948 */ /* 0x000fea0003800000 */
[----:B------:R-:W-:Y:S01]  /*0330*/  NOP ;  /* 0x0000000000007918 */ /* 0x000fe20000000000 */
.L_x_0:
[----:B0-----:R-:W0:Y:S01]  /*0340*/  LDC.64 R2, c[0x0][0x398] ;  /* 0x0000e600ff027b82 */ /* 0x001e220000000a00 */
[----:B------:R-:W1:Y:S01]  /*0350*/  S2R R9, SR_CTAID.X ;  /* 0x0000000000097919 */ /* 0x000e620000002500 */
[----:B------:R-:W-:Y:S01]  /*0360*/  UMOV UR5, 0x400 ;  /* 0x0000040000057882 */ /* 0x000fe20000000000 */
[----:B------:R-:W-:Y:S01]  /*0370*/  SHF.R.U32.HI R15, RZ, 0x5, R52 ;  /* 0x00000005ff0f7819 */ /* 0x000fe20000011634 */
[----:B------:R-:W2:Y:S01]  /*0380*/  LDCU UR11, c[0x0][0x3a4] ;  /* 0x00007480ff0b77ac */ /* 0x000ea20008000800 */
[----:B------:R-:W-:-:S03]  /*0390*/  LOP3.LUT R49, R52, 0x7f, RZ, 0xc0, !PT ;  /* 0x0000007f34317812 */ /* 0x000fc600078ec0ff */
[----:B------:R-:W3:Y:S01]  /*03a0*/  S2UR UR4, SR_CgaCtaId ;  /* 0x00000000000479c3 */ /* 0x000ee20000008800 */
[----:B------:R-:W4:Y:S01]  /*03b0*/  LDCU.64 UR16, c[0x0][0x358] ;  /* 0x00006b00ff1077ac */ /* 0x000f220008000a00 */
[----:B------:R-:W0:Y:S06]  /*03c0*/  LDCU.128 UR12, c[0x0][0x380] ;  /* 0x00007000ff0c77ac */ /* 0x000e2c0008000c00 */
[----:B------:R-:W5:Y:S01]  /*03d0*/  LDC R113, c[0x0][0x3a0] ;  /* 0x0000e800ff717b82 */ /* 0x000f620000000800 */
[----:B------:R-:W-:Y:S01]  /*03e0*/  UMOV UR10, 0x1 ;  /* 0x00000001000a7882 */ /* 0x000fe20000000000 */
[----:B0-----:R-:W-:Y:S01]  /*03f0*/  VIADD R0, R3, 0x3f ;  /* 0x0000003f03007836 */ /* 0x001fe20000000000 */
[----:B------:R-:W-:-:S05]  /*0400*/  IABS R24, R2 ;  /* 0x0000000200187213 */ /* 0x000fca0000000000 */
[----:B------:R-:W0:Y:S01]  /*0410*/  LDC.64 R162, c[0x0][0x3a8] ;  /* 0x0000ea00ffa27b82 */ /* 0x000e220000000a00 */
[----:B------:R-:W-:Y:S01]  /*0420*/  SHF.R.S32.HI R5, RZ, 0x1f, R0 ;  /* 0x0000001fff057819 */ /* 0x000fe20000011400 */
[----:B---3--:R-:W-:-:S03]  /*0430*/  ULEA UR5, UR4, UR5, 0x18 ;  /* 0x0000000504057291 */ /* 0x008fc6000f8ec0ff */
[----:B------:R-:W-:Y:S02]  /*0440*/  LEA.HI R5, R5, R0, RZ, 0x6 ;  /* 0x0000000005057211 */ /* 0x000fe400078f30ff */
[----:B-1----:R-:W-:Y:S01]  /*0450*/  IABS R10, R9 ;  /* 0x00000009000a7213 */ /* 0x002fe20000000000 */
[----:B------:R-:W-:Y:S01]  /*0460*/  UIADD3 UR8, UPT, UPT, UR5, 0x28000, URZ ;  /* 0x0002800005087890 */ /* 0x000fe2000fffe0ff */
[----:B------:R-:W-:-:S04]  /*0470*/  SHF.R.S32.HI R6, RZ, 0x6, R5 ;  /* 0x00000006ff067819 */ /* 0x000fc80000011405 */
[-C--:B------:R-:W-:Y:S02]  /*0480*/  IABS R7, R6.reuse ;  /* 0x0000000600077213 */ /* 0x080fe40000000000 */
[----:B------:R-:W-:Y:S02]  /*0490*/  IABS R12, R6 ;  /* 0x00000006000c7213 */ /* 0x000fe40000000000 */
[----:B------:R-:W1:Y:S08]  /*04a0*/  I2F.RP R0, R7 ;  /* 0x0000000700007306 */ /* 0x000e700000209400 */
[----:B-1----:R-:W1:Y:S02]  /*04b0*/  MUFU.RCP R0, R0 ;  /* 0x0000000000007308 */ /* 0x002e640000001000 */
[----:B-1----:R-:W-:-:S02]  /*04c0*/  VIADD R4, R0, 0xffffffe ;  /* 0x0ffffffe00047836 */ /* 0x002fc40000000000 */
[----:B------:R-:W-:-:S04]  /*04d0*/  IMAD.MOV R0, RZ, RZ, -R12 ;  /* 0x000000ffff007224 */ /* 0x000fc800078e0a0c */
[----:B------:R1:W3:Y:S02]  /*04e0*/  F2I.FTZ.U32.TRUNC.NTZ R5, R4 ;  /* 0x0000000400057305 */ /* 0x0002e4000021f000 */
[----:B-1----:R-:W-:Y:S02]  /*04f0*/  IMAD.MOV.U32 R4, RZ, RZ, RZ ;  /* 0x000000ffff047224 */ /* 0x002fe400078e00ff */
[----:B---3--:R-:W-:-:S04]  /*0500*/  IMAD.MOV R8, RZ, RZ, -R5 ;  /* 0x000000ffff087224 */ /* 0x008fc800078e0a05 */
[----:B------:R-:W-:Y:S02]  /*0510*/  IMAD R11, R8, R7, RZ ;  /* 0x00000007080b7224 */ /* 0x000fe400078e02ff */
[----:B------:R-:W-:Y:S02]  /*0520*/  IMAD.MOV.U32 R8, RZ, RZ, R10 ;  /* 0x000000ffff087224 */ /* 0x000fe400078e000a */
[----:B------:R-:W-:-:S06]  /*0530*/  IMAD.HI.U32 R5, R5, R11, R4 ;  /* 0x0000000b05057227 */ /* 0x000fcc00078e0004 */
[----:B------:R-:W-:-:S04]  /*0540*/  IMAD.HI.U32 R5, R5, R8, RZ ;  /* 0x0000000805057227 */ /* 0x000fc800078e00ff */
[----:B------:R-:W-:Y:S01]  /*0550*/  IMAD R0, R5, R0, R8 ;  /* 0x0000000005007224 */ /* 0x000fe200078e0208 */
[----:B------:R-:W-:Y:S04]  /*0560*/  BAR.SYNC.DEFER_BLOCKING 0x0 ;  /* 0x0000000000007b1d */ /* 0x000fe80000010000 */
[----:B------:R-:W-:-:S13]  /*0570*/  ISETP.GT.U32.AND P1, PT, R7, R0, PT ;  /* 0x000000000700720c */ /* 0x000fda0003f24070 */
[----:B------:R-:W-:Y:S02]  /*0580*/  @!P1 IMAD.IADD R0, R0, 0x1, -R7 ;  /* 0x0000000100009824 */ /* 0x000fe400078e0a07 */
[----:B------:R-:W-:Y:S01]  /*0590*/  @!P1 VIADD R5, R5, 0x1 ;  /* 0x0000000105059836 */ /* 0x000fe20000000000 */
[----:B------:R-:W-:Y:S02]  /*05a0*/  ISETP.NE.AND P1, PT, R6, RZ, PT ;  /* 0x000000ff0600720c */ /* 0x000fe40003f25270 */
[----:B------:R-:W-:Y:S02]  /*05b0*/  ISETP.GE.U32.AND P0, PT, R0, R7, PT ;  /* 0x000000070000720c */ /* 0x000fe40003f06070 */
[----:B------:R-:W-:-:S04]  /*05c0*/  LOP3.LUT R0, R9, R6, RZ, 0x3c, !PT ;  /* 0x0000000609007212 */ /* 0x000fc800078e3cff */
[----:B------:R-:W-:Y:S01]  /*05d0*/  ISETP.GE.AND P2, PT, R0, RZ, PT ;  /* 0x000000ff0000720c */ /* 0x000fe20003f46270 */
[----:B------:R-:W-:-:S06]  /*05e0*/  VIADD R0, R2, 0xff ;  /* 0x000000ff02007836 */ /* 0x000fcc0000000000 */
[----:B------:R-:W-:-:S04]  /*05f0*/  @P0 VIADD R5, R5, 0x1 ;  /* 0x0000000105050836 */ /* 0x000fc80000000000 */
[----:B------:R-:W-:Y:S01]  /*0600*/  IMAD.MOV.U32 R12, RZ, RZ, R5 ;  /* 0x000000ffff0c7224 */ /* 0x000fe200078e0005 */
[----:B------:R-:W-:-:S03]  /*0610*/  SHF.R.S32.HI R5, RZ, 0x1f, R0 ;  /* 0x0000001fff057819 */ /* 0x000fc60000011400 */
[----:B------:R-:W-:Y:S01]  /*0620*/  @!P2 IMAD.MOV R12, RZ, RZ, -R12 ;  /* 0x000000ffff0ca224 */ /* 0x000fe200078e0a0c */
[----:B------:R-:W-:Y:S02]  /*0630*/  LEA.HI R5, R5, R0, RZ, 0x8 ;  /* 0x0000000005057211 */ /* 0x000fe400078f40ff */
[----:B------:R-:W-:Y:S02]  /*0640*/  @!P1 LOP3.LUT R12, RZ, R6, RZ, 0x33, !PT ;  /* 0x00000006ff0c9212 */ /* 0x000fe400078e33ff */
[----:B------:R-:W-:Y:S02]  /*0650*/  IABS R0, R3 ;  /* 0x0000000300007213 */ /* 0x000fe40000000000 */
[----:B------:R-:W-:Y:S01]  /*0660*/  LEA.HI.SX32 R5, R5, -R12, 0x18 ;  /* 0x8000000c05057211 */ /* 0x000fe200078fc2ff */
[----:B------:R-:W-:-:S03]  /*0670*/  IMAD.MOV R8, RZ, RZ, -R12 ;  /* 0x000000ffff087224 */ /* 0x000fc600078e0a0c */
[----:B------:R-:W-:Y:S01]  /*0680*/  VIMNMX R11, PT, PT, R5, 0x1, PT ;  /* 0x00000001050b7848 */ /* 0x000fe20003fe0100 */
[----:B------:R-:W-:Y:S02]  /*0690*/  IMAD R14, R6, R8, R9 ;  /* 0x00000008060e7224 */ /* 0x000fe400078e0209 */
[----:B------:R-:W1:Y:S01]  /*06a0*/  I2F.RP R8, R0 ;  /* 0x0000000000087306 */ /* 0x000e620000209400 */
[-C--:B------:R-:W-:Y:S02]  /*06b0*/  IABS R10, R11.reuse ;  /* 0x0000000b000a7213 */ /* 0x080fe40000000000 */
[----:B------:R-:W-:Y:S02]  /*06c0*/  IABS R6, R14 ;  /* 0x0000000e00067213 */ /* 0x000fe40000000000 */
[----:B------:R-:W-:-:S03]  /*06d0*/  IABS R9, R11 ;  /* 0x0000000b00097213 */ /* 0x000fc60000000000 */
[----:B------:R-:W3:Y:S08]  /*06e0*/  I2F.RP R7, R10 ;  /* 0x0000000a00077306 */ /* 0x000ef00000209400 */
[----:B-1----:R-:W1:Y:S08]  /*06f0*/  MUFU.RCP R8, R8 ;  /* 0x0000000800087308 */ /* 0x002e700000001000 */
[----:B---3--:R-:W3:Y:S01]  /*0700*/  MUFU.RCP R7, R7 ;  /* 0x0000000700077308 */ /* 0x008ee20000001000 */
[----:B-1----:R-:W-:-:S07]  /*0710*/  VIADD R26, R8, 0xffffffe ;  /* 0x0ffffffe081a7836 */ /* 0x002fce0000000000 */
[----:B------:R1:W-:Y:S01]  /*0720*/  F2I.FTZ.U32.TRUNC.NTZ R27, R26 ;  /* 0x0000001a001b7305 */ /* 0x0003e2000021f000 */
[----:B---3--:R-:W-:-:S07]  /*0730*/  IADD3 R4, PT, PT, R7, 0xffffffe, RZ ;  /* 0x0ffffffe07047810 */ /* 0x008fce0007ffe0ff */
[----:B------:R3:W0:Y:S01]  /*0740*/  F2I.FTZ.U32.TRUNC.NTZ R5, R4 ;  /* 0x0000000400057305 */ /* 0x000622000021f000 */
[----:B-1----:R-:W-:Y:S02]  /*0750*/  IMAD.MOV.U32 R26, RZ, RZ, RZ ;  /* 0x000000ffff1a7224 */ /* 0x002fe400078e00ff */
[----:B---3--:R-:W-:Y:S02]  /*0760*/  IMAD.MOV.U32 R4, RZ, RZ, RZ ;  /* 0x000000ffff047224 */ /* 0x008fe400078e00ff */
[----:B0-----:R-:W-:-:S04]  /*0770*/  IMAD.MOV R13, RZ, RZ, -R5 ;  /* 0x000000ffff0d7224 */ /* 0x001fc800078e0a05 */
[----:B------:R-:W-:Y:S02]  /*0780*/  IMAD R7, R13, R10, RZ ;  /* 0x0000000a0d077224 */ /* 0x000fe400078e02ff */
[----:B------:R-:W-:Y:S02]  /*0790*/  IMAD.MOV R13, RZ, RZ, -R27 ;  /* 0x000000ffff0d7224 */ /* 0x000fe400078e0a1b */
[----:B------:R-:W-:-:S04]  /*07a0*/  IMAD.HI.U32 R4, R5, R7, R4 ;  /* 0x0000000705047227 */ /* 0x000fc800078e0004 */
[----:B------:R-:W-:Y:S02]  /*07b0*/  IMAD.MOV.U32 R5, RZ, RZ, R6 ;  /* 0x000000ffff057224 */ /* 0x000fe400078e0006 */
[----:B------:R-:W-:Y:S01]  /*07c0*/  IMAD.MOV R7, RZ, RZ, -R9 ;  /* 0x000000ffff077224 */ /* 0x000fe200078e0a09 */
[----:B------:R-:W0:Y:S01]  /*07d0*/  I2F.RP R6, R24 ;  /* 0x0000001800067306 */ /* 0x000e220000209400 */
[----:B------:R-:W-:Y:S01]  /*07e0*/  IMAD.HI.U32 R4, R4, R5, RZ ;  /* 0x0000000504047227 */ /* 0x000fe200078e00ff */
[----:B------:R-:W1:Y:S03]  /*07f0*/  LDS R9, [UR5] ;  /* 0x00000005ff097984 */ /* 0x000e660008000800 */
[----:B------:R-:W-:Y:S01]  /*0800*/  IMAD R5, R4, R7, R5 ;  /* 0x0000000704057224 */ /* 0x000fe200078e0205 */
[----:B------:R-:W-:Y:S04]  /*0810*/  BAR.SYNC.DEFER_BLOCKING 0x0 ;  /* 0x0000000000007b1d */ /* 0x000fe80000010000 */
[----:B------:R-:W-:-:S02]  /*0820*/  ISETP.GT.U32.AND P1, PT, R10, R5, PT ;  /* 0x000000050a00720c */ /* 0x000fc40003f24070 */
[----:B0-----:R-:W0:Y:S11]  /*0830*/  MUFU.RCP R6, R6 ;  /* 0x0000000600067308 */ /* 0x001e360000001000 */
[----:B------:R-:W-:-:S02]  /*0840*/  @!P1 IMAD.IADD R5, R5, 0x1, -R10 ;  /* 0x0000000105059824 */ /* 0x000fc400078e0a0a */
[----:B------:R-:W-:Y:S01]  /*0850*/  @!P1 VIADD R4, R4, 0x1 ;  /* 0x0000000104049836 */ /* 0x000fe20000000000 */
[----:B------:R-:W-:Y:S02]  /*0860*/  ISETP.NE.AND P1, PT, R11, RZ, PT ;  /* 0x000000ff0b00720c */ /* 0x000fe40003f25270 */
[----:B------:R-:W-:Y:S02]  /*0870*/  ISETP.GE.U32.AND P0, PT, R5, R10, PT ;  /* 0x0000000a0500720c */ /* 0x000fe40003f06070 */
[----:B------:R-:W-:Y:S01]  /*0880*/  LOP3.LUT R5, R14, R11, RZ, 0x3c, !PT ;  /* 0x0000000b0e057212 */ /* 0x000fe200078e3cff */
[----:B0-----:R-:W-:-:S03]  /*0890*/  VIADD R7, R6, 0xffffffe ;  /* 0x0ffffffe06077836 */ /* 0x001fc60000000000 */
[----:B------:R-:W-:Y:S01]  /*08a0*/  ISETP.GE.AND P2, PT, R5, RZ, PT ;  /* 0x000000ff0500720c */ /* 0x000fe20003f46270 */
[----:B------:R-:W-:Y:S01]  /*08b0*/  IMAD.SHL.U32 R6, R15, 0x200000, RZ ;  /* 0x002000000f067824 */ /* 0x000fe200078e00ff */
[----:B------:R0:W3:Y:S04]  /*08c0*/  F2I.FTZ.U32.TRUNC.NTZ R5, R7 ;  /* 0x0000000700057305 */ /* 0x0000e8000021f000 */
[----:B------:R-:W-:Y:S01]  /*08d0*/  LOP3.LUT R6, R6, 0x600000, RZ, 0xc0, !PT ;  /* 0x0060000006067812 */ /* 0x000fe200078ec0ff */
[----:B------:R-:W-:Y:S01]  /*08e0*/  @P0 VIADD R4, R4, 0x1 ;  /* 0x0000000104040836 */ /* 0x000fe20000000000 */
[----:B-1----:R-:W-:Y:S02]  /*08f0*/  R2UR UR6, R9 ;  /* 0x00000000090672ca */ /* 0x002fe400000e0000 */
[----:B------:R-:W-:Y:S01]  /*0900*/  R2UR UR9, R6 ;  /* 0x00000000060972ca */ /* 0x000fe200000e0000 */
[----:B0-----:R-:W-:-:S02]  /*0910*/  IMAD R7, R13, R0, RZ ;  /* 0x000000000d077224 */ /* 0x001fc400078e02ff */
[----:B------:R-:W-:Y:S01]  /*0920*/  @!P2 IMAD.MOV R4, RZ, RZ, -R4 ;  /* 0x000000ffff04a224 */ /* 0x000fe200078e0a04 */
[----:B------:R-:W-:Y:S01]  /*0930*/  @!P1 LOP3.LUT R4, RZ, R11, RZ, 0x33, !PT ;  /* 0x0000000bff049212 */ /* 0x000fe200078e33ff */
[----:B------:R-:W-:-:S04]  /*0940*/  IMAD.HI.U32 R26, R27, R7, R26 ;  /* 0x000000071b1a7227 */ /* 0x000fc800078e001a */
[----:B------:R-:W-:Y:S02]  /*0950*/  IMAD.SHL.U32 R164, R4, 0x40, RZ ;  /* 0x0000004004a47824 */ /* 0x000fe400078e00ff */
[----:B------:R-:W-:Y:S02]  /*0960*/  IMAD.MOV R4, RZ, RZ, -R4 ;  /* 0x000000ffff047224 */ /* 0x000fe400078e0a04 */
[C---:B------:R-:W-:Y:S02]  /*0970*/  VIADD R6, R164.reuse, 0x1 ;  /* 0x00000001a4067836 */ /* 0x040fe40000000000 */
[----:B------:R-:W-:Y:S02]  /*0980*/  IMAD R27, R11, R4, R14 ;  /* 0x000000040b1b7224 */ /* 0x000fe400078e020e */
[----:B------:R-:W-:Y:S02]  /*0990*/  HFMA2 R4, -RZ, RZ, 0, 0 ;  /* 0x00000000ff047431 */ /* 0x000fe400000001ff */
[----:B---3--:R-:W-:Y:S01]  /*09a0*/  IMAD.MOV R25, RZ, RZ, -R5 ;  /* 0x000000ffff197224 */ /* 0x008fe200078e0a05 */
[----:B------:R-:W-:Y:S01]  /*09b0*/  IABS R7, R6 ;  /* 0x0000000600077213 */ /* 0x000fe20000000000 */
[----:B------:R-:W-:Y:S01]  /*09c0*/  VIADD R18, R164, 0x3f ;  /* 0x0000003fa4127836 */ /* 0x000fe20000000000 */
[----:B------:R-:W-:Y:S01]  /*09d0*/  ISETP.GE.AND P3, PT, R6, RZ, PT ;  /* 0x000000ff0600720c */ /* 0x000fe20003f66270 */
[----:B------:R-:W-:-:S02]  /*09e0*/  IMAD R25, R25, R24, RZ ;  /* 0x0000001819197224 */ /* 0x000fc400078e02ff */
[----:B------:R-:W-:Y:S01]  /*09f0*/  VIADD R10, R164, 0x2 ;  /* 0x00000002a40a7836 */ /* 0x000fe20000000000 */
[----:B------:R-:W-:Y:S01]  /*0a00*/  IABS R17, R18 ;  /* 0x0000001200117213 */ /* 0x000fe20000000000 */
[----:B------:R-:W-:Y:S02]  /*0a10*/  IMAD.IADD R27, R12, 0x1, R27 ;  /* 0x000000010c1b7824 */ /* 0x000fe400078e021b */
[----:B------:R-:W-:Y:S01]  /*0a20*/  IMAD.HI.U32 R25, R5, R25, R4 ;  /* 0x0000001905197227 */ /* 0x000fe200078e0004 */
[----:B------:R-:W-:Y:S02]  /*0a30*/  IABS R9, R10 ;  /* 0x0000000a00097213 */ /* 0x000fe40000000000 */
[----:B------:R-:W-:Y:S01]  /*0a40*/  ISETP.GE.AND P1, PT, R10, RZ, PT ;  /* 0x000000ff0a00720c */ /* 0x000fe20003f26270 */
[----:B------:R-:W-:-:S04]  /*0a50*/  IMAD.HI.U32 R4, R26, R7, RZ ;  /* 0x000000071a047227 */ /* 0x000fc800078e00ff */
[----:B------:R-:W-:Y:S02]  /*0a60*/  IMAD.MOV R6, RZ, RZ, -R4 ;  /* 0x000000ffff067224 */ /* 0x000fe400078e0a04 */
[----:B------:R-:W-:-:S04]  /*0a70*/  IMAD.HI.U32 R4, R26, R17, RZ ;  /* 0x000000111a047227 */ /* 0x000fc800078e00ff */
[----:B------:R-:W-:Y:S02]  /*0a80*/  IMAD.MOV R4, RZ, RZ, -R4 ;  /* 0x000000ffff047224 */ /* 0x000fe400078e0a04 */
[----:B------:R-:W-:-:S04]  /*0a90*/  IMAD.HI.U32 R5, R26, R9, RZ ;  /* 0x000000091a057227 */ /* 0x000fc800078e00ff */
[----:B------:R-:W-:Y:S02]  /*0aa0*/  IMAD R17, R0, R4, R17 ;  /* 0x0000000400117224 */ /* 0x000fe400078e0211 */
[----:B------:R-:W-:Y:S02]  /*0ab0*/  VIADD R12, R164, 0x3 ;  /* 0x00000003a40c7836 */ /* 0x000fe40000000000 */
[----:B------:R-:W-:Y:S01]  /*0ac0*/  IMAD.MOV R8, RZ, RZ, -R5 ;  /* 0x000000ffff087224 */ /* 0x000fe200078e0a05 */
[C---:B------:R-:W-:Y:S01]  /*0ad0*/  ISETP.GT.U32.AND P5, PT, R0.reuse, R17, PT ;  /* 0x000000110000720c */ /* 0x040fe20003fa4070 */
[C---:B------:R-:W-:Y:S01]  /*0ae0*/  IMAD R5, R0.reuse, R6, R7 ;  /* 0x0000000600057224 */ /* 0x040fe200078e0207 */
[----:B------:R-:W-:Y:S01]  /*0af0*/  IABS R6, R12 ;  /* 0x0000000c00067213 */ /* 0x000fe20000000000 */
[----:B------:R-:W-:Y:S01]  /*0b00*/  IMAD R7, R0, R8, R9 ;  /* 0x0000000800077224 */ /* 0x000fe200078e0209 */
[----:B------:R-:W-:Y:S01]  /*0b10*/  ISETP.GE.AND P2, PT, R12, RZ, PT ;  /* 0x000000ff0c00720c */ /* 0x000fe20003f46270 */
[----:B------:R-:W-:Y:S01]  /*0b20*/  VIADD R14, R164, 0x5 ;  /* 0x00000005a40e7836 */ /* 0x000fe20000000000 */
[C---:B------:R-:W-:Y:S01]  /*0b30*/  ISETP.GT.U32.AND P4, PT, R0.reuse, R5, PT ;  /* 0x000000050000720c */ /* 0x040fe20003f84070 */
[----:B------:R-:W-:Y:S01]  /*0b40*/  IMAD.MOV.U32 R9, RZ, RZ, R6 ;  /* 0x000000ffff097224 */ /* 0x000fe200078e0006 */
[----:B------:R-:W-:Y:S01]  /*0b50*/  ISETP.GT.U32.AND P0, PT, R0, R7, PT ;  /* 0x000000070000720c */ /* 0x000fe20003f04070 */
[----:B------:R-:W-:Y:S01]  /*0b60*/  VIADD R10, R164, 0x4 ;  /* 0x00000004a40a7836 */ /* 0x000fe20000000000 */
[----:B------:R-:W-:Y:S01]  /*0b70*/  IABS R13, R14 ;  /* 0x0000000e000d7213 */ /* 0x000fe20000000000 */
[----:B------:R-:W-:-:S03]  /*0b80*/  IMAD.HI.U32 R4, R26, R9, RZ ;  /* 0x000000091a047227 */ /* 0x000fc600078e00ff */
[----:B------:R-:W-:Y:S01]  /*0b90*/  IABS R11, R10 ;  /* 0x0000000a000b7213 */ /* 0x000fe20000000000 */
[----:B------:R-:W-:Y:S02]  /*0ba0*/  @!P5 IMAD.IADD R17, R17, 0x1, -R0 ;  /* 0x000000011111d824 */ /* 0x000fe400078e0a00 */
[----:B------:R-:W-:Y:S02]  /*0bb0*/  IMAD.MOV R6, RZ, RZ, -R4 ;  /* 0x000000ffff067224 */ /* 0x000fe400078e0a04 */
[----:B------:R-:W-:Y:S01]  /*0bc0*/  VIADD R16, R164, 0x6 ;  /* 0x00000006a4107836 */ /* 0x000fe20000000000 */
[C---:B------:R-:W-:Y:S01]  /*0bd0*/  ISETP.GT.U32.AND P6, PT, R0.reuse, R17, PT ;  /* 0x000000110000720c */ /* 0x040fe20003fc4070 */
[C---:B------:R-:W-:Y:S02]  /*0be0*/  IMAD R9, R0.reuse, R6, R9 ;  /* 0x0000000600097224 */ /* 0x040fe400078e0209 */
[--C-:B------:R-:W-:Y:S01]  /*0bf0*/  @!P4 IMAD.IADD R5, R5, 0x1, -R0.reuse ;  /* 0x000000010505c824 */ /* 0x100fe200078e0a00 */
[----:B------:R-:W-:Y:S01]  /*0c00*/  IABS R15, R16 ;  /* 0x00000010000f7213 */ /* 0x000fe20000000000 */
[----:B------:R-:W-:Y:S01]  /*0c10*/  @!P0 IMAD.IADD R7, R7, 0x1, -R0 ;  /* 0x0000000107078824 */ /* 0x000fe200078e0a00 */
[----:B------:R-:W-:Y:S01]  /*0c20*/  ISETP.GT.U32.AND P5, PT, R0, R9, PT ;  /* 0x000000090000720c */ /* 0x000fe20003fa4070 */
[----:B------:R-:W-:Y:S01]  /*0c30*/  IMAD.HI.U32 R6, R26, R13, RZ ;  /* 0x0000000d1a067227 */ /* 0x000fe200078e00ff */
[----:B------:R-:W-:-:S02]  /*0c40*/  ISETP.GE.AND P0, PT, R18, RZ, PT ;  /* 0x000000ff1200720c */ /* 0x000fc40003f06270 */
[----:B------:R-:W-:Y:S01]  /*0c50*/  ISETP.GT.U32.AND P4, PT, R0, R5, PT ;  /* 0x000000050000720c */ /* 0x000fe20003f84070 */
[----:B------:R-:W-:-:S04]  /*0c60*/  IMAD.HI.U32 R4, R26, R11, RZ ;  /* 0x0000000b1a047227 */ /* 0x000fc800078e00ff */
[----:B------:R-:W-:Y:S01]  /*0c70*/  @!P6 IMAD.IADD R17, R17, 0x1, -R0 ;  /* 0x000000011111e824 */ /* 0x000fe200078e0a00 */
[----:B------:R-:W-:Y:S01]  /*0c80*/  ISETP.GT.U32.AND P6, PT, R0, R7, PT ;  /* 0x000000070000720c */ /* 0x000fe20003fc4070 */
[----:B------:R-:W-:-:S04]  /*0c90*/  IMAD.HI.U32 R8, R26, R15, RZ ;  /* 0x0000000f1a087227 */ /* 0x000fc800078e00ff */
[----:B------:R-:W-:Y:S02]  /*0ca0*/  IMAD.MOV R6, RZ, RZ, -R6 ;  /* 0x000000ffff067224 */ /* 0x000fe400078e0a06 */
[----:B------:R-:W-:Y:S01]  /*0cb0*/  IMAD.MOV R4, RZ, RZ, -R4 ;  /* 0x000000ffff047224 */ /* 0x000fe200078e0a04 */
[----:B------:R-:W-:Y:S01]  /*0cc0*/  @!P4 IADD3 R5, PT, PT, R5, -R0, RZ ;  /* 0x800000000505c210 */ /* 0x000fe20007ffe0ff */
[----:B------:R-:W-:Y:S02]  /*0cd0*/  IMAD.MOV R8, RZ, RZ, -R8 ;  /* 0x000000ffff087224 */ /* 0x000fe400078e0a08 */
[C---:B------:R-:W-:Y:S02]  /*0ce0*/  IMAD R13, R0.reuse, R6, R13 ;  /* 0x00000006000d7224 */ /* 0x040fe400078e020d */
[----:B------:R-:W-:Y:S02]  /*0cf0*/  IMAD.MOV.U32 R21, RZ, RZ, R17 ;  /* 0x000000ffff157224 */ /* 0x000fe400078e0011 */
[----:B------:R-:W-:-:S02]  /*0d00*/  IMAD R11, R0, R4, R11 ;  /* 0x00000004000b7224 */ /* 0x000fc400078e020b */
[--C-:B------:R-:W-:Y:S02]  /*0d10*/  @!P5 IMAD.IADD R9, R9, 0x1, -R0.reuse ;  /* 0x000000010909d824 */ /* 0x100fe400078e0a00 */
[C---:B------:R-:W-:Y:S01]  /*0d20*/  IMAD R15, R0.reuse, R8, R15 ;  /* 0x00000008000f7224 */ /* 0x040fe200078e020f */
[C---:B------:R-:W-:Y:S01]  /*0d30*/  ISETP.GT.U32.AND P5, PT, R0.reuse, R11, PT ;  /* 0x0000000b0000720c */ /* 0x040fe20003fa4070 */
[----:B------:R-:W-:Y:S01]  /*0d40*/  @!P0 IMAD.MOV R21, RZ, RZ, -R21 ;  /* 0x000000ffff158224 */ /* 0x000fe200078e0a15 */
[----:B------:R-:W-:Y:S01]  /*0d50*/  ISETP.GT.U32.AND P0, PT, R0, R13, PT ;  /* 0x0000000d0000720c */ /* 0x000fe20003f04070 */
[----:B------:R-:W-:Y:S01]  /*0d60*/  VIADD R12, R164, 0x7 ;  /* 0x00000007a40c7836 */ /* 0x000fe20000000000 */
[C---:B------:R-:W-:Y:S01]  /*0d70*/  ISETP.GT.U32.AND P4, PT, R0.reuse, R9, PT ;  /* 0x000000090000720c */ /* 0x040fe20003f84070 */
[----:B------:R-:W-:Y:S01]  /*0d80*/  @!P6 IMAD.IADD R7, R7, 0x1, -R0 ;  /* 0x000000010707e824 */ /* 0x000fe200078e0a00 */
[----:B------:R-:W-:Y:S01]  /*0d90*/  ISETP.GT.U32.AND P6, PT, R0, R15, PT ;  /* 0x0000000f0000720c */ /* 0x000fe20003fc4070 */
[----:B------:R-:W-:Y:S01]  /*0da0*/  VIADD R8, R164, 0x8 ;  /* 0x00000008a4087836 */ /* 0x000fe20000000000 */
[----:B------:R-:W-:Y:S01]  /*0db0*/  IABS R19, R12 ;  /* 0x0000000c00137213 */ /* 0x000fe20000000000 */
[----:B------:R-:W-:Y:S01]  /*0dc0*/  IMAD.MOV.U32 R20, RZ, RZ, R5 ;  /* 0x000000ffff147224 */ /* 0x000fe200078e0005 */
[----:B------:R-:W-:Y:S01]  /*0dd0*/  STL [R1+0x59c], R21 ;  /* 0x00059c1501007387 */ /* 0x000fe20000100800 */
[----:B------:R-:W-:Y:S01]  /*0de0*/  IMAD.MOV.U32 R18, RZ, RZ, R7 ;  /* 0x000000ffff127224 */ /* 0x000fe200078e0007 */
[----:B------:R-:W-:Y:S01]  /*0df0*/  IABS R6, R8 ;  /* 0x0000000800067213 */ /* 0x000fe20000000000 */
[----:B------:R-:W-:-:S04]  /*0e00*/  IMAD.HI.U32 R4, R26, R19, RZ ;  /* 0x000000131a047227 */ /* 0x000fc800078e00ff */
[----:B------:R-:W-:Y:S02]  /*0e10*/  @!P0 IMAD.IADD R13, R13, 0x1, -R0 ;  /* 0x000000010d0d8824 */ /* 0x000fe400078e0a00 */
[----:B------:R-:W-:Y:S02]  /*0e20*/  IMAD.MOV R5, RZ, RZ, -R4 ;  /* 0x000000ffff057224 */ /* 0x000fe400078e0a04 */
[--C-:B------:R-:W-:Y:S01]  /*0e30*/  @!P4 IMAD.IADD R9, R9, 0x1, -R0.reuse ;  /* 0x000000010909c824 */ /* 0x100fe200078e0a00 */
[----:B------:R-:W-:Y:S01]  /*0e40*/  ISETP.GE.AND P4, PT, R14, RZ, PT ;  /* 0x000000ff0e00720c */ /* 0x000fe20003f86270 */
[----:B------:R-:W-:Y:S01]  /*0e50*/  @!P5 IMAD.IADD R11, R11, 0x1, -R0 ;  /* 0x000000010b0bd824 */ /* 0x000fe200078e0a00 */
[----:B------:R-:W-:Y:S01]  /*0e60*/  ISETP.GE.AND P5, PT, R16, RZ, PT ;  /* 0x000000ff1000720c */ /* 0x000fe20003fa6270 */
[----:B------:R-:W-:Y:S02]  /*0e70*/  IMAD.MOV.U32 R17, RZ, RZ, R6 ;  /* 0x000000ffff117224 */ /* 0x000fe400078e0006 */
[----:B------:R-:W-:Y:S01]  /*0e80*/  @!P6 IMAD.IADD R15, R15, 0x1, -R0 ;  /* 0x000000010f0fe824 */ /* 0x000fe200078e0a00 */
[C---:B------:R-:W-:Y:S01]  /*0e90*/  ISETP.GT.U32.AND P6, PT, R0.reuse, R13, PT ;  /* 0x0000000d0000720c */ /* 0x040fe20003fc4070 */
[C---:B------:R-:W-:Y:S01]  /*0ea0*/  IMAD R5, R0.reuse, R5, R19 ;  /* 0x0000000500057224 */ /* 0x040fe200078e0213 */
[----:B------:R-:W-:Y:S01]  /*0eb0*/  ISETP.GT.U32.AND P0, PT, R0, R11, PT ;  /* 0x0000000b0000720c */ /* 0x000fe20003f04070 */
[----:B------:R-:W-:-:S02]  /*0ec0*/  IMAD.MOV.U32 R6, RZ, RZ, R9 ;  /* 0x000000ffff067224 */ /* 0x000fc400078e0009 */
[----:B------:R-:W-:-:S04]  /*0ed0*/  IMAD.HI.U32 R4, R26, R17, RZ ;  /* 0x000000111a047227 */ /* 0x000fc800078e00ff */
[----:B------:R-:W-:Y:S01]  /*0ee0*/  @!P2 IMAD.MOV R6, RZ, RZ, -R6 ;  /* 0x000000ffff06a224 */ /* 0x000fe200078e0a06 */
[----:B------:R-:W-:Y:S01]  /*0ef0*/  ISETP.GT.U32.AND P2, PT, R0, R5, PT ;  /* 0x000000050000720c */ /* 0x000fe20003f44070 */
[----:B------:R-:W-:Y:S02]  /*0f00*/  IMAD.MOV R4, RZ, RZ, -R4 ;  /* 0x000000ffff047224 */ /* 0x000fe400078e0a04 */
[----:B------:R-:W-:Y:S01]  /*0f10*/  @!P3 IMAD.MOV R20, RZ, RZ, -R20 ;  /* 0x000000ffff14b224 */ /* 0x000fe200078e0a14 */
[----:B------:R-:W-:Y:S01]  /*0f20*/  ISETP.GE.AND P3, PT, R10, RZ, PT ;  /* 0x000000ff0a00720c */ /* 0x000fe20003f66270 */
[----:B------:R-:W-:Y:S02]  /*0f30*/  IMAD R7, R0, R4, R17 ;  /* 0x0000000400077224 */ /* 0x000fe400078e0211 */
[----:B------:R-:W-:Y:S01]  /*0f40*/  @!P6 IMAD.IADD R13, R13, 0x1, -R0 ;  /* 0x000000010d0de824 */ /* 0x000fe200078e0a00 */
[----:B------:R-:W-:Y:S01]  /*0f50*/  STL [R1+0x62c], R20 ;  /* 0x00062c1401007387 */ /* 0x000fe20000100800 */
[----:B------:R-:W-:Y:S01]  /*0f60*/  VIADD R10, R164, 0x9 ;  /* 0x00000009a40a7836 */ /* 0x000fe20000000000 */
[----:B------:R-:W-:Y:S01]  /*0f70*/  ISETP.GT.U32.AND P6, PT, R0, R7, PT ;  /* 0x000000070000720c */ /* 0x000fe20003fc4070 */
[----:B------:R-:W-:-:S02]  /*0f80*/  VIADD R14, R164, 0xa ;  /* 0x0000000aa40e7836 */ /* 0x000fc40000000000 */
[----:B------:R-:W-:Y:S01]  /*0f90*/  @!P0 IMAD.IADD R11, R11, 0x1, -R0 ;  /* 0x000000010b0b8824 */ /* 0x000fe200078e0a00 */
[----:B------:R-:W-:Y:S01]  /*0fa0*/  IABS R9, R10 ;  /* 0x0000000a00097213 */ /* 0x000fe20000000000 */
[----:B------:R-:W-:Y:S01]  /*0fb0*/  @!P1 IMAD.MOV R18, RZ, RZ, -R18 ;  /* 0x000000ffff129224 */ /* 0x000fe200078e0a12 */
[----:B------:R-:W-:Y:S01]  /*0fc0*/  ISETP.GT.U32.AND P1, PT, R0, R15, PT ;  /* 0x0000000f0000720c */ /* 0x000fe20003f24070 */
[----:B------:R-:W-:Y:S01]  /*0fd0*/  @!P2 IMAD.IADD R5, R5, 0x1, -R0 ;  /* 0x000000010505a824 */ /* 0x000fe200078e0a00 */
[----:B------:R-:W-:Y:S01]  /*0fe0*/  IABS R17, R14 ;  /* 0x0000000e00117213 */ /* 0x000fe20000000000 */
[----:B------:R-:W-:Y:S01]  /*0ff0*/  IMAD.MOV.U32 R16, RZ, RZ, R11 ;  /* 0x000000ffff107224 */ /* 0x000fe200078e000b */
[----:B------:R-:W-:Y:S01]  /*1000*/  STL [R1+0x628], R18 ;  /* 0x0006281201007387 */ /* 0x000fe20000100800 */
[----:B------:R-:W-:Y:S01]  /*1010*/  IMAD.HI.U32 R4, R26, R9, RZ ;  /* 0x000000091a047227 */ /* 0x000fe200078e00ff */
[----:B------:R-:W-:Y:S02]  /*1020*/  ISETP.GE.AND P0, PT, R12, RZ, PT ;  /* 0x000000ff0c00720c */ /* 0x000fe40003f06270 */
[----:B------:R0:W-:Y:S01]  /*1030*/  STL [R1+0x624], R6 ;  /* 0x0006240601007387 */ /* 0x0001e20000100800 */
[----:B------:R-:W-:Y:S01]  /*1040*/  @!P3 IMAD.MOV R16, RZ, RZ, -R16 ;  /* 0x000000ffff10b224 */ /* 0x000fe200078e0a10 */
[----:B------:R-:W-:Y:S01]  /*1050*/  ISETP.GT.U32.AND P3, PT, R0, R5, PT ;  /* 0x000000050000720c */ /* 0x000fe20003f64070 */
[----:B------:R-:W-:Y:S01]  /*1060*/  @!P6 IMAD.IADD R7, R7, 0x1, -R0 ;  /* 0x000000010707e824 */ /* 0x000fe200078e0a00 */
[----:B------:R-:W-:Y:S01]  /*1070*/  ISETP.GE.AND P2, PT, R10, RZ, PT ;  /* 0x000000ff0a00720c */ /* 0x000fe20003f46270 */
[----:B------:R-:W-:Y:S01]  /*1080*/  IMAD.MOV R4, RZ, RZ, -R4 ;  /* 0x000000ffff047224 */ /* 0x000fe200078e0a04 */
[----:B------:R-:W-:Y:S01]  /*1090*/  @!P1 IADD3 R15, PT, PT, R15, -R0, RZ ;  /* 0x800000000f0f9210 */ /* 0x000fe20007ffe0ff */
[----:B------:R-:W-:Y:S01]  /*10a0*/  IMAD.MOV.U32 R12, RZ, RZ, R13 ;  /* 0x000000ffff0c7224 */ /* 0x000fe200078e000d */
[----:B------:R-:W-:Y:S01]  /*10b0*/  ISETP.GE.AND P1, PT, R8, RZ, PT ;  /* 0x000000ff0800720c */ /* 0x000fe20003f26270 */
[----:B------:R-:W-:Y:S01]  /*10c0*/  VIADD R8, R164, 0xb ;  /* 0x0000000ba4087836 */ /* 0x000fe20000000000 */
[----:B------:R-:W-:Y:S01]  /*10d0*/  ISETP.GT.U32.AND P6, PT, R0, R7, PT ;  /* 0x000000070000720c */ /* 0x000fe20003fc4070 */
[----:B0-----:R-:W-:Y:S01]  /*10e0*/  IMAD.HI.U32 R6, R26, R17, RZ ;  /* 0x000000111a067227 */ /* 0x001fe200078e00ff */
[----:B------:R-:W-:Y:S02]  /*10f0*/  STL [R1+0x620], R16 ;  /* 0x0006201001007387 */ /* 0x000fe40000100800 */
[----:B------:R-:W-:Y:S01]  /*1100*/  IABS R19, R8 ;  /* 0x0000000800137213 */ /* 0x000fe20000000000 */
[----:B------:R-:W-:-:S02]  /*1110*/  IMAD.MOV R6, RZ, RZ, -R6 ;  /* 0x000000ffff067224 */ /* 0x000fc400078e0a06 */
[C---:B------:R-:W-:Y:S02]  /*1120*/  IMAD R9, R0.reuse, R4, R9 ;  /* 0x0000000400097224 */ /* 0x040fe400078e0209 */
[C---:B------:R-:W-:Y:S02]  /*1130*/  IMAD R11, R0.reuse, R6, R17 ;  /* 0x00000006000b7224 */ /* 0x040fe400078e0211 */
[----:B------:R-:W-:Y:S01]  /*1140*/  @!P4 IMAD.MOV R12, RZ, RZ, -R12 ;  /* 0x000000ffff0cc224 */ /* 0x000fe200078e0a0c */
[C---:B------:R-:W-:Y:S01]  /*1150*/  ISETP.GT.U32.AND P4, PT, R0.reuse, R9, PT ;  /* 0x000000090000720c */ /* 0x040fe20003f84070 */
[----:B------:R-:W-:Y:S01]  /*1160*/  @!P3 IMAD.IADD R5, R5, 0x1, -R0 ;  /* 0x000000010505b824 */ /* 0x000fe200078e0a00 */
[----:B------:R-:W-:Y:S01]  /*1170*/  ISETP.GT.U32.AND P3, PT, R0, R11, PT ;  /* 0x0000000b0000720c */ /* 0x000fe20003f64070 */
[----:B------:R-:W-:Y:S01]  /*1180*/  IMAD.HI.U32 R4, R26, R19, RZ ;  /* 0x000000131a047227 */ /* 0x000fe200078e00ff */
[----:B------:R0:W-:Y:S03]  /*1190*/  STL [R1+0x61c], R12 ;  /* 0x00061c0c01007387 */ /* 0x0001e60000100800 */
[----:B------:R-:W-:-:S02]  /*11a0*/  IMAD.MOV R4, RZ, RZ, -R4 ;  /* 0x000000ffff047224 */ /* 0x000fc400078e0a04 */
[--C-:B------:R-:W-:Y:S01]  /*11b0*/  @!P6 IMAD.IADD R7, R7, 0x1, -R0.reuse ;  /* 0x000000010707e824 */ /* 0x100fe200078e0a00 */
[----:B------:R-:W-:Y:S01]  /*11c0*/  ISETP.GE.AND P6, PT, R8, RZ, PT ;  /* 0x000000ff0800720c */ /* 0x000fe20003fc6270 */
[----:B------:R-:W-:Y:S02]  /*11d0*/  IMAD.MOV.U32 R6, RZ, RZ, R5 ;  /* 0x000000ffff067224 */ /* 0x000fe400078e0005 */
[----:B------:R-:W-:Y:S02]  /*11e0*/  IMAD R13, R0, R4, R19 ;  /* 0x00000004000d7224 */ /* 0x000fe400078e0213 */
[----:B------:R-:W-:Y:S01]  /*11f0*/  IMAD.MOV.U32 R5, RZ, RZ, R7 ;  /* 0x000000ffff057224 */ /* 0x000fe200078e0007 */
[----:B------:R-:W-:Y:S01]  /*1200*/  @!P3 IADD3 R11, PT, PT, R11, -R0, RZ ;  /* 0x800000000b0bb210 */ /* 0x000fe20007ffe0ff */
[----:B------:R-:W-:Y:S02]  /*1210*/  @!P4 IMAD.IADD R9, R9, 0x1, -R0 ;  /* 0x000000010909c824 */ /* 0x000fe400078e0a00 */
[----:B------:R-:W-:Y:S01]  /*1220*/  VIADD R4, R164, 0xc ;  /* 0x0000000ca4047836 */ /* 0x000fe20000000000 */
[----:B------:R-:W-:Y:S01]  /*1230*/  ISETP.GT.U32.AND P3, PT, R0, R11, PT ;  /* 0x0000000b0000720c */ /* 0x000fe20003f64070 */
[----:B------:R-:W-:-:S02]  /*1240*/  VIADD R8, R164, 0xd ;  /* 0x0000000da4087836 */ /* 0x000fc40000000000 */
[----:B------:R-:W-:Y:S01]  /*1250*/  @!P1 IMAD.MOV R5, RZ, RZ, -R5 ;  /* 0x000000ffff059224 */ /* 0x000fe200078e0a05 */
[----:B------:R-:W-:Y:S01]  /*1260*/  ISETP.GT.U32.AND P1, PT, R0, R13, PT ;  /* 0x0000000d0000720c */ /* 0x000fe20003f24070 */
[----:B------:R-:W-:Y:S01]  /*1270*/  IMAD.MOV.U32 R10, RZ, RZ, R15 ;  /* 0x000000ffff0a7224 */ /* 0x000fe200078e000f */
[----:B------:R-:W-:Y:S01]  /*1280*/  ISETP.GE.AND P4, PT, R4, RZ, PT ;  /* 0x000000ff0400720c */ /* 0x000fe20003f86270 */
[----:B------:R-:W-:Y:S01]  /*1290*/  @!P0 IMAD.MOV R6, RZ, RZ, -R6 ;  /* 0x000000ffff068224 */ /* 0x000fe200078e0a06 */
[----:B------:R-:W-:Y:S01]  /*12a0*/  ISETP.GT.U32.AND P0, PT, R0, R9, PT ;  /* 0x000000090000720c */ /* 0x000fe20003f04070 */
[----:B------:R-:W-:Y:S01]  /*12b0*/  @!P5 IMAD.MOV R10, RZ, RZ, -R10 ;  /* 0x000000ffff0ad224 */ /* 0x000fe200078e0a0a */
[----:B------:R-:W-:Y:S01]  /*12c0*/  IABS R15, R4 ;  /* 0x00000004000f7213 */ /* 0x000fe20000000000 */
[----:B0-----:R-:W-:Y:S01]  /*12d0*/  VIADD R12, R164, 0x11 ;  /* 0x00000011a40c7836 */ /* 0x001fe20000000000 */
[----:B------:R-:W-:Y:S01]  /*12e0*/  IABS R4, R8 ;  /* 0x0000000800047213 */ /* 0x000fe20000000000 */
[----:B------:R-:W-:Y:S01]  /*12f0*/  @!P3 IMAD.IADD R11, R11, 0x1, -R0 ;  /* 0x000000010b0bb824 */ /* 0x000fe200078e0a00 */
[----:B------:R-:W-:Y:S01]  /*1300*/  ISETP.GE.AND P5, PT, R14, RZ, PT ;  /* 0x000000ff0e00720c */ /* 0x000fe20003fa6270 */
[----:B------:R0:W-:Y:S01]  /*1310*/  STL [R1+0x618], R10 ;  /* 0x0006180a01007387 */ /* 0x0001e20000100800 */
[----:B------:R-:W-:-:S02]  /*1320*/  VIADD R14, R164, 0x12 ;  /* 0x00000012a40e7836 */ /* 0x000fc40000000000 */
[----:B------:R-:W-:Y:S01]  /*1330*/  IMAD.MOV.U32 R7, RZ, RZ, R4 ;  /* 0x000000ffff077224 */ /* 0x000fe200078e0004 */
[----:B------:R-:W-:Y:S01]  /*1340*/  STL [R1+0x614], R6 ;  /* 0x0006140601007387 */ /* 0x000fe20000100800 */
[----:B------:R-:W-:-:S03]  /*1350*/  IMAD.HI.U32 R4, R26, R15, RZ ;  /* 0x0000000f1a047227 */ /* 0x000fc600078e00ff */
[----:B------:R1:W-:Y:S01]  /*1360*/  STL [R1+0x610], R5 ;  /* 0x0006100501007387 */ /* 0x0003e20000100800 */
[----:B------:R-:W-:Y:S02]  /*1370*/  IMAD.MOV R4, RZ, RZ, -R4 ;  /* 0x000000ffff047224 */ /* 0x000fe400078e0a04 */
[--C-:B------:R-:W-:Y:S02]  /*1380*/  @!P1 IMAD.IADD R13, R13, 0x1, -R0.reuse ;  /* 0x000000010d0d9824 */ /* 0x100fe400078e0a00 */
[----:B------:R-:W-:Y:S01]  /*1390*/  @!P0 IMAD.IADD R9, R9, 0x1, -R0 ;  /* 0x0000000109098824 */ /* 0x000fe200078e0a00 */
[----:B------:R-:W-:Y:S01]  /*13a0*/  ISETP.GE.AND P0, PT, R8, RZ, PT ;  /* 0x000000ff0800720c */ /* 0x000fe20003f06270 */
[----:B------:R-:W-:Y:S01]  /*13b0*/  IMAD.MOV.U32 R18, RZ, RZ, R11 ;  /* 0x000000ffff127224 */ /* 0x000fe200078e000b */
[----:B------:R-:W-:Y:S01]  /*13c0*/  ISETP.GT.U32.AND P1, PT, R0, R13, PT ;  /* 0x0000000d0000720c */ /* 0x000fe20003f24070 */
[----:B0-----:R-:W-:Y:S02]  /*13d0*/  VIADD R10, R164, 0xe ;  /* 0x0000000ea40a7836 */ /* 0x001fe40000000000 */
[----:B-1----:R-:W-:-:S03]  /*13e0*/  IMAD.HI.U32 R5, R26, R7, RZ ;  /* 0x000000071a057227 */ /* 0x002fc600078e00ff */
[----:B------:R-:W-:Y:S01]  /*13f0*/  IABS R17, R10 ;  /* 0x0000000a00117213 */ /* 0x000fe20000000000 */
[----:B------:R-:W-:Y:S01]  /*1400*/  IMAD.MOV R8, RZ, RZ, -R5 ;  /* 0x000000ffff087224 */ /* 0x000fe200078e0a05 */
[----:B------:R-:W-:Y:S01]  /*1410*/  ISETP.GE.AND P3, PT, R10, RZ, PT ;  /* 0x000000ff0a00720c */ /* 0x000fe20003f66270 */
[C---:B------:R-:W-:Y:S02]  /*1420*/  IMAD R5, R0.reuse, R4, R15 ;  /* 0x0000000400057224 */ /* 0x040fe400078e020f */
[----:B------:R-:W-:Y:S02]  /*1430*/  @!P5 IMAD.MOV R18, RZ, RZ, -R18 ;  /* 0x000000ffff12d224 */ /* 0x000fe400078e0a12 */
[C---:B------:R-:W-:Y:S01]  /*1440*/  IMAD R7, R0.reuse, R8, R7 ;  /* 0x0000000800077224 */ /* 0x040fe200078e0207 */
[----:B------:R-:W-:Y:S01]  /*1450*/  ISETP.GT.U32.AND P5, PT, R0, R5, PT ;  /* 0x000000050000720c */ /* 0x000fe20003fa4070 */
[----:B------:R-:W-:Y:S02]  /*1460*/  VIADD R4, R164, 0xf ;  /* 0x0000000fa4047836 */ /* 0x000fe40000000000 */
[----:B------:R-:W-:Y:S01]  /*1470*/  @!P1 IMAD.IADD R13, R13, 0x1, -R0 ;  /* 0x000000010d0d9824 */ /* 0x000fe200078e0a00 */
[----:B------:R-:W-:Y:S01]  /*1480*/  ISETP.GT.U32.AND P1, PT, R0, R7, PT ;  /* 0x000000070000720c */ /* 0x000fe20003f24070 */
[----:B------:R-:W-:Y:S01]  /*1490*/  IMAD.MOV.U32 R19, RZ, RZ, R9 ;  /* 0x000000ffff137224 */ /* 0x000fe200078e0009 */
[----:B------:R-:W-:Y:S01]  /*14a0*/  IABS R9, R4 ;  /* 0x0000000400097213 */ /* 0x000fe20000000000 */
[----:B------:R-:W-:-:S04]  /*14b0*/  IMAD.HI.U32 R6, R26, R17, RZ ;  /* 0x000000111a067227 */ /* 0x000fc800078e00ff */
[----:B------:R-:W-:Y:S01]  /*14c0*/  @!P2 IMAD.MOV R19, RZ, RZ, -R19 ;  /* 0x000000ffff13a224 */ /* 0x000fe200078e0a13 */
[----:B------:R-:W-:Y:S01]  /*14d0*/  ISETP.GE.AND P2, PT, R4, RZ, PT ;  /* 0x000000ff0400720c */ /* 0x000fe20003f46270 */
[----:B------:R-:W-:Y:S02]  /*14e0*/  @!P5 IMAD.IADD R5, R5, 0x1, -R0 ;  /* 0x000000010505d824 */ /* 0x000fe400078e0a00 */
[----:B------:R-:W-:Y:S01]  /*14f0*/  VIADD R10, R164, 0x10 ;  /* 0x00000010a40a7836 */ /* 0x000fe20000000000 */
[----:B------:R0:W-:Y:S01]  /*1500*/  STL [R1+0x60c], R19 ;  /* 0x00060c1301007387 */ /* 0x0001e20000100800 */
[----:B------:R-:W-:Y:S01]  /*1510*/  IMAD.MOV R6, RZ, RZ, -R6 ;  /* 0x000000ffff067224 */ /* 0x000fe200078e0a06 */
[----:B------:R-:W-:Y:S01]  /*1520*/  ISETP.GT.U32.AND P5, PT, R0, R5, PT ;  /* 0x000000050000720c */ /* 0x000fe20003fa4070 */
[----:B------:R-:W-:Y:S01]  /*1530*/  IMAD.HI.U32 R4, R26, R9, RZ ;  /* 0x000000091a047227 */ /* 0x000fe200078e00ff */
[----:B------:R1:W-:Y:S01]  /*1540*/  STL [R1+0x608], R18 ;  /* 0x0006081201007387 */ /* 0x0003e20000100800 */
[----:B------:R-:W-:-:S02]  /*1550*/  IABS R11, R10 ;  /* 0x0000000a000b7213 */ /* 0x000fc40000000000 */
[----:B------:R-:W-:Y:S01]  /*1560*/  IMAD R15, R0, R6, R17 ;  /* 0x00000006000f7224 */ /* 0x000fe200078e0211 */
[----:B------:R-:W-:Y:S01]  /*1570*/  @!P1 IADD3 R7, PT, PT, R7, -R0, RZ ;  /* 0x8000000007079210 */ /* 0x000fe20007ffe0ff */
[----:B------:R-:W-:Y:S01]  /*1580*/  IMAD.MOV R4, RZ, RZ, -R4 ;  /* 0x000000ffff047224 */ /* 0x000fe200078e0a04 */
[----:B------:R-:W-:Y:S01]  /*1590*/  IABS R17, R12 ;  /* 0x0000000c00117213 */ /* 0x000fe20000000000 */
[----:B------:R-:W-:Y:S01]  /*15a0*/  IMAD.HI.U32 R6, R26, R11, RZ ;  /* 0x0000000b1a067227 */ /* 0x000fe200078e00ff */
[C---:B------:R-:W-:Y:S02]  /*15b0*/  ISETP.GT.U32.AND P1, PT, R0.reuse, R7, PT ;  /* 0x000000070000720c */ /* 0x040fe40003f24070 */
[----:B0-----:R-:W-:Y:S01]  /*15c0*/  IABS R19, R14 ;  /* 0x0000000e00137213 */ /* 0x001fe20000000000 */
[----:B-1----:R-:W-:Y:S02]  /*15d0*/  IMAD.MOV.U32 R18, RZ, RZ, R13 ;  /* 0x000000ffff127224 */ /* 0x002fe400078e000d */
[----:B------:R-:W-:-:S02]  /*15e0*/  IMAD R9, R0, R4, R9 ;  /* 0x0000000400097224 */ /* 0x000fc400078e0209 */
[----:B------:R-:W-:Y:S01]  /*15f0*/  @!P6 IMAD.MOV R18, RZ, RZ, -R18 ;  /* 0x000000ffff12e224 */ /* 0x000fe200078e0a12 */
[----:B------:R-:W-:Y:S01]  /*1600*/  ISETP.GT.U32.AND P6, PT, R0, R15, PT ;  /* 0x0000000f0000720c */ /* 0x000fe20003fc4070 */
[----:B------:R-:W-:Y:S02]  /*1610*/  VIADD R16, R164, 0x13 ;  /* 0x00000013a4107836 */ /* 0x000fe40000000000 */
[----:B------:R-:W-:Y:S01]  /*1620*/  @!P5 IMAD.IADD R5, R5, 0x1, -R0 ;  /* 0x000000010505d824 */ /* 0x000fe200078e0a00 */
[----:B------:R-:W-:Y:S01]  /*1630*/  ISETP.GT.U32.AND P5, PT, R0, R9, PT ;  /* 0x000000090000720c */ /* 0x000fe20003fa4070 */
[----:B------:R-:W-:Y:S01]  /*1640*/  IMAD.MOV R6, RZ, RZ, -R6 ;  /* 0x000000ffff067224 */ /* 0x000fe200078e0a06 */
[----:B------:R-:W-:Y:S01]  /*1650*/  IABS R21, R16 ;  /* 0x0000001000157213 */ /* 0x000fe20000000000 */
[----:B------:R-:W-:Y:S01]  /*1660*/  IMAD.HI.U32 R8, R26, R17, RZ ;  /* 0x000000111a087227 */ /* 0x000fe200078e00ff */
[----:B------:R0:W-:Y:S03]  /*1670*/  STL [R1+0x604], R18 ;  /* 0x0006041201007387 */ /* 0x0001e60000100800 */
[----:B------:R-:W-:-:S02]  /*1680*/  IMAD R11, R0, R6, R11 ;  /* 0x00000006000b7224 */ /* 0x000fc400078e020b */
[----:B------:R-:W-:Y:S02]  /*1690*/  IMAD.MOV R8, RZ, RZ, -R8 ;  /* 0x000000ffff087224 */ /* 0x000fe400078e0a08 */
[----:B------:R-:W-:-:S04]  /*16a0*/  IMAD.HI.U32 R4, R26, R19, RZ ;  /* 0x000000131a047227 */ /* 0x000fc800078e00ff */
[----:B------:R-:W-:-:S04]  /*16b0*/  IMAD.HI.U32 R6, R26, R21, RZ ;  /* 0x000000151a067227 */ /* 0x000fc800078e00ff */
[--C-:B------:R-:W-:Y:S01]  /*16c0*/  @!P1 IMAD.IADD R7, R7, 0x1, -R0.reuse ;  /* 0x0000000107079824 */ /* 0x100fe200078e0a00 */
[C---:B------:R-:W-:Y:S01]  /*16d0*/  ISETP.GT.U32.AND P1, PT, R0.reuse, R11, PT ;  /* 0x0000000b0000720c */ /* 0x040fe20003f24070 */
[----:B------:R-:W-:Y:S02]  /*16e0*/  @!P6 IMAD.IADD R15, R15, 0x1, -R0 ;  /* 0x000000010f0fe824 */ /* 0x000fe400078e0a00 */
[C---:B------:R-:W-:Y:S02]  /*16f0*/  IMAD R13, R0.reuse, R8, R17 ;  /* 0x00000008000d7224 */ /* 0x040fe400078e0211 */
[----:B------:R-:W-:Y:S02]  /*1700*/  IMAD.MOV R4, RZ, RZ, -R4 ;  /* 0x000000ffff047224 */ /* 0x000fe400078e0a04 */
[----:B------:R-:W-:Y:S01]  /*1710*/  IMAD.MOV R6, RZ, RZ, -R6 ;  /* 0x000000ffff067224 */ /* 0x000fe200078e0a06 */
[----:B------:R-:W-:Y:S01]  /*1720*/  ISETP.GT.U32.AND P6, PT, R0, R13, PT ;  /* 0x0000000d0000720c */ /* 0x000fe20003fc4070 */
[----:B0-----:R-:W-:-:S02]  /*1730*/  VIADD R18, R164, 0x14 ;  /* 0x00000014a4127836 */ /* 0x001fc40000000000 */
[----:B------:R-:W-:Y:S01]  /*1740*/  @!P5 IMAD.IADD R9, R9, 0x1, -R0 ;  /* 0x000000010909d824 */ /* 0x000fe200078e0a00 */
[C---:B------:R-:W-:Y:S01]  /*1750*/  ISETP.GT.U32.AND P5, PT, R0.reuse, R15, PT ;  /* 0x0000000f0000720c */ /* 0x040fe20003fa4070 */
[C---:B------:R-:W-:Y:S02]  /*1760*/  IMAD R17, R0.reuse, R4, R19 ;  /* 0x0000000400117224 */ /* 0x040fe400078e0213 */
[----:B------:R-:W-:Y:S01]  /*1770*/  IMAD R19, R0, R6, R21 ;  /* 0x0000000600137224 */ /* 0x000fe200078e0215 */
[----:B------:R-:W-:Y:S01]  /*1780*/  IABS R21, R18 ;  /* 0x0000001200157213 */ /* 0x000fe20000000000 */
[----:B------:R-:W-:Y:S02]  /*1790*/  IMAD.MOV.U32 R23, RZ, RZ, R5 ;  /* 0x000000ffff177224 */ /* 0x000fe400078e0005 */
[----:B------:R-:W-:Y:S02]  /*17a0*/  VIADD R20, R164, 0x15 ;  /* 0x00000015a4147836 */ /* 0x000fe40000000000 */
[----:B------:R-:W-:-:S02]  /*17b0*/  @!P4 IMAD.MOV R23, RZ, RZ, -R23 ;  /* 0x000000ffff17c224 */ /* 0x000fc400078e0a17 */
[----:B------:R-:W-:Y:S02]  /*17c0*/  VIADD R22, R164, 0x16 ;  /* 0x00000016a4167836 */ /* 0x000fe40000000000 */
[----:B------:R-:W-:Y:S01]  /*17d0*/  @!P1 IMAD.IADD R11, R11, 0x1, -R0 ;  /* 0x000000010b0b9824 */ /* 0x000fe200078e0a00 */
[----:B------:R-:W-:Y:S01]  /*17e0*/  ISETP.GT.U32.AND P1, PT, R0, R9, PT ;  /* 0x000000090000720c */ /* 0x000fe20003f24070 */
[----:B------:R-:W-:Y:S01]  /*17f0*/  IMAD.HI.U32 R4, R26, R21, RZ ;  /* 0x000000151a047227 */ /* 0x000fe200078e00ff */
[----:B------:R0:W-:Y:S01]  /*1800*/  STL [R1+0x600], R23 ;  /* 0x0006001701007387 */ /* 0x0001e20000100800 */
[----:B------:R-:W-:Y:S02]  /*1810*/  IABS R29, R22 ;  /* 0x00000016001d7213 */ /* 0x000fe40000000000 */
[----:B------:R-:W-:Y:S02]  /*1820*/  IMAD.MOV R4, RZ, RZ, -R4 ;  /* 0x000000ffff047224 */ /* 0x000fe400078e0a04 */
[--C-:B------:R-:W-:Y:S01]  /*1830*/  @!P5 IMAD.IADD R15, R15, 0x1, -R0.reuse ;  /* 0x000000010f0fd824 */ /* 0x100fe200078e0a00 */
[C---:B------:R-:W-:Y:S01]  /*1840*/  ISETP.GT.U32.AND P5, PT, R0.reuse, R17, PT ;  /* 0x000000110000720c */ /* 0x040fe20003fa4070 */
[----:B------:R-:W-:Y:S01]  /*1850*/  @!P6 IMAD.IADD R13, R13, 0x1, -R0 ;  /* 0x000000010d0de824 */ /* 0x000fe200078e0a00 */
[C---:B------:R-:W-:Y:S01]  /*1860*/  ISETP.GT.U32.AND P6, PT, R0.reuse, R11, PT ;  /* 0x0000000b0000720c */ /* 0x040fe20003fc4070 */
[----:B------:R-:W-:Y:S01]  /*1870*/  IMAD R5, R0, R4, R21 ;  /* 0x0000000400057224 */ /* 0x000fe200078e0215 */
[----:B0-----:R-:W-:Y:S01]  /*1880*/  IABS R23, R20 ;  /* 0x0000001400177213 */ /* 0x001fe20000000000 */
[----:B------:R-:W-:Y:S01]  /*1890*/  IMAD.HI.U32 R6, R26, R29, RZ ;  /* 0x0000001d1a067227 */ /* 0x000fe200078e00ff */
[----:B------:R-:W-:-:S02]  /*18a0*/  ISETP.GT.U32.AND P4, PT, R0, R13, PT ;  /* 0x0000000d0000720c */ /* 0x000fc40003f84070 */
[----:B------:R-:W-:Y:S01]  /*18b0*/  @!P1 IADD3 R9, PT, PT, R9, -R0, RZ ;  /* 0x8000000009099210 */ /* 0x000fe20007ffe0ff */
[----:B------:R-:W-:Y:S01]  /*18c0*/  IMAD.HI.U32 R4, R26, R23, RZ ;  /* 0x000000171a047227 */ /* 0x000fe200078e00ff */
[----:B------:R-:W-:-:S03]  /*18d0*/  ISETP.GT.U32.AND P1, PT, R0, R19, PT ;  /* 0x000000130000720c */ /* 0x000fc60003f24070 */
[----:B------:R-:W-:Y:S02]  /*18e0*/  IMAD.MOV R4, RZ, RZ, -R4 ;  /* 0x000000ffff047224 */ /* 0x000fe400078e0a04 */
[----:B------:R-:W-:Y:S02]  /*18f0*/  IMAD.MOV R6, RZ, RZ, -R6 ;  /* 0x000000ffff067224 */ /* 0x000fe400078e0a06 */
[C---:B------:R-:W-:Y:S02]  /*1900*/  IMAD R21, R0.reuse, R4, R23 ;  /* 0x0000000400157224 */ /* 0x040fe400078e0217 */
[----:B------:R-:W-:Y:S02]  /*1910*/  IMAD.MOV.U32 R30, RZ, RZ, R7 ;  /* 0x000000ffff1e7224 */ /* 0x000fe400078e0007 */
[----:B------:R-:W-:Y:S02]  /*1920*/  IMAD R23, R0, R6, R29 ;  /* 0x0000000600177224 */ /* 0x000fe400078e021d */
[----:B------:R-:W-:-:S02]  /*1930*/  IMAD.MOV.U32 R28, RZ, RZ, R15 ;  /* 0x000000ffff1c7224 */ /* 0x000fc400078e000f */
[----:B------:R-:W-:Y:S01]  /*1940*/  @!P5 IMAD.IADD R17, R17, 0x1, -R0 ;  /* 0x000000011111d824 */ /* 0x000fe200078e0a00 */
[----:B------:R-:W-:Y:S01]  /*1950*/  ISETP.GE.AND P5, PT, R12, RZ, PT ;  /* 0x000000ff0c00720c */ /* 0x000fe20003fa6270 */
[----:B------:R-:W-:Y:S02]  /*1960*/  IMAD.MOV.U32 R6, RZ, RZ, R9 ;  /* 0x000000ffff067224 */ /* 0x000fe400078e0009 */
[----:B------:R-:W-:Y:S01]  /*1970*/  @!P0 IMAD.MOV R30, RZ, RZ, -R30 ;  /* 0x000000ffff1e8224 */ /* 0x000fe200078e0a1e */
[C---:B------:R-:W-:Y:S01]  /*1980*/  ISETP.GT.U32.AND P0, PT, R0.reuse, R17, PT ;  /* 0x000000110000720c */ /* 0x040fe20003f04070 */
[----:B------:R-:W-:Y:S01]  /*1990*/  @!P3 IMAD.MOV R28, RZ, RZ, -R28 ;  /* 0x000000ffff1cb224 */ /* 0x000fe200078e0a1c */
[C---:B------:R-:W-:Y:S01]  /*19a0*/  ISETP.GT.U32.AND P3, PT, R0.reuse, R21, PT ;  /* 0x000000150000720c */ /* 0x040fe20003f64070 */
[----:B------:R-:W-:Y:S01]  /*19b0*/  @!P2 IMAD.MOV R6, RZ, RZ, -R6 ;  /* 0x000000ffff06a224 */ /* 0x000fe200078e0a06 */
[----:B------:R-:W-:Y:S01]  /*19c0*/  STL [R1+0x5fc], R30 ;  /* 0x0005fc1e01007387 */ /* 0x000fe20000100800 */
[--C-:B------:R-:W-:Y:S01]  /*19d0*/  @!P4 IMAD.IADD R13, R13, 0x1, -R0.reuse ;  /* 0x000000010d0dc824 */ /* 0x100fe200078e0a00 */
[----:B------:R-:W-:Y:S01]  /*19e0*/  ISETP.GT.U32.AND P4, PT, R0, R5, PT ;  /* 0x000000050000720c */ /* 0x000fe20003f84070 */
[----:B------:R-:W-:Y:S01]  /*19f0*/  @!P6 IMAD.IADD R11, R11, 0x1, -R0 ;  /* 0x000000010b0be824 */ /* 0x000fe200078e0a00 */
[----:B------:R-:W-:Y:S01]  /*1a00*/  STL [R1+0x5f8], R28 ;  /* 0x0005f81c01007387 */ /* 0x000fe20000100800 */
[----:B------:R-:W-:Y:S01]  /*1a10*/  ISETP.GE.AND P6, PT, R10, RZ, PT ;  /* 0x000000ff0a00720c */ /* 0x000fe20003fc6270 */
[----:B------:R-:W-:-:S02]  /*1a20*/  VIADD R10, R164, 0x17 ;  /* 0x00000017a40a7836 */ /* 0x000fc40000000000 */
[----:B------:R0:W-:Y:S01]  /*1a30*/  STL [R1+0x5f4], R6 ;  /* 0x0005f40601007387 */ /* 0x0001e20000100800 */
[--C-:B------:R-:W-:Y:S01]  /*1a40*/  @!P1 IMAD.IADD R19, R19, 0x1, -R0.reuse ;  /* 0x0000000113139824 */ /* 0x100fe200078e0a00 */
[----:B------:R-:W-:Y:S01]  /*1a50*/  ISETP.GE.AND P1, PT, R14, RZ, PT ;  /* 0x000000ff0e00720c */ /* 0x000fe20003f26270 */
[----:B------:R-:W-:Y:S01]  /*1a60*/  IMAD.MOV.U32 R4, RZ, RZ, R11 ;  /* 0x000000ffff047224 */ /* 0x000fe200078e000b */
[----:B------:R-:W-:Y:S01]  /*1a70*/  IABS R8, R10 ;  /* 0x0000000a00087213 */ /* 0x000fe20000000000 */
[--C-:B------:R-:W-:Y:S01]  /*1a80*/  @!P0 IMAD.IADD R17, R17, 0x1, -R0.reuse ;  /* 0x0000000111118824 */ /* 0x100fe200078e0a00 */
[----:B------:R-:W-:Y:S01]  /*1a90*/  ISETP.GE.AND P0, PT, R18, RZ, PT ;  /* 0x000000ff1200720c */ /* 0x000fe20003f06270 */
[----:B------:R-:W-:Y:S01]  /*1aa0*/  @!P4 IMAD.IADD R5, R5, 0x1, -R0 ;  /* 0x000000010505c824 */ /* 0x000fe200078e0a00 */
[C---:B------:R-:W-:Y:S01]  /*1ab0*/  ISETP.GT.U32.AND P4, PT, R0.reuse, R19, PT ;  /* 0x000000130000720c */ /* 0x040fe20003f84070 */
[----:B------:R-:W-:Y:S02]  /*1ac0*/  IMAD.MOV.U32 R7, RZ, RZ, R8 ;  /* 0x000000ffff077224 */ /* 0x000fe400078e0008 */
[----:B0-----:R-:W-:Y:S01]  /*1ad0*/  IMAD.MOV.U32 R6, RZ, RZ, R13 ;  /* 0x000000ffff067224 */ /* 0x001fe200078e000d */
[----:B------:R-:W-:Y:S01]  /*1ae0*/  ISETP.GT.U32.AND P2, PT, R0, R5, PT ;  /* 0x000000050000720c */ /* 0x000fe20003f44070 */
[----:B------:R-:W-:Y:S01]  /*1af0*/  @!P6 IMAD.MOV R4, RZ, RZ, -R4 ;  /* 0x000000ffff04e224 */ /* 0x000fe200078e0a04 */
[----:B------:R-:W-:Y:S01]  /*1b00*/  ISETP.GE.AND P6, PT, R16, RZ, PT ;  /* 0x000000ff1000720c */ /* 0x000fe20003fc6270 */
[----:B------:R-:W-:Y:S01]  /*1b10*/  @!P5 IMAD.MOV R6, RZ, RZ, -R6 ;  /* 0x000000ffff06d224 */ /* 0x000fe200078e0a06 */
[----:B------:R-:W-:Y:S01]  /*1b20*/  ISETP.GT.U32.AND P5, PT, R0, R23, PT ;  /* 0x000000170000720c */ /* 0x000fe20003fa4070 */
[--C-:B------:R-:W-:Y:S01]  /*1b30*/  @!P3 IMAD.IADD R21, R21, 0x1, -R0.reuse ;  /* 0x000000011515b824 */ /* 0x100fe200078e0a00 */
[----:B------:R0:W-:Y:S01]  /*1b40*/  STL [R1+0x5f0], R4 ;  /* 0x0005f00401007387 */ /* 0x0001e20000100800 */
[----:B------:R-:W-:Y:S01]  /*1b50*/  VIADD R9, R164, 0x1b ;  /* 0x0000001ba4097836 */ /* 0x000fe20000000000 */
[----:B------:R-:W-:Y:S01]  /*1b60*/  ISETP.GE.AND P3, PT, R10, RZ, PT ;  /* 0x000000ff0a00720c */ /* 0x000fe20003f66270 */
[C---:B------:R-:W-:Y:S01]  /*1b70*/  VIADD R10, R164.reuse, 0x1c ;  /* 0x0000001ca40a7836 */ /* 0x040fe20000000000 */
[----:B------:R1:W-:Y:S01]  /*1b80*/  STL [R1+0x5ec], R6 ;  /* 0x0005ec0601007387 */ /* 0x0003e20000100800 */
[----:B------:R-:W-:Y:S01]  /*1b90*/  @!P4 IADD3 R19, PT, PT, R19, -R0, RZ ;  /* 0x800000001313c210 */ /* 0x000fe20007ffe0ff */
[----:B------:R-:W-:Y:S01]  /*1ba0*/  VIADD R8, R164, 0x1a ;  /* 0x0000001aa4087836 */ /* 0x000fe20000000000 */
[----:B------:R-:W-:Y:S01]  /*1bb0*/  ISETP.GE.AND P4, PT, R20, RZ, PT ;  /* 0x000000ff1400720c */ /* 0x000fe20003f86270 */
[----:B------:R-:W-:Y:S01]  /*1bc0*/  @!P2 IMAD.IADD R5, R5, 0x1, -R0 ;  /* 0x000000010505a824 */ /* 0x000fe200078e0a00 */
[----:B------:R-:W-:Y:S01]  /*1bd0*/  ISETP.GE.AND P2, PT, R22, RZ, PT ;  /* 0x000000ff1600720c */ /* 0x000fe20003f46270 */
[----:B0-----:R-:W-:Y:S01]  /*1be0*/  IMAD.HI.U32 R4, R26, R7, RZ ;  /* 0x000000071a047227 */ /* 0x001fe200078e00ff */
[----:B------:R-:W-:-:S03]  /*1bf0*/  IABS R13, R8 ;  /* 0x00000008000d7213 */ /* 0x000fc60000000000 */
[----:B------:R-:W-:Y:S02]  /*1c00*/  @!P5 IMAD.IADD R23, R23, 0x1, -R0 ;  /* 0x000000011717d824 */ /* 0x000fe400078e0a00 */
[----:B-1----:R-:W-:Y:S01]  /*1c10*/  IMAD.MOV.U32 R6, RZ, RZ, R17 ;  /* 0x000000ffff067224 */ /* 0x002fe200078e0011 */
[----:B------:R-:W-:Y:S01]  /*1c20*/  IABS R17, R9 ;  /* 0x0000000900117213 */ /* 0x000fe20000000000 */
[----:B------:R-:W-:Y:S01]  /*1c30*/  IMAD.MOV R4, RZ, RZ, -R4 ;  /* 0x000000ffff047224 */ /* 0x000fe200078e0a04 */
[C---:B------:R-:W-:Y:S01]  /*1c40*/  ISETP.GT.U32.AND P5, PT, R0.reuse, R23, PT ;  /* 0x000000170000720c */ /* 0x040fe20003fa4070 */
[----:B------:R-:W-:Y:S01]  /*1c50*/  @!P1 IMAD.MOV R6, RZ, RZ, -R6 ;  /* 0x000000ffff069224 */ /* 0x000fe200078e0a06 */
[C---:B------:R-:W-:Y:S01]  /*1c60*/  ISETP.GT.U32.AND P1, PT, R0.reuse, R21, PT ;  /* 0x000000150000720c */ /* 0x040fe20003f24070 */
[----:B------:R-:W-:Y:S02]  /*1c70*/  IMAD R7, R0, R4, R7 ;  /* 0x0000000400077224 */ /* 0x000fe400078e0207 */
[----:B------:R-:W-:Y:S01]  /*1c80*/  IMAD.MOV.U32 R11, RZ, RZ, R19 ;  /* 0x000000ffff0b7224 */ /* 0x000fe200078e0013 */
[----:B------:R0:W-:Y:S01]  /*1c90*/  STL [R1+0x5e8], R6 ;  /* 0x0005e80601007387 */ /* 0x0001e20000100800 */
[----:B------:R-:W-:Y:S01]  /*1ca0*/  VIADD R4, R164, 0x18 ;  /* 0x00000018a4047836 */ /* 0x000fe20000000000 */
[----:B------:R-:W-:Y:S01]  /*1cb0*/  IABS R19, R10 ;  /* 0x0000000a00137213 */ /* 0x000fe20000000000 */
[----:B------:R-:W-:-:S02]  /*1cc0*/  @!P6 IMAD.MOV R11, RZ, RZ, -R11 ;  /* 0x000000ffff0be224 */ /* 0x000fc400078e0a0b */
[----:B------:R-:W-:Y:S01]  /*1cd0*/  @!P0 IMAD.MOV R5, RZ, RZ, -R5 ;  /* 0x000000ffff058224 */ /* 0x000fe200078e0a05 */
[----:B------:R-:W-:Y:S01]  /*1ce0*/  ISETP.GE.AND P6, PT, R4, RZ, PT ;  /* 0x000000ff0400720c */ /* 0x000fe20003fc6270 */
[--C-:B------:R-:W-:Y:S01]  /*1cf0*/  @!P5 IMAD.IADD R23, R23, 0x1, -R0.reuse ;  /* 0x000000011717d824 */ /* 0x100fe200078e0a00 */
[----:B------:R-:W-:Y:S01]  /*1d00*/  ISETP.GT.U32.AND P5, PT, R0, R7, PT ;  /* 0x000000070000720c */ /* 0x000fe20003fa4070 */
[----:B------:R-:W-:Y:S01]  /*1d10*/  @!P1 IMAD.IADD R21, R21, 0x1, -R0 ;  /* 0x0000000115159824 */ /* 0x000fe200078e0a00 */
[----:B------:R1:W-:Y:S01]  /*1d20*/  STL [R1+0x5e4], R11 ;  /* 0x0005e40b01007387 */ /* 0x0003e20000100800 */
[----:B------:R-:W-:Y:S01]  /*1d30*/  IABS R4, R4 ;  /* 0x0000000400047213 */ /* 0x000fe20000000000 */
[----:B0-----:R-:W-:Y:S01]  /*1d40*/  VIADD R6, R164, 0x19 ;  /* 0x00000019a4067836 */ /* 0x001fe20000000000 */
[----:B------:R-:W-:Y:S01]  /*1d50*/  ISETP.GE.AND P1, PT, R8, RZ, PT ;  /* 0x000000ff0800720c */ /* 0x000fe20003f26270 */
[----:B------:R0:W-:Y:S01]  /*1d60*/  STL [R1+0x5e0], R5 ;  /* 0x0005e00501007387 */ /* 0x0001e20000100800 */
[----:B------:R-:W-:-:S02]  /*1d70*/  IMAD.HI.U32 R8, R26, R17, RZ ;  /* 0x000000111a087227 */ /* 0x000fc400078e00ff */
[----:B------:R-:W-:Y:S02]  /*1d80*/  IABS R15, R6 ;  /* 0x00000006000f7213 */ /* 0x000fe40000000000 */
[----:B------:R-:W-:Y:S01]  /*1d90*/  ISETP.GE.AND P0, PT, R6, RZ, PT ;  /* 0x000000ff0600720c */ /* 0x000fe20003f06270 */
[----:B-1----:R-:W-:Y:S02]  /*1da0*/  IMAD.MOV.U32 R11, RZ, RZ, R21 ;  /* 0x000000ffff0b7224 */ /* 0x002fe400078e0015 */
[----:B------:R-:W-:Y:S02]  /*1db0*/  @!P5 IMAD.IADD R7, R7, 0x1, -R0 ;  /* 0x000000010707d824 */ /* 0x000fe400078e0a00 */
[----:B0-----:R-:W-:Y:S02]  /*1dc0*/  IMAD.MOV.U32 R5, RZ, RZ, R23 ;  /* 0x000000ffff057224 */ /* 0x001fe400078e0017 */
[----:B------:R-:W-:Y:S01]  /*1dd0*/  @!P4 IMAD.MOV R11, RZ, RZ, -R11 ;  /* 0x000000ffff0bc224 */ /* 0x000fe200078e0a0b */
[----:B------:R-:W-:Y:S01]  /*1de0*/  ISETP.GE.AND P4, PT, R9, RZ, PT ;  /* 0x000000ff0900720c */ /* 0x000fe20003f86270 */
[----:B------:R-:W-:Y:S01]  /*1df0*/  @!P2 IMAD.MOV R5, RZ, RZ, -R5 ;  /* 0x000000ffff05a224 */ /* 0x000fe200078e0a05 */
[----:B------:R-:W-:Y:S01]  /*1e00*/  MOV R9, R4 ;  /* 0x0000000400097202 */ /* 0x000fe20000000f00 */
[----:B------:R-:W-:Y:S01]  /*1e10*/  IMAD.HI.U32 R6, R26, R13, RZ ;  /* 0x0000000d1a067227 */ /* 0x000fe200078e00ff */
[----:B------:R-:W-:Y:S01]  /*1e20*/  ISETP.GT.U32.AND P5, PT, R0, R7, PT ;  /* 0x000000070000720c */ /* 0x000fe20003fa4070 */
[----:B------:R-:W-:Y:S01]  /*1e30*/  STL [R1+0x5dc], R11 ;  /* 0x0005dc0b01007387 */ /* 0x000fe20000100800 */
[----:B------:R-:W-:Y:S01]  /*1e40*/  ISETP.GE.AND P2, PT, R10, RZ, PT ;  /* 0x000000ff0a00720c */ /* 0x000fe20003f46270 */
[----:B------:R-:W-:-:S02]  /*1e50*/  IMAD.HI.U32 R4, R26, R9, RZ ;  /* 0x000000091a047227 */ /* 0x000fc400078e00ff */
[----:B------:R0:W-:Y:S02]  /*1e60*/  STL [R1+0x5d8], R5 ;  /* 0x0005d80501007387 */ /* 0x0001e40000100800 */
[----:B------:R-:W-:Y:S02]  /*1e70*/  IMAD.MOV R10, RZ, RZ, -R4 ;  /* 0x000000ffff0a7224 */ /* 0x000fe400078e0a04 */
[----:B------:R-:W-:Y:S02]  /*1e80*/  IMAD.MOV R6, RZ, RZ, -R6 ;  /* 0x000000ffff067224 */ /* 0x000fe400078e0a06 */
[----:B------:R-:W-:Y:S02]  /*1e90*/  IMAD.MOV R8, RZ, RZ, -R8 ;  /* 0x000000ffff087224 */ /* 0x000fe400078e0a08 */
[----:B------:R-:W-:Y:S02]  /*1ea0*/  @!P5 IMAD.IADD R7, R7, 0x1, -R0 ;  /* 0x000000010707d824 */ /* 0x000fe400078e0a00 */
[----:B0-----:R-:W-:-:S04]  /*1eb0*/  IMAD.HI.U32 R5, R26, R15, RZ ;  /* 0x0000000f1a057227 */ /* 0x001fc800078e00ff */
[----:B------:R-:W-:Y:S02]  /*1ec0*/  IMAD.MOV R11, RZ, RZ, -R5 ;  /* 0x000000ffff0b7224 */ /* 0x000fe400078e0a05 */
[C---:B------:R-:W-:Y:S02]  /*1ed0*/  IMAD R5, R0.reuse, R10, R9 ;  /* 0x0000000a00057224 */ /* 0x040fe400078e0209 */
[----:B------:R-:W-:Y:S02]  /*1ee0*/  IMAD.MOV.U32 R16, RZ, RZ, R7 ;  /* 0x000000ffff107224 */ /* 0x000fe400078e0007 */
[C---:B------:R-:W-:Y:S01]  /*1ef0*/  IMAD R13, R0.reuse, R6, R13 ;  /* 0x00000006000d7224 */ /* 0x040fe200078e020d */
[----:B------:R-:W-:Y:S01]  /*1f00*/  ISETP.GT.U32.AND P5, PT, R0, R5, PT ;  /* 0x000000050000720c */ /* 0x000fe20003fa4070 */
[----:B------:R-:W-:Y:S02]  /*1f10*/  @!P3 IMAD.MOV R16, RZ, RZ, -R16 ;  /* 0x000000ffff10b224 */ /* 0x000fe400078e0a10 */
[----:B------:R-:W-:-:S02]  /*1f20*/  VIADD R12, R164, 0x1d ;  /* 0x0000001da40c7836 */ /* 0x000fc40000000000 */
[----:B------:R-:W-:Y:S01]  /*1f30*/  IMAD.HI.U32 R4, R26, R19, RZ ;  /* 0x000000131a047227 */ /* 0x000fe200078e00ff */
[----:B------:R0:W-:Y:S03]  /*1f40*/  STL [R1+0x5d4], R16 ;  /* 0x0005d41001007387 */ /* 0x0001e60000100800 */
[C---:B------:R-:W-:Y:S02]  /*1f50*/  IMAD R15, R0.reuse, R11, R15 ;  /* 0x0000000b000f7224 */ /* 0x040fe400078e020f */
[C---:B------:R-:W-:Y:S01]  /*1f60*/  IMAD R11, R0.reuse, R8, R17 ;  /* 0x00000008000b7224 */ /* 0x040fe200078e0211 */
[----:B------:R-:W-:Y:S01]  /*1f70*/  IABS R17, R12 ;  /* 0x0000000c00117213 */ /* 0x000fe20000000000 */
[----:B------:R-:W-:Y:S01]  /*1f80*/  @!P5 IMAD.IADD R5, R5, 0x1, -R0 ;  /* 0x000000010505d824 */ /* 0x000fe200078e0a00 */
[----:B------:R-:W-:Y:S01]  /*1f90*/  ISETP.GT.U32.AND P3, PT, R0, R15, PT ;  /* 0x0000000f0000720c */ /* 0x000fe20003f64070 */
[----:B------:R-:W-:-:S02]  /*1fa0*/  IMAD.MOV R4, RZ, RZ, -R4 ;  /* 0x000000ffff047224 */ /* 0x000fc400078e0a04 */
[----:B------:R-:W-:Y:S01]  /*1fb0*/  VIADD R14, R164, 0x1e ;  /* 0x0000001ea40e7836 */ /* 0x000fe20000000000 */
[C---:B------:R-:W-:Y:S01]  /*1fc0*/  ISETP.GT.U32.AND P5, PT, R0.reuse, R5, PT ;  /* 0x000000050000720c */ /* 0x040fe20003fa4070 */
[----:B------:R-:W-:Y:S02]  /*1fd0*/  IMAD R9, R0, R4, R19 ;  /* 0x0000000400097224 */ /* 0x000fe400078e0213 */
[----:B------:R-:W-:Y:S01]  /*1fe0*/  IMAD.HI.U32 R4, R26, R17, RZ ;  /* 0x000000111a047227 */ /* 0x000fe200078e00ff */
[----:B------:R-:W-:-:S03]  /*1ff0*/  IABS R29, R14 ;  /* 0x0000000e001d7213 */ /* 0x000fc60000000000 */
[----:B------:R-:W-:Y:S02]  /*2000*/  IMAD.MOV R4, RZ, RZ, -R4 ;  /* 0x000000ffff047224 */ /* 0x000fe400078e0a04 */
[----:B------:R-:W-:Y:S02]  /*2010*/  VIADD R44, R164, 0x1f ;  /* 0x0000001fa42c7836 */ /* 0x000fe40000000000 */
[C---:B------:R-:W-:Y:S02]  /*2020*/  IMAD R7, R0.reuse, R4, R17 ;  /* 0x0000000400077224 */ /* 0x040fe400078e0211 */
[--C-:B------:R-:W-:Y:S01]  /*2030*/  @!P5 IMAD.IADD R5, R5, 0x1, -R0.reuse ;  /* 0x000000010505d824 */ /* 0x100fe200078e0a00 */
[----:B------:R-:W-:Y:S01]  /*2040*/  ISETP.GT.U32.AND P5, PT, R0, R13, PT ;  /* 0x0000000d0000720c */ /* 0x000fe20003fa4070 */
[----:B------:R-:W-:Y:S01]  /*2050*/  IMAD.HI.U32 R4, R26, R29, RZ ;  /* 0x0000001d1a047227 */ /* 0x000fe200078e00ff */
[----:B------:R-:W-:Y:S02]  /*2060*/  IABS R33, R44 ;  /* 0x0000002c00217213 */ /* 0x000fe40000000000 */
[----:B0-----:R-:W-:Y:S01]  /*2070*/  MOV R16, R5 ;  /* 0x0000000500107202 */ /* 0x001fe20000000f00 */
[----:B------:R-:W-:-:S02]  /*2080*/  @!P3 IMAD.IADD R15, R15, 0x1, -R0 ;  /* 0x000000010f0fb824 */ /* 0x000fc400078e0a00 */
[----:B------:R-:W-:Y:S02]  /*2090*/  IMAD.MOV R4, RZ, RZ, -R4 ;  /* 0x000000ffff047224 */ /* 0x000fe400078e0a04 */
[----:B------:R-:W-:Y:S01]  /*20a0*/  @!P6 IMAD.MOV R16, RZ, RZ, -R16 ;  /* 0x000000ffff10e224 */ /* 0x000fe200078e0a10 */
[----:B------:R-:W-:Y:S01]  /*20b0*/  ISETP.GT.U32.AND P6, PT, R0, R11, PT ;  /* 0x0000000b0000720c */ /* 0x000fe20003fc4070 */
[----:B------:R-:W-:Y:S01]  /*20c0*/  IMAD.HI.U32 R6, R26, R33, RZ ;  /* 0x000000211a067227 */ /* 0x000fe200078e00ff */
[C---:B------:R-:W-:Y:S02]  /*20d0*/  ISETP.GT.U32.AND P3, PT, R0.reuse, R15, PT ;  /* 0x0000000f0000720c */ /* 0x040fe40003f64070 */
[----:B------:R-:W-:Y:S01]  /*20e0*/  STL [R1+0x5d0], R16 ;  /* 0x0005d01001007387 */ /* 0x000fe20000100800 */
[----:B------:R-:W-:Y:S02]  /*20f0*/  @!P5 IMAD.IADD R13, R13, 0x1, -R0 ;  /* 0x000000010d0dd824 */ /* 0x000fe400078e0a00 */
[----:B------:R-:W-:-:S02]  /*2100*/  IMAD R29, R0, R4, R29 ;  /* 0x00000004001d7224 */ /* 0x000fc400078e021d */
[----:B------:R-:W-:Y:S01]  /*2110*/  IMAD.MOV R6, RZ, RZ, -R6 ;  /* 0x000000ffff067224 */ /* 0x000fe200078e0a06 */
[----:B------:R-:W-:Y:S01]  /*2120*/  ISETP.GT.U32.AND P5, PT, R0, R13, PT ;  /* 0x0000000d0000720c */ /* 0x000fe20003fa4070 */
[----:B------:R-:W-:Y:S02]  /*2130*/  VIADD R46, R164, 0x22 ;  /* 0x00000022a42e7836 */ /* 0x000fe40000000000 */
[--C-:B------:R-:W-:Y:S02]  /*2140*/  @!P6 IMAD.IADD R11, R11, 0x1, -R0.reuse ;  /* 0x000000010b0be824 */ /* 0x100fe400078e0a00 */
[C---:B------:R-:W-:Y:S01]  /*2150*/  IMAD R33, R0.reuse, R6, R33 ;  /* 0x0000000600217224 */ /* 0x040fe200078e0221 */
[----:B------:R-:W-:Y:S01]  /*2160*/  IABS R37, R46 ;  /* 0x0000002e00257213 */ /* 0x000fe20000000000 */
[----:B------:R-:W-:Y:S01]  /*2170*/  @!P3 IMAD.IADD R15, R15, 0x1, -R0 ;  /* 0x000000010f0fb824 */ /* 0x000fe200078e0a00 */
[----:B------:R-:W-:Y:S01]  /*2180*/  ISETP.GT.U32.AND P6, PT, R0, R11, PT ;  /* 0x0000000b0000720c */ /* 0x000fe20003fc4070 */
[----:B------:R-:W-:Y:S01]  /*2190*/  VIADD R30, R164, 0x20 ;  /* 0x00000020a41e7836 */ /* 0x000fe20000000000 */
[----:B------:R-:W-:Y:S01]  /*21a0*/  ISETP.GT.U32.AND P3, PT, R0, R9, PT ;  /* 0x000000090000720c */ /* 0x000fe20003f64070 */
[----:B------:R-:W-:-:S02]  /*21b0*/  IMAD.MOV.U32 R4, RZ, RZ, R15 ;  /* 0x000000ffff047224 */ /* 0x000fc400078e000f */
[----:B------:R-:W-:Y:S01]  /*21c0*/  @!P5 IMAD.IADD R13, R13, 0x1, -R0 ;  /* 0x000000010d0dd824 */ /* 0x000fe200078e0a00 */
[----:B------:R-:W-:Y:S01]  /*21d0*/  ISETP.GT.U32.AND P5, PT, R0, R29, PT ;  /* 0x0000001d0000720c */ /* 0x000fe20003fa4070 */
[----:B------:R-:W-:Y:S01]  /*21e0*/  @!P0 IMAD.MOV R4, RZ, RZ, -R4 ;  /* 0x000000ffff048224 */ /* 0x000fe200078e0a04 */
[----:B------:R-:W-:Y:S01]  /*21f0*/  IABS R35, R30 ;  /* 0x0000001e00237213 */ /* 0x000fe20000000000 */
[----:B------:R-:W-:Y:S01]  /*2200*/  VIADD R32, R164, 0x23 ;  /* 0x00000023a4207836 */ /* 0x000fe20000000000 */
[----:B------:R-:W-:Y:S01]  /*2210*/  ISETP.GT.U32.AND P0, PT, R0, R7, PT ;  /* 0x000000070000720c */ /* 0x000fe20003f04070 */
[----:B------:R-:W-:Y:S01]  /*2220*/  VIADD R40, R164, 0x25 ;  /* 0x00000025a4287836 */ /* 0x000fe20000000000 */
[----:B------:R0:W-:Y:S01]  /*2230*/  STL [R1+0x5cc], R4 ;  /* 0x0005cc0401007387 */ /* 0x0001e20000100800 */
[--C-:B------:R-:W-:Y:S01]  /*2240*/  @!P6 IMAD.IADD R11, R11, 0x1, -R0.reuse ;  /* 0x000000010b0be824 */ /* 0x100fe200078e0a00 */
[----:B------:R-:W-:Y:S01]  /*2250*/  ISETP.GT.U32.AND P6, PT, R0, R33, PT ;  /* 0x000000210000720c */ /* 0x000fe20003fc4070 */
[----:B------:R-:W-:Y:S01]  /*2260*/  @!P3 IMAD.IADD R9, R9, 0x1, -R0 ;  /* 0x000000010909b824 */ /* 0x000fe200078e0a00 */
[----:B------:R-:W-:Y:S01]  /*2270*/  IABS R39, R32 ;  /* 0x0000002000277213 */ /* 0x000fe20000000000 */
[----:B------:R-:W-:Y:S01]  /*2280*/  IMAD.HI.U32 R8, R26, R35, RZ ;  /* 0x000000231a087227 */ /* 0x000fe200078e00ff */
[----:B------:R-:W-:-:S02]  /*2290*/  IABS R15, R40 ;  /* 0x00000028000f7213 */ /* 0x000fc40000000000 */
[----:B------:R-:W-:Y:S01]  /*22a0*/  ISETP.GT.U32.AND P3, PT, R0, R9, PT ;  /* 0x000000090000720c */ /* 0x000fe20003f64070 */
[----:B------:R-:W-:Y:S02]  /*22b0*/  @!P5 IMAD.IADD R29, R29, 0x1, -R0 ;  /* 0x000000011d1dd824 */ /* 0x000fe400078e0a00 */
[----:B0-----:R-:W-:-:S03]  /*22c0*/  IMAD.HI.U32 R4, R26, R37, RZ ;  /* 0x000000251a047227 */ /* 0x001fc600078e00ff */
[----:B------:R-:W-:Y:S01]  /*22d0*/  ISETP.GT.U32.AND P5, PT, R0, R29, PT ;  /* 0x0000001d0000720c */ /* 0x000fe20003fa4070 */
[----:B------:R-:W-:Y:S02]  /*22e0*/  @!P6 IMAD.IADD R33, R33, 0x1, -R0 ;  /* 0x000000012121e824 */ /* 0x000fe400078e0a00 */
[----:B------:R-:W-:Y:S02]  /*22f0*/  IMAD.MOV R4, RZ, RZ, -R4 ;  /* 0x000000ffff047224 */ /* 0x000fe400078e0a04 */
[----:B------:R-:W-:Y:S01]  /*2300*/  IMAD.HI.U32 R5, R26, R39, RZ ;  /* 0x000000271a057227 */ /* 0x000fe200078e00ff */
[----:B------:R-:W-:-:S03]  /*2310*/  ISETP.GT.U32.AND P6, PT, R0, R33, PT ;  /* 0x000000210000720c */ /* 0x000fc60003fc4070 */
[C---:B------:R-:W-:Y:S02]  /*2320*/  IMAD R37, R0.reuse, R4, R37 ;  /* 0x0000000400257224 */ /* 0x040fe400078e0225 */
[----:B------:R-:W-:Y:S02]  /*2330*/  IMAD.MOV R8, RZ, RZ, -R8 ;  /* 0x000000ffff087224 */ /* 0x000fe400078e0a08 */
[----:B------:R-:W-:Y:S02]  /*2340*/  IMAD.MOV R5, RZ, RZ, -R5 ;  /* 0x000000ffff057224 */ /* 0x000fe400078e0a05 */
[----:B------:R-:W-:Y:S01]  /*2350*/  @!P5 IMAD.IADD R29, R29, 0x1, -R0 ;  /* 0x000000011d1dd824 */ /* 0x000fe200078e0a00 */
[C---:B------:R-:W-:Y:S01]  /*2360*/  ISETP.GT.U32.AND P5, PT, R0.reuse, R37, PT ;  /* 0x000000250000720c */ /* 0x040fe20003fa4070 */
[C---:B------:R-:W-:Y:S02]  /*2370*/  IMAD R35, R0.reuse, R8, R35 ;  /* 0x0000000800237224 */ /* 0x040fe400078e0223 */
[----:B------:R-:W-:-:S02]  /*2380*/  IMAD R39, R0, R5, R39 ;  /* 0x0000000500277224 */ /* 0x000fc400078e0227 */
[--C-:B------:R-:W-:Y:S01]  /*2390*/  @!P3 IMAD.IADD R9, R9, 0x1, -R0.reuse ;  /* 0x000000010909b824 */ /* 0x100fe200078e0a00 */
[C---:B------:R-:W-:Y:S01]  /*23a0*/  ISETP.GT.U32.AND P3, PT, R0.reuse, R35, PT ;  /* 0x000000230000720c */ /* 0x040fe20003f64070 */
[--C-:B------:R-:W-:Y:S01]  /*23b0*/  @!P6 IMAD.IADD R33, R33, 0x1, -R0.reuse ;  /* 0x000000012121e824 */ /* 0x100fe200078e0a00 */
[----:B------:R-:W-:Y:S01]  /*23c0*/  ISETP.GT.U32.AND P6, PT, R0, R39, PT ;  /* 0x000000270000720c */ /* 0x000fe20003fc4070 */
[C---:B------:R-:W-:Y:S02]  /*23d0*/  VIADD R38, R164.reuse, 0x26 ;  /* 0x00000026a4267836 */ /* 0x040fe40000000000 */
[----:B------:R-:W-:Y:S02]  /*23e0*/  VIADD R34, R164, 0x24 ;  /* 0x00000024a4227836 */ /* 0x000fe40000000000 */
[----:B------:R-:W-:Y:S01]  /*23f0*/  @!P5 IMAD.IADD R37, R37, 0x1, -R0 ;  /* 0x000000012525d824 */ /* 0x000fe200078e0a00 */
[----:B------:R-:W-:Y:S01]  /*2400*/  IABS R17, R38 ;  /* 0x0000002600117213 */ /* 0x000fe20000000000 */
[----:B------:R-:W-:Y:S01]  /*2410*/  IMAD.HI.U32 R4, R26, R15, RZ ;  /* 0x0000000f1a047227 */ /* 0x000fe200078e00ff */
[----:B------:R-:W-:-:S02]  /*2420*/  IABS R41, R34 ;  /* 0x0000002200297213 */ /* 0x000fc40000000000 */
[----:B------:R-:W-:Y:S01]  /*2430*/  ISETP.GT.U32.AND P5, PT, R0, R37, PT ;  /* 0x000000250000720c */ /* 0x000fe20003fa4070 */
[--C-:B------:R-:W-:Y:S02]  /*2440*/  @!P3 IMAD.IADD R35, R35, 0x1, -R0.reuse ;  /* 0x000000012323b824 */ /* 0x100fe400078e0a00 */
[----:B------:R-:W-:Y:S02]  /*2450*/  @!P6 IMAD.IADD R39, R39, 0x1, -R0 ;  /* 0x000000012727e824 */ /* 0x000fe400078e0a00 */
[----:B------:R-:W-:Y:S01]  /*2460*/  IMAD.HI.U32 R5, R26, R17, RZ ;  /* 0x000000111a057227 */ /* 0x000fe200078e00ff */
[C---:B------:R-:W-:Y:S02]  /*2470*/  ISETP.GT.U32.AND P3, PT, R0.reuse, R35, PT ;  /* 0x000000230000720c */ /* 0x040fe40003f64070 */
[----:B------:R-:W-:Y:S01]  /*2480*/  ISETP.GT.U32.AND P6, PT, R0, R39, PT ;  /* 0x000000270000720c */ /* 0x000fe20003fc4070 */
[----:B------:R-:W-:Y:S02]  /*2490*/  IMAD.MOV R4, RZ, RZ, -R4 ;  /* 0x000000ffff047224 */ /* 0x000fe400078e0a04 */
[----:B------:R-:W-:-:S02]  /*24a0*/  IMAD.HI.U32 R6, R26, R41, RZ ;  /* 0x000000291a067227 */ /* 0x000fc400078e00ff */
[----:B------:R-:W-:Y:S02]  /*24b0*/  @!P5 IADD3 R37, PT, PT, R37, -R0, RZ ;  /* 0x800000002525d210 */ /* 0x000fe40007ffe0ff */
[----:B------:R-:W-:Y:S02]  /*24c0*/  IMAD.MOV R8, RZ, RZ, -R5 ;  /* 0x000000ffff087224 */ /* 0x000fe400078e0a05 */
[----:B------:R-:W-:Y:S02]  /*24d0*/  VIADD R28, R164, 0x21 ;  /* 0x00000021a41c7836 */ /* 0x000fe40000000000 */
[C---:B------:R-:W-:Y:S02]  /*24e0*/  IMAD R5, R0.reuse, R4, R15 ;  /* 0x0000000400057224 */ /* 0x040fe400078e020f */
[----:B------:R-:W-:Y:S01]  /*24f0*/  IMAD.MOV R6, RZ, RZ, -R6 ;  /* 0x000000ffff067224 */ /* 0x000fe200078e0a06 */
[----:B------:R-:W-:Y:S01]  /*2500*/  IABS R31, R28 ;  /* 0x0000001c001f7213 */ /* 0x000fe20000000000 */
[----:B------:R-:W-:Y:S01]  /*2510*/  @!P0 IMAD.IADD R7, R7, 0x1, -R0 ;  /* 0x0000000107078824 */ /* 0x000fe200078e0a00 */
[----:B------:R-:W-:Y:S01]  /*2520*/  ISETP.GT.U32.AND P5, PT, R0, R5, PT ;  /* 0x000000050000720c */ /* 0x000fe20003fa4070 */
[----:B------:R-:W-:-:S02]  /*2530*/  VIADD R36, R164, 0x27 ;  /* 0x00000027a4247836 */ /* 0x000fc40000000000 */
[C---:B------:R-:W-:Y:S01]  /*2540*/  IMAD R41, R0.reuse, R6, R41 ;  /* 0x0000000600297224 */ /* 0x040fe200078e0229 */
[C---:B------:R-:W-:Y:S01]  /*2550*/  ISETP.GT.U32.AND P0, PT, R0.reuse, R7, PT ;  /* 0x000000070000720c */ /* 0x040fe20003f04070 */
[----:B------:R-:W-:Y:S01]  /*2560*/  IMAD R4, R0, R8, R17 ;  /* 0x0000000800047224 */ /* 0x000fe200078e0211 */
[----:B------:R-:W-:Y:S01]  /*2570*/  IABS R19, R36 ;  /* 0x0000002400137213 */ /* 0x000fe20000000000 */
[----:B------:R-:W-:-:S04]  /*2580*/  IMAD.HI.U32 R10, R26, R31, RZ ;  /* 0x0000001f1a0a7227 */ /* 0x000fc800078e00ff */
[--C-:B------:R-:W-:Y:S01]  /*2590*/  @!P3 IMAD.IADD R35, R35, 0x1, -R0.reuse ;  /* 0x000000012323b824 */ /* 0x100fe200078e0a00 */
[C---:B------:R-:W-:Y:S01]  /*25a0*/  ISETP.GT.U32.AND P3, PT, R0.reuse, R41, PT ;  /* 0x000000290000720c */ /* 0x040fe20003f64070 */
[----:B------:R-:W-:Y:S01]  /*25b0*/  @!P6 IMAD.IADD R39, R39, 0x1, -R0 ;  /* 0x000000012727e824 */ /* 0x000fe200078e0a00 */
[----:B------:R-:W-:Y:S01]  /*25c0*/  ISETP.GT.U32.AND P6, PT, R0, R4, PT ;  /* 0x000000040000720c */ /* 0x000fe20003fc4070 */
[----:B------:R-:W-:Y:S02]  /*25d0*/  IMAD.MOV R10, RZ, RZ, -R10 ;  /* 0x000000ffff0a7224 */ /* 0x000fe400078e0a0a */
[----:B------:R-:W-:Y:S01]  /*25e0*/  VIADD R42, R164, 0x28 ;  /* 0x00000028a42a7836 */ /* 0x000fe20000000000 */
[----:B------:R-:W-:Y:S01]  /*25f0*/  @!P0 IADD3 R7, PT, PT, R7, -R0, RZ ;  /* 0x8000000007078210 */ /* 0x000fe20007ffe0ff */
[----:B------:R-:W-:-:S03]  /*2600*/  IMAD.HI.U32 R6, R26, R19, RZ ;  /* 0x000000131a067227 */ /* 0x000fc600078e00ff */
[----:B------:R-:W-:Y:S01]  /*2610*/  IABS R15, R42 ;  /* 0x0000002a000f7213 */ /* 0x000fe20000000000 */
[C---:B------:R-:W-:Y:S02]  /*2620*/  IMAD R31, R0.reuse, R10, R31 ;  /* 0x0000000a001f7224 */ /* 0x040fe400078e021f */
[----:B------:R-:W-:Y:S02]  /*2630*/  @!P5 IMAD.IADD R5, R5, 0x1, -R0 ;  /* 0x000000010505d824 */ /* 0x000fe400078e0a00 */
[----:B------:R-:W-:Y:S01]  /*2640*/  IMAD.MOV R6, RZ, RZ, -R6 ;  /* 0x000000ffff067224 */ /* 0x000fe200078e0a06 */
[----:B------:R-:W-:Y:S01]  /*2650*/  ISETP.GT.U32.AND P0, PT, R0, R31, PT ;  /* 0x0000001f0000720c */ /* 0x000fe20003f04070 */
[----:B------:R-:W-:Y:S01]  /*2660*/  VIADD R18, R164, 0x29 ;  /* 0x00000029a4127836 */ /* 0x000fe20000000000 */
[C---:B------:R-:W-:Y:S01]  /*2670*/  ISETP.GT.U32.AND P5, PT, R0.reuse, R5, PT ;  /* 0x000000050000720c */ /* 0x040fe20003fa4070 */
[----:B------:R-:W-:Y:S02]  /*2680*/  IMAD R20, R0, R6, R19 ;  /* 0x0000000600147224 */ /* 0x000fe400078e0213 */
[--C-:B------:R-:W-:Y:S01]  /*2690*/  @!P3 IMAD.IADD R41, R41, 0x1, -R0.reuse ;  /* 0x000000012929b824 */ /* 0x100fe200078e0a00 */
[----:B------:R-:W-:Y:S01]  /*26a0*/  IABS R165, R18 ;  /* 0x0000001200a57213 */ /* 0x000fe20000000000 */
[----:B------:R-:W-:Y:S01]  /*26b0*/  IMAD.HI.U32 R6, R26, R15, RZ ;  /* 0x0000000f1a067227 */ /* 0x000fe200078e00ff */
[----:B------:R-:W-:Y:S02]  /*26c0*/  STL [R1+0x7a8], R18 ;  /* 0x0007a81201007387 */ /* 0x000fe40000100800 */
[----:B------:R-:W-:Y:S01]  /*26d0*/  ISETP.GT.U32.AND P3, PT, R0, R41, PT ;  /* 0x000000290000720c */ /* 0x000fe20003f64070 */
[----:B------:R-:W-:-:S02]  /*26e0*/  @!P6 IMAD.IADD R4, R4, 0x1, -R0 ;  /* 0x000000010404e824 */ /* 0x000fc400078e0a00 */
[----:B------:R-:W-:Y:S02]  /*26f0*/  VIADD R16, R164, 0x2a ;  /* 0x0000002aa4107836 */ /* 0x000fe40000000000 */
[----:B------:R-:W-:Y:S01]  /*2700*/  IMAD.MOV R6, RZ, RZ, -R6 ;  /* 0x000000ffff067224 */ /* 0x000fe200078e0a06 */
[----:B------:R-:W-:Y:S01]  /*2710*/  ISETP.GT.U32.AND P6, PT, R0, R4, PT ;  /* 0x000000040000720c */ /* 0x000fe20003fc4070 */
[----:B------:R-:W-:Y:S01]  /*2720*/  IMAD.HI.U32 R8, R26, R165, RZ ;  /* 0x000000a51a087227 */ /* 0x000fe200078e00ff */
[----:B------:R0:W-:Y:S01]  /*2730*/  STL [R1+0x7ac], R16 ;  /* 0x0007ac1001007387 */ /* 0x0001e20000100800 */
[----:B------:R-:W-:Y:S02]  /*2740*/  IABS R23, R16 ;  /* 0x0000001000177213 */ /* 0x000fe40000000000 */
[----:B------:R-:W-:Y:S02]  /*2750*/  IMAD.MOV R8, RZ, RZ, -R8 ;  /* 0x000000ffff087224 */ /* 0x000fe400078e0a08 */
[----:B------:R-:W-:-:S02]  /*2760*/  @!P0 IMAD.IADD R31, R31, 0x1, -R0 ;  /* 0x000000011f1f8824 */ /* 0x000fc400078e0a00 */
[--C-:B------:R-:W-:Y:S02]  /*2770*/  @!P5 IMAD.IADD R5, R5, 0x1, -R0.reuse ;  /* 0x000000010505d824 */ /* 0x100fe400078e0a00 */
[C---:B------:R-:W-:Y:S01]  /*2780*/  IMAD R165, R0.reuse, R8, R165 ;  /* 0x0000000800a57224 */ /* 0x040fe200078e02a5 */
[C---:B------:R-:W-:Y:S01]  /*2790*/  ISETP.GT.U32.AND P0, PT, R0.reuse, R31, PT ;  /* 0x0000001f0000720c */ /* 0x040fe20003f04070 */
[C---:B0-----:R-:W-:Y:S02]  /*27a0*/  IMAD R16, R0.reuse, R6, R15 ;  /* 0x0000000600107224 */ /* 0x041fe400078e020f */
[--C-:B------:R-:W-:Y:S01]  /*27b0*/  @!P3 IMAD.IADD R41, R41, 0x1, -R0.reuse ;  /* 0x000000012929b824 */ /* 0x100fe200078e0a00 */
[----:B------:R-:W-:Y:S01]  /*27c0*/  ISETP.GT.U32.AND P3, PT, R0, R20, PT ;  /* 0x000000140000720c */ /* 0x000fe20003f64070 */
[----:B------:R-:W-:Y:S01]  /*27d0*/  @!P6 IMAD.IADD R4, R4, 0x1, -R0 ;  /* 0x000000010404e824 */ /* 0x000fe200078e0a00 */
[----:B------:R-:W-:Y:S01]  /*27e0*/  ISETP.GT.U32.AND P5, PT, R0, R16, PT ;  /* 0x000000100000720c */ /* 0x000fe20003fa4070 */
[----:B------:R-:W-:Y:S01]  /*27f0*/  VIADD R10, R164, 0x2b ;  /* 0x0000002ba40a7836 */ /* 0x000fe20000000000 */
[----:B------:R-:W-:Y:S01]  /*2800*/  ISETP.GT.U32.AND P6, PT, R0, R165, PT ;  /* 0x000000a50000720c */ /* 0x000fe20003fc4070 */
[----:B------:R-:W-:-:S02]  /*2810*/  VIADD R21, R164, 0x2c ;  /* 0x0000002ca4157836 */ /* 0x000fc40000000000 */
[----:B------:R-:W-:Y:S01]  /*2820*/  VIADD R43, R164, 0x2d ;  /* 0x0000002da42b7836 */ /* 0x000fe20000000000 */
[----:B------:R-:W-:Y:S01]  /*2830*/  IABS R17, R10 ;  /* 0x0000000a00117213 */ /* 0x000fe20000000000 */
[--C-:B------:R-:W-:Y:S01]  /*2840*/  @!P0 IMAD.IADD R31, R31, 0x1, -R0.reuse ;  /* 0x000000011f1f8824 */ /* 0x100fe200078e0a00 */
[----:B------:R-:W-:Y:S01]  /*2850*/  ISETP.GE.AND P0, PT, R12, RZ, PT ;  /* 0x000000ff0c00720c */ /* 0x000fe20003f06270 */
[----:B------:R-:W-:Y:S01]  /*2860*/  STL [R1+0x7b4], R10 ;  /* 0x0007b40a01007387 */ /* 0x000fe20000100800 */
[----:B------:R-:W-:Y:S01]  /*2870*/  VIADD R19, R164, 0x2e ;  /* 0x0000002ea4137836 */ /* 0x000fe20000000000 */
[----:B------:R-:W-:Y:S01]  /*2880*/  IABS R15, R43 ;  /* 0x0000002b000f7213 */ /* 0x000fe20000000000 */
[----:B------:R-:W-:Y:S01]  /*2890*/  IMAD.HI.U32 R12, R26, R17, RZ ;  /* 0x000000111a0c7227 */ /* 0x000fe200078e00ff */
[----:B------:R0:W-:Y:S03]  /*28a0*/  STL [R1+0x7b0], R21 ;  /* 0x0007b01501007387 */ /* 0x0001e60000100800 */
[--C-:B------:R-:W-:Y:S01]  /*28b0*/  @!P5 IMAD.IADD R16, R16, 0x1, -R0.reuse ;  /* 0x000000011010d824 */ /* 0x100fe200078e0a00 */
[----:B------:R-:W-:Y:S01]  /*28c0*/  STL [R1+0x7bc], R43 ;  /* 0x0007bc2b01007387 */ /* 0x000fe20000100800 */
[----:B------:R-:W-:-:S02]  /*28d0*/  @!P3 IMAD.IADD R20, R20, 0x1, -R0 ;  /* 0x000000011414b824 */ /* 0x000fc400078e0a00 */
[----:B------:R-:W-:Y:S01]  /*28e0*/  @!P6 IMAD.IADD R165, R165, 0x1, -R0 ;  /* 0x00000001a5a5e824 */ /* 0x000fe200078e0a00 */
[----:B------:R-:W-:Y:S01]  /*28f0*/  ISETP.GT.U32.AND P5, PT, R0, R16, PT ;  /* 0x000000100000720c */ /* 0x000fe20003fa4070 */
[----:B------:R-:W-:Y:S01]  /*2900*/  IMAD.MOV R12, RZ, RZ, -R12 ;  /* 0x000000ffff0c7224 */ /* 0x000fe200078e0a0c */
[----:B0-----:R-:W-:Y:S01]  /*2910*/  IABS R21, R21 ;  /* 0x0000001500157213 */ /* 0x001fe20000000000 */
[----:B------:R-:W-:Y:S01]  /*2920*/  IMAD.HI.U32 R10, R26, R23, RZ ;  /* 0x000000171a0a7227 */ /* 0x000fe200078e00ff */
[C---:B------:R-:W-:Y:S01]  /*2930*/  ISETP.GT.U32.AND P3, PT, R0.reuse, R20, PT ;  /* 0x000000140000720c */ /* 0x040fe20003f64070 */
[----:B------:R0:W-:Y:S01]  /*2940*/  STL [R1+0x7b8], R19 ;  /* 0x0007b81301007387 */ /* 0x0001e20000100800 */
[----:B------:R-:W-:Y:S01]  /*2950*/  ISETP.GT.U32.AND P6, PT, R0, R165, PT ;  /* 0x000000a50000720c */ /* 0x000fe20003fc4070 */
[----:B------:R-:W-:-:S04]  /*2960*/  IMAD.HI.U32 R6, R26, R21, RZ ;  /* 0x000000151a067227 */ /* 0x000fc800078e00ff */
[----:B------:R-:W-:Y:S02]  /*2970*/  IMAD R22, R0, R12, R17 ;  /* 0x0000000c00167224 */ /* 0x000fe400078e0211 */
[----:B------:R-:W-:Y:S02]  /*2980*/  IMAD.MOV R10, RZ, RZ, -R10 ;  /* 0x000000ffff0a7224 */ /* 0x000fe400078e0a0a */
[----:B------:R-:W-:Y:S01]  /*2990*/  IMAD.MOV R6, RZ, RZ, -R6 ;  /* 0x000000ffff067224 */ /* 0x000fe200078e0a06 */
[----:B0-----:R-:W-:Y:S01]  /*29a0*/  IABS R19, R19 ;  /* 0x0000001300137213 */ /* 0x001fe20000000000 */
[----:B------:R-:W-:Y:S01]  /*29b0*/  @!P5 IMAD.IADD R16, R16, 0x1, -R0 ;  /* 0x000000011010d824 */ /* 0x000fe200078e0a00 */
[C---:B------:R-:W-:Y:S01]  /*29c0*/  ISETP.GT.U32.AND P5, PT, R0.reuse, R22, PT ;  /* 0x000000160000720c */ /* 0x040fe20003fa4070 */
[C---:B------:R-:W-:Y:S02]  /*29d0*/  IMAD R23, R0.reuse, R10, R23 ;  /* 0x0000000a00177224 */ /* 0x040fe400078e0217 */
[----:B------:R-:W-:-:S02]  /*29e0*/  IMAD R21, R0, R6, R21 ;  /* 0x0000000600157224 */ /* 0x000fc400078e0215 */
[--C-:B------:R-:W-:Y:S01]  /*29f0*/  @!P3 IMAD.IADD R20, R20, 0x1, -R0.reuse ;  /* 0x000000011414b824 */ /* 0x100fe200078e0a00 */
[C---:B------:R-:W-:Y:S01]  /*2a00*/  ISETP.GT.U32.AND P3, PT, R0.reuse, R23, PT ;  /* 0x000000170000720c */ /* 0x040fe20003f64070 */
[----:B------:R-:W-:Y:S01]  /*2a10*/  @!P6 IMAD.IADD R165, R165, 0x1, -R0 ;  /* 0x00000001a5a5e824 */ /* 0x000fe200078e0a00 */
[----:B------:R-:W-:Y:S01]  /*2a20*/  ISETP.GT.U32.AND P6, PT, R0, R21, PT ;  /* 0x000000150000720c */ /* 0x000fe20003fc4070 */
[----:B------:R-:W-:-:S04]  /*2a30*/  IMAD.HI.U32 R10, R26, R19, RZ ;  /* 0x000000131a0a7227 */ /* 0x000fc800078e00ff */
[----:B------:R-:W-:Y:S02]  /*2a40*/  VIADD R18, R164, 0x2f ;  /* 0x0000002fa4127836 */ /* 0x000fe40000000000 */
[----:B------:R-:W-:Y:S02]  /*2a50*/  IMAD.MOV R10, RZ, RZ, -R10 ;  /* 0x000000ffff0a7224 */ /* 0x000fe400078e0a0a */
[--C-:B------:R-:W-:Y:S01]  /*2a60*/  @!P5 IMAD.IADD R22, R22, 0x1, -R0.reuse ;  /* 0x000000011616d824 */ /* 0x100fe200078e0a00 */
[----:B------:R-:W-:Y:S01]  /*2a70*/  IABS R17, R18 ;  /* 0x0000001200117213 */ /* 0x000fe20000000000 */
[C---:B------:R-:W-:Y:S01]  /*2a80*/  IMAD R19, R0.reuse, R10, R19 ;  /* 0x0000000a00137224 */ /* 0x040fe200078e0213 */
[----:B------:R0:W-:Y:S01]  /*2a90*/  STL [R1+0x7c4], R18 ;  /* 0x0007c41201007387 */ /* 0x0001e20000100800 */
[--C-:B------:R-:W-:Y:S01]  /*2aa0*/  @!P3 IMAD.IADD R23, R23, 0x1, -R0.reuse ;  /* 0x000000011717b824 */ /* 0x100fe200078e0a00 */
[----:B------:R-:W-:Y:S01]  /*2ab0*/  ISETP.GT.U32.AND P5, PT, R0, R22, PT ;  /* 0x000000160000720c */ /* 0x000fe20003fa4070 */
[----:B------:R-:W-:Y:S01]  /*2ac0*/  IMAD.HI.U32 R12, R26, R17, RZ ;  /* 0x000000111a0c7227 */ /* 0x000fe200078e00ff */
[----:B------:R-:W-:Y:S02]  /*2ad0*/  STL [R1+0x1c], R20 ;  /* 0x00001c1401007387 */ /* 0x000fe40000100800 */
[----:B------:R-:W-:Y:S01]  /*2ae0*/  ISETP.GT.U32.AND P3, PT, R0, R23, PT ;  /* 0x000000170000720c */ /* 0x000fe20003f64070 */
[----:B------:R-:W-:Y:S01]  /*2af0*/  IMAD.HI.U32 R8, R26, R15, RZ ;  /* 0x0000000f1a087227 */ /* 0x000fe200078e00ff */
[----:B------:R1:W-:Y:S03]  /*2b00*/  STL [R1+0x18], R16 ;  /* 0x0000181001007387 */ /* 0x0003e60000100800 */
[----:B------:R-:W-:Y:S01]  /*2b10*/  @!P6 IMAD.IADD R21, R21, 0x1, -R0 ;  /* 0x000000011515e824 */ /* 0x000fe200078e0a00 */
[----:B------:R-:W-:Y:S01]  /*2b20*/  ISETP.GT.U32.AND P6, PT, R0, R19, PT ;  /* 0x000000130000720c */ /* 0x000fe20003fc4070 */
[----:B------:R-:W-:Y:S01]  /*2b30*/  IMAD.MOV R12, RZ, RZ, -R12 ;  /* 0x000000ffff0c7224 */ /* 0x000fe200078e0a0c */
[----:B------:R-:W-:Y:S01]  /*2b40*/  IADD3 R8, PT, PT, -R8, RZ, RZ ;  /* 0x000000ff08087210 */ /* 0x000fe20007ffe1ff */
[----:B------:R-:W-:-:S02]  /*2b50*/  VIADD R6, R164, 0x31 ;  /* 0x00000031a4067836 */ /* 0x000fc40000000000 */
[----:B0-----:R-:W-:Y:S02]  /*2b60*/  IMAD R18, R0, R12, R17 ;  /* 0x0000000c00127224 */ /* 0x001fe400078e0211 */
[----:B-1----:R-:W-:Y:S02]  /*2b70*/  VIADD R16, R164, 0x30 ;  /* 0x00000030a4107836 */ /* 0x002fe40000000000 */
[----:B------:R-:W-:Y:S01]  /*2b80*/  IMAD R20, R0, R8, R15 ;  /* 0x0000000800147224 */ /* 0x000fe200078e020f */
[----:B------:R-:W-:Y:S01]  /*2b90*/  IABS R8, R6 ;  /* 0x0000000600087213 */ /* 0x000fe20000000000 */
[--C-:B------:R-:W-:Y:S01]  /*2ba0*/  @!P5 IMAD.IADD R22, R22, 0x1, -R0.reuse ;  /* 0x000000011616d824 */ /* 0x100fe200078e0a00 */
[----:B------:R-:W-:Y:S01]  /*2bb0*/  IABS R17, R16 ;  /* 0x0000001000117213 */ /* 0x000fe20000000000 */
[----:B------:R-:W-:Y:S01]  /*2bc0*/  STL [R1+0x7c0], R16 ;  /* 0x0007c01001007387 */ /* 0x000fe20000100800 */
[----:B------:R-:W-:Y:S01]  /*2bd0*/  ISETP.GT.U32.AND P5, PT, R0, R18, PT ;  /* 0x000000120000720c */ /* 0x000fe20003fa4070 */
[----:B------:R-:W-:-:S02]  /*2be0*/  @!P6 IMAD.IADD R19, R19, 0x1, -R0 ;  /* 0x000000011313e824 */ /* 0x000fc400078e0a00 */
[----:B------:R0:W-:Y:S01]  /*2bf0*/  STL [R1+0x7cc], R6 ;  /* 0x0007cc0601007387 */ /* 0x0001e20000100800 */
[----:B------:R-:W-:Y:S02]  /*2c00*/  IMAD.MOV.U32 R12, RZ, RZ, R13 ;  /* 0x000000ffff0c7224 */ /* 0x000fe400078e000d */
[----:B------:R-:W-:Y:S01]  /*2c10*/  IMAD.MOV.U32 R13, RZ, RZ, R8 ;  /* 0x000000ffff0d7224 */ /* 0x000fe200078e0008 */
[C---:B------:R-:W-:Y:S01]  /*2c20*/  ISETP.GT.U32.AND P6, PT, R0.reuse, R19, PT ;  /* 0x000000130000720c */ /* 0x040fe20003fc4070 */
[----:B------:R-:W-:Y:S01]  /*2c30*/  @!P3 IMAD.IADD R23, R23, 0x1, -R0 ;  /* 0x000000011717b824 */ /* 0x000fe200078e0a00 */
[----:B------:R-:W-:Y:S01]  /*2c40*/  ISETP.GT.U32.AND P3, PT, R0, R20, PT ;  /* 0x000000140000720c */ /* 0x000fe20003f64070 */
[----:B------:R-:W-:Y:S02]  /*2c50*/  VIADD R10, R164, 0x32 ;  /* 0x00000032a40a7836 */ /* 0x000fe40000000000 */
[----:B------:R-:W-:Y:S02]  /*2c60*/  @!P1 IMAD.MOV R12, RZ, RZ, -R12 ;  /* 0x000000ffff0c9224 */ /* 0x000fe400078e0a0c */
[----:B0-----:R-:W-:Y:S01]  /*2c70*/  IMAD.HI.U32 R6, R26, R17, RZ ;  /* 0x000000111a067227 */ /* 0x001fe200078e00ff */
[----:B------:R0:W-:Y:S01]  /*2c80*/  STL [R1+0x7c8], R10 ;  /* 0x0007c80a01007387 */ /* 0x0001e20000100800 */
[----:B------:R-:W-:-:S02]  /*2c90*/  IABS R15, R10 ;  /* 0x0000000a000f7213 */ /* 0x000fc40000000000 */
[----:B------:R-:W-:Y:S01]  /*2ca0*/  IMAD.MOV R8, RZ, RZ, -R6 ;  /* 0x000000ffff087224 */ /* 0x000fe200078e0a06 */
[----:B------:R-:W-:Y:S01]  /*2cb0*/  STL [R1+0x5c8], R12 ;  /* 0x0005c80c01007387 */ /* 0x000fe20000100800 */
[----:B------:R-:W-:-:S04]  /*2cc0*/  IMAD.HI.U32 R6, R26, R13, RZ ;  /* 0x0000000d1a067227 */ /* 0x000fc800078e00ff */
[----:B------:R-:W-:Y:S02]  /*2cd0*/  IMAD.MOV R16, RZ, RZ, -R6 ;  /* 0x000000ffff107224 */ /* 0x000fe400078e0a06 */
[----:B0-----:R-:W-:Y:S02]  /*2ce0*/  VIADD R10, R164, 0x33 ;  /* 0x00000033a40a7836 */ /* 0x001fe40000000000 */
[--C-:B------:R-:W-:Y:S02]  /*2cf0*/  @!P5 IMAD.IADD R18, R18, 0x1, -R0.reuse ;  /* 0x000000011212d824 */ /* 0x100fe400078e0a00 */
[C---:B------:R-:W-:Y:S01]  /*2d00*/  IMAD R17, R0.reuse, R8, R17 ;  /* 0x0000000800117224 */ /* 0x040fe200078e0211 */
[----:B------:R-:W-:Y:S01]  /*2d10*/  IABS R8, R10 ;  /* 0x0000000a00087213 */ /* 0x000fe20000000000 */
[C---:B------:R-:W-:Y:S01]  /*2d20*/  IMAD R16, R0.reuse, R16, R13 ;  /* 0x0000001000107224 */ /* 0x040fe200078e020d */
[----:B------:R-:W-:Y:S01]  /*2d30*/  ISETP.GT.U32.AND P5, PT, R0, R18, PT ;  /* 0x000000120000720c */ /* 0x000fe20003fa4070 */
[----:B------:R-:W-:Y:S01]  /*2d40*/  @!P3 IMAD.IADD R20, R20, 0x1, -R0 ;  /* 0x000000011414b824 */ /* 0x000fe200078e0a00 */
[----:B------:R0:W-:Y:S01]  /*2d50*/  STL [R1+0x7d0], R10 ;  /* 0x0007d00a01007387 */ /* 0x0001e20000100800 */
[----:B------:R-:W-:Y:S01]  /*2d60*/  IMAD.HI.U32 R6, R26, R15, RZ ;  /* 0x0000000f1a067227 */ /* 0x000fe200078e00ff */
[----:B------:R-:W-:-:S02]  /*2d70*/  ISETP.GT.U32.AND P3, PT, R0, R21, PT ;  /* 0x000000150000720c */ /* 0x000fc40003f64070 */
[C---:B------:R-:W-:Y:S01]  /*2d80*/  ISETP.GT.U32.AND P1, PT, R0.reuse, R20, PT ;  /* 0x000000140000720c */ /* 0x040fe20003f24070 */
[----:B------:R-:W-:Y:S01]  /*2d90*/  @!P6 IMAD.IADD R19, R19, 0x1, -R0 ;  /* 0x000000011313e824 */ /* 0x000fe200078e0a00 */
[----:B------:R-:W-:Y:S01]  /*2da0*/  ISETP.GT.U32.AND P6, PT, R0, R16, PT ;  /* 0x000000100000720c */ /* 0x000fe20003fc4070 */
[----:B------:R-:W-:Y:S02]  /*2db0*/  IMAD.MOV.U32 R13, RZ, RZ, R8 ;  /* 0x000000ffff0d7224 */ /* 0x000fe400078e0008 */
[----:B------:R-:W-:Y:S02]  /*2dc0*/  IMAD.MOV R8, RZ, RZ, -R6 ;  /* 0x000000ffff087224 */ /* 0x000fe400078e0a06 */
[----:B0-----:R-:W-:Y:S02]  /*2dd0*/  VIADD R10, R164, 0x34 ;  /* 0x00000034a40a7836 */ /* 0x001fe40000000000 */
[----:B------:R-:W-:Y:S02]  /*2de0*/  IMAD R15, R0, R8, R15 ;  /* 0x00000008000f7224 */ /* 0x000fe400078e020f */
[--C-:B------:R-:W-:Y:S01]  /*2df0*/  @!P5 IMAD.IADD R18, R18, 0x1, -R0.reuse ;  /* 0x000000011212d824 */ /* 0x100fe200078e0a00 */
[----:B------:R-:W-:Y:S01]  /*2e00*/  IABS R43, R10 ;  /* 0x0000000a002b7213 */ /* 0x000fe20000000000 */
[----:B------:R-:W-:Y:S01]  /*2e10*/  IMAD.HI.U32 R6, R26, R13, RZ ;  /* 0x0000000d1a067227 */ /* 0x000fe200078e00ff */
[----:B------:R-:W-:Y:S01]  /*2e20*/  ISETP.GT.U32.AND P5, PT, R0, R15, PT ;  /* 0x0000000f0000720c */ /* 0x000fe20003fa4070 */
[----:B------:R0:W-:Y:S01]  /*2e30*/  STL [R1+0x7d4], R10 ;  /* 0x0007d40a01007387 */ /* 0x0001e20000100800 */
[----:B------:R-:W-:Y:S01]  /*2e40*/  @!P1 IADD3 R20, PT, PT, R20, -R0, RZ ;  /* 0x8000000014149210 */ /* 0x000fe20007ffe0ff */
[----:B------:R-:W-:Y:S01]  /*2e50*/  @!P6 IMAD.IADD R16, R16, 0x1, -R0 ;  /* 0x000000011010e824 */ /* 0x000fe200078e0a00 */
[----:B------:R-:W-:Y:S01]  /*2e60*/  ISETP.GE.AND P1, PT, R14, RZ, PT ;  /* 0x000000ff0e00720c */ /* 0x000fe20003f26270 */
[----:B------:R-:W-:-:S02]  /*2e70*/  IMAD.MOV R14, RZ, RZ, -R6 ;  /* 0x000000ffff0e7224 */ /* 0x000fc400078e0a06 */
[----:B------:R-:W-:Y:S01]  /*2e80*/  IMAD.HI.U32 R6, R26, R43, RZ ;  /* 0x0000002b1a067227 */ /* 0x000fe200078e00ff */
[----:B------:R-:W-:-:S03]  /*2e90*/  ISETP.GT.U32.AND P6, PT, R0, R16, PT ;  /* 0x000000100000720c */ /* 0x000fc60003fc4070 */
[----:B0-----:R-:W-:Y:S02]  /*2ea0*/  VIADD R10, R164, 0x35 ;  /* 0x00000035a40a7836 */ /* 0x001fe40000000000 */
[----:B------:R-:W-:Y:S02]  /*2eb0*/  IMAD R14, R0, R14, R13 ;  /* 0x0000000e000e7224 */ /* 0x000fe400078e020d */
[----:B------:R-:W-:Y:S01]  /*2ec0*/  IMAD.MOV R13, RZ, RZ, -R6 ;  /* 0x000000ffff0d7224 */ /* 0x000fe200078e0a06 */
[----:B------:R0:W-:Y:S01]  /*2ed0*/  STL [R1+0x7d8], R10 ;  /* 0x0007d80a01007387 */ /* 0x0001e20000100800 */
[----:B------:R-:W-:Y:S01]  /*2ee0*/  IABS R45, R10 ;  /* 0x0000000a002d7213 */ /* 0x000fe20000000000 */
[----:B------:R-:W-:Y:S01]  /*2ef0*/  @!P5 IMAD.IADD R15, R15, 0x1, -R0 ;  /* 0x000000010f0fd824 */ /* 0x000fe200078e0a00 */
[----:B------:R-:W-:Y:S01]  /*2f00*/  ISETP.GE.AND P5, PT, R44, RZ, PT ;  /* 0x000000ff2c00720c */ /* 0x000fe20003fa6270 */
[----:B------:R-:W-:Y:S02]  /*2f10*/  IMAD R13, R0, R13, R43 ;  /* 0x0000000d000d7224 */ /* 0x000fe400078e022b */
[----:B------:R-:W-:-:S04]  /*2f20*/  IMAD.HI.U32 R6, R26, R45, RZ ;  /* 0x0000002d1a067227 */ /* 0x000fc800078e00ff */
[----:B0-----:R-:W-:Y:S02]  /*2f30*/  IMAD.MOV.U32 R10, RZ, RZ, R11 ;  /* 0x000000ffff0a7224 */ /* 0x001fe400078e000b */
[----:B------:R-:W-:Y:S01]  /*2f40*/  @!P6 IMAD.IADD R16, R16, 0x1, -R0 ;  /* 0x000000011010e824 */ /* 0x000fe200078e0a00 */
[C---:B------:R-:W-:Y:S01]  /*2f50*/  ISETP.GT.U32.AND P6, PT, R0.reuse, R13, PT ;  /* 0x0000000d0000720c */ /* 0x040fe20003fc4070 */
[----:B------:R-:W-:Y:S01]  /*2f60*/  @!P4 IMAD.MOV R10, RZ, RZ, -R10 ;  /* 0x000000ffff0ac224 */ /* 0x000fe200078e0a0a */
[----:B------:R-:W-:Y:S01]  /*2f70*/  ISETP.GT.U32.AND P4, PT, R0, R15, PT ;  /* 0x0000000f0000720c */ /* 0x000fe20003f84070 */
[----:B------:R-:W-:Y:S01]  /*2f80*/  IMAD.MOV R6, RZ, RZ, -R6 ;  /* 0x000000ffff067224 */ /* 0x000fe200078e0a06 */
[----:B------:R-:W-:Y:S01]  /*2f90*/  @!P5 IADD3 R33, PT, PT, -R33, RZ, RZ ;  /* 0x000000ff2121d210 */ /* 0x000fe20007ffe1ff */
[----:B------:R-:W-:Y:S02]  /*2fa0*/  VIADD R8, R164, 0x36 ;  /* 0x00000036a4087836 */ /* 0x000fe40000000000 */
[----:B------:R-:W-:-:S02]  /*2fb0*/  IMAD R12, R0, R6, R45 ;  /* 0x00000006000c7224 */ /* 0x000fc400078e022d */
[--C-:B------:R-:W-:Y:S01]  /*2fc0*/  @!P3 IMAD.IADD R21, R21, 0x1, -R0.reuse ;  /* 0x000000011515b824 */ /* 0x100fe200078e0a00 */
[----:B------:R0:W-:Y:S01]  /*2fd0*/  STL [R1+0x7dc], R8 ;  /* 0x0007dc0801007387 */ /* 0x0001e20000100800 */
[----:B------:R-:W-:Y:S01]  /*2fe0*/  IABS R11, R8 ;  /* 0x00000008000b7213 */ /* 0x000fe20000000000 */
[----:B------:R-:W-:Y:S01]  /*2ff0*/  VIADD R44, R164, 0x3e ;  /* 0x0000003ea42c7836 */ /* 0x000fe20000000000 */
[C---:B------:R-:W-:Y:S01]  /*3000*/  ISETP.GT.U32.AND P3, PT, R0.reuse, R17, PT ;  /* 0x000000110000720c */ /* 0x040fe20003f64070 */
[--C-:B------:R-:W-:Y:S01]  /*3010*/  @!P6 IMAD.IADD R13, R13, 0x1, -R0.reuse ;  /* 0x000000010d0de824 */ /* 0x100fe200078e0a00 */
[----:B------:R1:W-:Y:S01]  /*3020*/  STL [R1+0x5c4], R10 ;  /* 0x0005c40a01007387 */ /* 0x0003e20000100800 */
[----:B------:R-:W-:Y:S01]  /*3030*/  @!P4 IMAD.IADD R15, R15, 0x1, -R0 ;  /* 0x000000010f0fc824 */ /* 0x000fe200078e0a00 */
[----:B------:R-:W-:Y:S01]  /*3040*/  ISETP.GT.U32.AND P4, PT, R0, R12, PT ;  /* 0x0000000c0000720c */ /* 0x000fe20003f84070 */
[----:B------:R-:W-:Y:S01]  /*3050*/  IMAD.HI.U32 R6, R26, R11, RZ ;  /* 0x0000000b1a067227 */ /* 0x000fe200078e00ff */
[----:B------:R-:W-:-:S03]  /*3060*/  ISETP.GT.U32.AND P6, PT, R0, R13, PT ;  /* 0x0000000d0000720c */ /* 0x000fc60003fc4070 */
[----:B0-----:R-:W-:Y:S02]  /*3070*/  IMAD.MOV.U32 R8, RZ, RZ, R9 ;  /* 0x000000ffff087224 */ /* 0x001fe400078e0009 */
[----:B------:R-:W-:Y:S02]  /*3080*/  VIADD R9, R164, 0x37 ;  /* 0x00000037a4097836 */ /* 0x000fe40000000000 */
[----:B------:R-:W-:Y:S01]  /*3090*/  IMAD.MOV R6, RZ, RZ, -R6 ;  /* 0x000000ffff067224 */ /* 0x000fe200078e0a06 */
[----:B------:R-:W-:Y:S01]  /*30a0*/  @!P2 IADD3 R8, PT, PT, -R8, RZ, RZ ;  /* 0x000000ff0808a210 */ /* 0x000fe20007ffe1ff */
[----:B-1----:R-:W-:Y:S01]  /*30b0*/  VIADD R10, R164, 0x3a ;  /* 0x0000003aa40a7836 */ /* 0x002fe20000000000 */
[----:B------:R-:W-:Y:S01]  /*30c0*/  ISETP.GE.AND P2, PT, R30, RZ, PT ;  /* 0x000000ff1e00720c */ /* 0x000fe20003f46270 */
[--C-:B------:R-:W-:Y:S02]  /*30d0*/  @!P4 IMAD.IADD R12, R12, 0x1, -R0.reuse ;  /* 0x000000010c0cc824 */ /* 0x100fe400078e0a00 */
[----:B------:R0:W-:Y:S01]  /*30e0*/  STL [R1+0x5c0], R8 ;  /* 0x0005c00801007387 */ /* 0x0001e20000100800 */
[----:B------:R-:W-:Y:S01]  /*30f0*/  IMAD R11, R0, R6, R11 ;  /* 0x00000006000b7224 */ /* 0x000fe200078e020b */
[----:B------:R-:W-:Y:S01]  /*3100*/  IABS R45, R10 ;  /* 0x0000000a002d7213 */ /* 0x000fe20000000000 */
[----:B------:R-:W-:Y:S01]  /*3110*/  VIADD R30, R164, 0x39 ;  /* 0x00000039a41e7836 */ /* 0x000fe20000000000 */
[----:B------:R-:W-:Y:S01]  /*3120*/  STL [R1+0x7e0], R9 ;  /* 0x0007e00901007387 */ /* 0x000fe20000100800 */
[C---:B------:R-:W-:Y:S01]  /*3130*/  ISETP.GT.U32.AND P4, PT, R0.reuse, R12, PT ;  /* 0x0000000c0000720c */ /* 0x040fe20003f84070 */
[--C-:B------:R-:W-:Y:S01]  /*3140*/  @!P6 IMAD.IADD R13, R13, 0x1, -R0.reuse ;  /* 0x000000010d0de824 */ /* 0x100fe200078e0a00 */
[C---:B------:R-:W-:Y:S01]  /*3150*/  ISETP.GT.U32.AND P6, PT, R0.reuse, R11, PT ;  /* 0x0000000b0000720c */ /* 0x040fe20003fc4070 */
[----:B------:R-:W-:Y:S01]  /*3160*/  @!P3 IMAD.IADD R17, R17, 0x1, -R0 ;  /* 0x000000011111b824 */ /* 0x000fe200078e0a00 */
[----:B------:R-:W-:Y:S01]  /*3170*/  IABS R43, R30 ;  /* 0x0000001e002b7213 */ /* 0x000fe20000000000 */
[----:B0-----:R-:W-:Y:S01]  /*3180*/  IMAD.MOV.U32 R8, RZ, RZ, R7 ;  /* 0x000000ffff087224 */ /* 0x001fe200078e0007 */
[----:B------:R-:W-:Y:S01]  /*3190*/  IABS R7, R9 ;  /* 0x0000000900077213 */ /* 0x000fe20000000000 */
[----:B------:R-:W-:Y:S01]  /*31a0*/  IMAD R53, R27, 0x100, R49 ;  /* 0x000001001b357824 */ /* 0x000fe200078e0231 */
[----:B------:R-:W-:Y:S01]  /*31b0*/  ISETP.GT.U32.AND P3, PT, R0, R17, PT ;  /* 0x000000110000720c */ /* 0x000fe20003f64070 */
[----:B------:R-:W-:Y:S01]  /*31c0*/  @!P0 IMAD.MOV R8, RZ, RZ, -R8 ;  /* 0x000000ffff088224 */ /* 0x000fe200078e0a08 */
[----:B------:R-:W-:Y:S01]  /*31d0*/  ISETP.GE.AND P0, PT, R28, RZ, PT ;  /* 0x000000ff1c00720c */ /* 0x000fe20003f06270 */
[----:B------:R-:W-:-:S03]  /*31e0*/  IMAD.HI.U32 R6, R26, R7, RZ ;  /* 0x000000071a067227 */ /* 0x000fc600078e00ff */
[----:B------:R0:W-:Y:S01]  /*31f0*/  STL [R1+0x5bc], R8 ;  /* 0x0005bc0801007387 */ /* 0x0001e20000100800 */
[----:B------:R-:W-:Y:S02]  /*3200*/  IMAD.MOV R6, RZ, RZ, -R6 ;  /* 0x000000ffff067224 */ /* 0x000fe400078e0a06 */
[--C-:B------:R-:W-:Y:S02]  /*3210*/  @!P4 IMAD.IADD R12, R12, 0x1, -R0.reuse ;  /* 0x000000010c0cc824 */ /* 0x100fe400078e0a00 */
[--C-:B------:R-:W-:Y:S02]  /*3220*/  @!P6 IMAD.IADD R11, R11, 0x1, -R0.reuse ;  /* 0x000000010b0be824 */ /* 0x100fe400078e0a00 */
[----:B------:R-:W-:Y:S01]  /*3230*/  @!P3 IMAD.IADD R17, R17, 0x1, -R0 ;  /* 0x000000011111b824 */ /* 0x000fe200078e0a00 */
[C---:B------:R-:W-:Y:S01]  /*3240*/  ISETP.GT.U32.AND P3, PT, R0.reuse, R14, PT ;  /* 0x0000000e0000720c */ /* 0x040fe20003f64070 */
[----:B------:R-:W-:Y:S01]  /*3250*/  @!P1 IMAD.MOV R29, RZ, RZ, -R29 ;  /* 0x000000ffff1d9224 */ /* 0x000fe200078e0a1d */
[----:B------:R-:W-:Y:S01]  /*3260*/  ISETP.GT.U32.AND P6, PT, R0, R11, PT ;  /* 0x0000000b0000720c */ /* 0x000fe20003fc4070 */
[----:B0-----:R-:W-:-:S02]  /*3270*/  VIADD R8, R164, 0x38 ;  /* 0x00000038a4087836 */ /* 0x001fc40000000000 */
[----:B------:R-:W-:Y:S02]  /*3280*/  VIADD R50, R53, 0x80 ;  /* 0x0000008035327836 */ /* 0x000fe40000000000 */
[----:B------:R-:W-:Y:S01]  /*3290*/  @!P2 IMAD.MOV R35, RZ, RZ, -R35 ;  /* 0x000000ffff23a224 */ /* 0x000fe200078e0a23 */
[----:B------:R0:W-:Y:S01]  /*32a0*/  STL [R1+0x7e4], R8 ;  /* 0x0007e40801007387 */ /* 0x0001e20000100800 */
[----:B------:R-:W-:Y:S01]  /*32b0*/  IABS R9, R8 ;  /* 0x0000000800097213 */ /* 0x000fe20000000000 */
[----:B------:R-:W-:Y:S01]  /*32c0*/  @!P0 IMAD.MOV R31, RZ, RZ, -R31 ;  /* 0x000000ffff1f8224 */ /* 0x000fe200078e0a1f */
[----:B------:R-:W-:Y:S01]  /*32d0*/  IABS R48, R50 ;  /* 0x0000003200307213 */ /* 0x000fe20000000000 */
[----:B------:R1:W-:Y:S01]  /*32e0*/  STL [R1+0x7e8], R30 ;  /* 0x0007e81e01007387 */ /* 0x0003e20000100800 */
[--C-:B------:R-:W-:Y:S01]  /*32f0*/  @!P3 IMAD.IADD R14, R14, 0x1, -R0.reuse ;  /* 0x000000010e0eb824 */ /* 0x100fe200078e0a00 */
[----:B------:R-:W-:Y:S01]  /*3300*/  ISETP.GE.AND P0, PT, R34, RZ, PT ;  /* 0x000000ff2200720c */ /* 0x000fe20003f06270 */
[----:B------:R-:W-:Y:S01]  /*3310*/  @!P6 IMAD.IADD R11, R11, 0x1, -R0 ;  /* 0x000000010b0be824 */ /* 0x000fe200078e0a00 */
[----:B------:R3:W-:Y:S01]  /*3320*/  STL [R1+0x7ec], R10 ;  /* 0x0007ec0a01007387 */ /* 0x0007e20000100800 */
[----:B0-----:R-:W-:Y:S01]  /*3330*/  VIADD R8, R164, 0x3b ;  /* 0x0000003ba4087836 */ /* 0x001fe20000000000 */
[----:B------:R-:W-:Y:S01]  /*3340*/  ISETP.GT.U32.AND P3, PT, R0, R14, PT ;  /* 0x0000000e0000720c */ /* 0x000fe20003f64070 */
[----:B-1----:R-:W-:-:S03]  /*3350*/  VIADD R30, R164, 0x3c ;  /* 0x0000003ca41e7836 */ /* 0x002fc60000000000 */
[----:B------:R0:W-:Y:S01]  /*3360*/  STL [R1+0x7f0], R8 ;  /* 0x0007f00801007387 */ /* 0x0001e20000100800 */
[----:B------:R-:W-:Y:S01]  /*3370*/  IABS R47, R8 ;  /* 0x00000008002f7213 */ /* 0x000fe20000000000 */
[----:B---3--:R-:W-:Y:S02]  /*3380*/  IMAD R10, R0, R6, R7 ;  /* 0x00000006000a7224 */ /* 0x008fe400078e0207 */
[----:B------:R1:W-:Y:S01]  /*3390*/  STL [R1+0x7f4], R30 ;  /* 0x0007f41e01007387 */ /* 0x0003e20000100800 */
[----:B------:R-:W-:Y:S02]  /*33a0*/  IMAD.HI.U32 R6, R26, R9, RZ ;  /* 0x000000091a067227 */ /* 0x000fe400078e00ff */
[----:B------:R-:W-:Y:S02]  /*33b0*/  ISETP.GT.U32.AND P4, PT, R0, R10, PT ;  /* 0x0000000a0000720c */ /* 0x000fe40003f84070 */
[----:B------:R-:W-:-:S04]  /*33c0*/  IMAD.HI.U32 R7, R26, R43, RZ ;  /* 0x0000002b1a077227 */ /* 0x000fc800078e00ff */
[----:B0-----:R-:W-:Y:S02]  /*33d0*/  IMAD.MOV R8, RZ, RZ, -R6 ;  /* 0x000000ffff087224 */ /* 0x001fe400078e0a06 */
[----:B------:R-:W-:-:S04]  /*33e0*/  IMAD.HI.U32 R6, R26, R45, RZ ;  /* 0x0000002d1a067227 */ /* 0x000fc800078e00ff */
[----:B------:R-:W-:Y:S01]  /*33f0*/  IMAD R9, R0, R8, R9 ;  /* 0x0000000800097224 */ /* 0x000fe200078e0209 */
[----:B------:R-:W-:Y:S01]  /*3400*/  @!P4 IADD3 R10, PT, PT, R10, -R0, RZ ;  /* 0x800000000a0ac210 */ /* 0x000fe20007ffe0ff */
[----:B------:R-:W-:-:S03]  /*3410*/  IMAD.MOV R7, RZ, RZ, -R7 ;  /* 0x000000ffff077224 */ /* 0x000fc600078e0a07 */
[C---:B------:R-:W-:Y:S01]  /*3420*/  ISETP.GT.U32.AND P6, PT, R0.reuse, R9, PT ;  /* 0x000000090000720c */ /* 0x040fe20003fc4070 */
[----:B------:R-:W-:Y:S01]  /*3430*/  IMAD.MOV R28, RZ, RZ, -R6 ;  /* 0x000000ffff1c7224 */ /* 0x000fe200078e0a06 */
[C---:B------:R-:W-:Y:S01]  /*3440*/  ISETP.GT.U32.AND P4, PT, R0.reuse, R10, PT ;  /* 0x0000000a0000720c */ /* 0x040fe20003f84070 */
[C---:B------:R-:W-:Y:S01]  /*3450*/  IMAD R8, R0.reuse, R7, R43 ;  /* 0x0000000700087224 */ /* 0x040fe200078e022b */
[----:B------:R-:W-:Y:S01]  /*3460*/  IABS R43, R30 ;  /* 0x0000001e002b7213 */ /* 0x000fe20000000000 */
[----:B------:R-:W-:Y:S01]  /*3470*/  IMAD R7, R0, R28, R45 ;  /* 0x0000001c00077224 */ /* 0x000fe200078e022d */
[----:B-1----:R-:W-:Y:S01]  /*3480*/  IABS R30, R164 ;  /* 0x000000a4001e7213 */ /* 0x002fe20000000000 */
[----:B------:R-:W-:-:S04]  /*3490*/  IMAD.HI.U32 R6, R26, R47, RZ ;  /* 0x0000002f1a067227 */ /* 0x000fc800078e00ff */
[----:B------:R-:W-:Y:S02]  /*34a0*/  IMAD.MOV R6, RZ, RZ, -R6 ;  /* 0x000000ffff067224 */ /* 0x000fe400078e0a06 */
[--C-:B------:R-:W-:Y:S01]  /*34b0*/  @!P6 IMAD.IADD R9, R9, 0x1, -R0.reuse ;  /* 0x000000010909e824 */ /* 0x100fe200078e0a00 */
[----:B------:R-:W-:Y:S01]  /*34c0*/  ISETP.GT.U32.AND P6, PT, R0, R7, PT ;  /* 0x000000070000720c */ /* 0x000fe20003fc4070 */
[----:B------:R-:W-:Y:S01]  /*34d0*/  @!P4 IMAD.IADD R10, R10, 0x1, -R0 ;  /* 0x000000010a0ac824 */ /* 0x000fe200078e0a00 */
[----:B------:R-:W-:Y:S01]  /*34e0*/  ISETP.GT.U32.AND P4, PT, R0, R8, PT ;  /* 0x000000080000720c */ /* 0x000fe20003f84070 */
[----:B------:R-:W-:-:S04]  /*34f0*/  IMAD.HI.U32 R28, R26, R43, RZ ;  /* 0x0000002b1a1c7227 */ /* 0x000fc800078e00ff */
[----:B------:R-:W-:Y:S01]  /*3500*/  IMAD R6, R0, R6, R47 ;  /* 0x0000000600067224 */ /* 0x000fe200078e022f */
[----:B------:R-:W-:Y:S01]  /*3510*/  IABS R47, R44 ;  /* 0x0000002c002f7213 */ /* 0x000fe20000000000 */
[----:B------:R-:W-:Y:S02]  /*3520*/  IMAD.MOV R28, RZ, RZ, -R28 ;  /* 0x000000ffff1c7224 */ /* 0x000fe400078e0a1c */
[--C-:B------:R-:W-:Y:S01]  /*3530*/  @!P3 IMAD.IADD R14, R14, 0x1, -R0.reuse ;  /* 0x000000010e0eb824 */ /* 0x100fe200078e0a00 */
[----:B------:R-:W-:Y:S01]  /*3540*/  ISETP.GE.AND P3, PT, R46, RZ, PT ;  /* 0x000000ff2e00720c */ /* 0x000fe20003f66270 */
[----:B------:R-:W-:Y:S02]  /*3550*/  IMAD R55, R0, R28, R43 ;  /* 0x0000001c00377224 */ /* 0x000fe400078e022b */
[--C-:B------:R-:W-:Y:S01]  /*3560*/  @!P4 IMAD.IADD R8, R8, 0x1, -R0.reuse ;  /* 0x000000010808c824 */ /* 0x100fe200078e0a00 */
[C---:B------:R-:W-:Y:S01]  /*3570*/  ISETP.GT.U32.AND P4, PT, R0.reuse, R6, PT ;  /* 0x000000060000720c */ /* 0x040fe20003f84070 */
[----:B------:R-:W-:Y:S01]  /*3580*/  @!P6 IMAD.IADD R7, R7, 0x1, -R0 ;  /* 0x000000010707e824 */ /* 0x000fe200078e0a00 */
[----:B------:R-:W-:Y:S01]  /*3590*/  ISETP.GT.U32.AND P6, PT, R0, R55, PT ;  /* 0x000000370000720c */ /* 0x000fe20003fc4070 */
[----:B------:R-:W-:Y:S01]  /*35a0*/  VIADD R46, R164, 0x3d ;  /* 0x0000003da42e7836 */ /* 0x000fe20000000000 */
[----:B------:R-:W-:Y:S01]  /*35b0*/  ISETP.GT.U32.AND P1, PT, R0, R8, PT ;  /* 0x000000080000720c */ /* 0x000fe20003f24070 */
[----:B------:R-:W-:-:S02]  /*35c0*/  IMAD.MOV.U32 R43, RZ, RZ, R30 ;  /* 0x000000ffff2b7224 */ /* 0x000fc400078e001e */
[----:B------:R-:W-:Y:S01]  /*35d0*/  IMAD.HI.U32 R28, R26, R47, RZ ;  /* 0x0000002f1a1c7227 */ /* 0x000fe200078e00ff */
[----:B------:R-:W-:Y:S01]  /*35e0*/  IABS R45, R46 ;  /* 0x0000002e002d7213 */ /* 0x000fe20000000000 */
[----:B------:R0:W-:Y:S04]  /*35f0*/  STL [R1+0x7f8], R46 ;  /* 0x0007f82e01007387 */ /* 0x0001e80000100800 */
[--C-:B------:R-:W-:Y:S01]  /*3600*/  @!P4 IMAD.IADD R6, R6, 0x1, -R0.reuse ;  /* 0x000000010606c824 */ /* 0x100fe200078e0a00 */
[----:B------:R-:W-:Y:S01]  /*3610*/  ISETP.GT.U32.AND P4, PT, R0, R9, PT ;  /* 0x000000090000720c */ /* 0x000fe20003f84070 */
[----:B------:R-:W-:Y:S01]  /*3620*/  IMAD.HI.U32 R27, R26, R45, RZ ;  /* 0x0000002d1a1b7227 */ /* 0x000fe200078e00ff */
[----:B------:R1:W-:Y:S02]  /*3630*/  STL [R1+0x7fc], R44 ;  /* 0x0007fc2c01007387 */ /* 0x0003e40000100800 */
[C---:B------:R-:W-:Y:S01]  /*3640*/  ISETP.GT.U32.AND P5, PT, R0.reuse, R6, PT ;  /* 0x000000060000720c */ /* 0x040fe20003fa4070 */
[----:B------:R-:W-:Y:S01]  /*3650*/  @!P6 IMAD.IADD R55, R55, 0x1, -R0 ;  /* 0x000000013737e824 */ /* 0x000fe200078e0a00 */
[----:B0-----:R-:W-:Y:S01]  /*3660*/  IABS R46, R53 ;  /* 0x00000035002e7213 */ /* 0x001fe20000000000 */
[----:B------:R-:W-:Y:S01]  /*3670*/  IMAD.MOV R30, RZ, RZ, -R27 ;  /* 0x000000ffff1e7224 */ /* 0x000fe200078e0a1b */
[----:B------:R-:W-:Y:S01]  /*3680*/  ISETP.GT.U32.AND P6, PT, R0, R7, PT ;  /* 0x000000070000720c */ /* 0x000fe20003fc4070 */
[----:B------:R-:W-:Y:S01]  /*3690*/  IMAD.HI.U32 R26, R26, R43, RZ ;  /* 0x0000002b1a1a7227 */ /* 0x000fe200078e00ff */
[----:B------:R-:W-:Y:S01]  /*36a0*/  STL [R1+0x800], R53 ;  /* 0x0008003501007387 */ /* 0x000fe20000100800 */
[----:B------:R-:W-:-:S02]  /*36b0*/  ISETP.GT.U32.AND P2, PT, R0, R55, PT ;  /* 0x000000370000720c */ /* 0x000fc40003f44070 */
[----:B-1----:R-:W-:Y:S01]  /*36c0*/  IMAD.MOV R44, RZ, RZ, -R28 ;  /* 0x000000ffff2c7224 */ /* 0x002fe200078e0a1c */
[----:B------:R-:W-:Y:S01]  /*36d0*/  STL [R1+0x8b0], R50 ;  /* 0x0008b03201007387 */ /* 0x000fe20000100800 */
[----:B------:R-:W-:Y:S02]  /*36e0*/  IMAD.MOV.U32 R27, RZ, RZ, R46 ;  /* 0x000000ffff1b7224 */ /* 0x000fe400078e002e */
[C---:B------:R-:W-:Y:S01]  /*36f0*/  IMAD R54, R0.reuse, R30, R45 ;  /* 0x0000001e00367224 */ /* 0x040fe200078e022d */
[----:B------:R0:W-:Y:S01]  /*3700*/  STL [R1+0x5b8], R29 ;  /* 0x0005b81d01007387 */ /* 0x0001e20000100800 */
[----:B------:R-:W-:Y:S02]  /*3710*/  IMAD.MOV R30, RZ, RZ, -R26 ;  /* 0x000000ffff1e7224 */ /* 0x000fe400078e0a1a */
[----:B------:R-:W-:Y:S01]  /*3720*/  IMAD R51, R0, R44, R47 ;  /* 0x0000002c00337224 */ /* 0x000fe200078e022f */
[----:B------:R1:W-:Y:S01]  /*3730*/  STL [R1+0x5b4], R33 ;  /* 0x0005b42101007387 */ /* 0x0003e20000100800 */
[----:B------:R-:W-:-:S02]  /*3740*/  IMAD.MOV.U32 R28, RZ, RZ, R48 ;  /* 0x000000ffff1c7224 */ /* 0x000fc400078e0030 */
[----:B------:R-:W-:Y:S01]  /*3750*/  IMAD.HI.U32 R26, R25, R27, RZ ;  /* 0x0000001b191a7227 */ /* 0x000fe200078e00ff */
[----:B------:R-:W-:Y:S03]  /*3760*/  STL [R1+0x5b0], R35 ;  /* 0x0005b02301007387 */ /* 0x000fe60000100800 */
[--C-:B------:R-:W-:Y:S01]  /*3770*/  @!P4 IMAD.IADD R9, R9, 0x1, -R0.reuse ;  /* 0x000000010909c824 */ /* 0x100fe200078e0a00 */
[C---:B------:R-:W-:Y:S01]  /*3780*/  ISETP.GT.U32.AND P4, PT, R0.reuse, R54, PT ;  /* 0x000000360000720c */ /* 0x040fe20003f84070 */
[----:B0-----:R-:W-:Y:S02]  /*3790*/  IMAD R29, R0, R30, R43 ;  /* 0x0000001e001d7224 */ /* 0x001fe400078e022b */
[----:B------:R-:W-:Y:S01]  /*37a0*/  @!P1 IMAD.IADD R8, R8, 0x1, -R0 ;  /* 0x0000000108089824 */ /* 0x000fe200078e0a00 */
[----:B------:R-:W-:Y:S01]  /*37b0*/  ISETP.GT.U32.AND P1, PT, R0, R51, PT ;  /* 0x000000330000720c */ /* 0x000fe20003f24070 */
[----:B------:R-:W-:-:S04]  /*37c0*/  IMAD.HI.U32 R25, R25, R28, RZ ;  /* 0x0000001c19197227 */ /* 0x000fc800078e00ff */
[----:B------:R-:W-:Y:S02]  /*37d0*/  IMAD.MOV R26, RZ, RZ, -R26 ;  /* 0x000000ffff1a7224 */ /* 0x000fe400078e0a1a */
[--C-:B------:R-:W-:Y:S01]  /*37e0*/  @!P6 IMAD.IADD R7, R7, 0x1, -R0.reuse ;  /* 0x000000010707e824 */ /* 0x100fe200078e0a00 */
[----:B------:R-:W-:Y:S01]  /*37f0*/  ISETP.GT.U32.AND P6, PT, R0, R29, PT ;  /* 0x0000001d0000720c */ /* 0x000fe20003fc4070 */
[----:B-1----:R-:W-:Y:S02]  /*3800*/  IMAD.MOV R33, RZ, RZ, -R25 ;  /* 0x000000ffff217224 */ /* 0x002fe400078e0a19 */
[----:B------:R-:W-:Y:S02]  /*3810*/  IMAD R25, R24, R26, R27 ;  /* 0x0000001a18197224 */ /* 0x000fe400078e021b */
[----:B------:R-:W-:Y:S02]  /*3820*/  @!P5 IMAD.IADD R6, R6, 0x1, -R0 ;  /* 0x000000010606d824 */ /* 0x000fe400078e0a00 */
[C---:B------:R-:W-:Y:S01]  /*3830*/  IMAD R27, R24.reuse, R33, R28 ;  /* 0x00000021181b7224 */ /* 0x040fe200078e021c */
[----:B------:R-:W-:Y:S01]  /*3840*/  ISETP.GT.U32.AND P5, PT, R24, R25, PT ;  /* 0x000000191800720c */ /* 0x000fe20003fa4070 */
[----:B------:R-:W-:-:S02]  /*3850*/  @!P4 IMAD.IADD R54, R54, 0x1, -R0 ;  /* 0x000000013636c824 */ /* 0x000fc400078e0a00 */
[----:B------:R-:W-:Y:S01]  /*3860*/  IMAD.MOV.U32 R26, RZ, RZ, R37 ;  /* 0x000000ffff1a7224 */ /* 0x000fe200078e0025 */
[----:B------:R-:W-:Y:S01]  /*3870*/  ISETP.GT.U32.AND P4, PT, R24, R27, PT ;  /* 0x0000001b1800720c */ /* 0x000fe20003f84070 */
[--C-:B------:R-:W-:Y:S01]  /*3880*/  @!P1 IMAD.IADD R51, R51, 0x1, -R0.reuse ;  /* 0x0000000133339824 */ /* 0x100fe200078e0a00 */
[----:B------:R-:W-:Y:S01]  /*3890*/  ISETP.GE.AND P1, PT, R40, RZ, PT ;  /* 0x000000ff2800720c */ /* 0x000fe20003f26270 */
[--C-:B------:R-:W-:Y:S01]  /*38a0*/  @!P2 IMAD.IADD R55, R55, 0x1, -R0.reuse ;  /* 0x000000013737a824 */ /* 0x100fe200078e0a00 */
[----:B------:R-:W-:Y:S01]  /*38b0*/  ISETP.GE.AND P2, PT, R32, RZ, PT ;  /* 0x000000ff2000720c */ /* 0x000fe20003f46270 */
[----:B------:R-:W-:Y:S01]  /*38c0*/  @!P6 IMAD.IADD R29, R29, 0x1, -R0 ;  /* 0x000000011d1de824 */ /* 0x000fe200078e0a00 */
[C---:B------:R-:W-:Y:S01]  /*38d0*/  ISETP.GT.U32.AND P6, PT, R0.reuse, R54, PT ;  /* 0x000000360000720c */ /* 0x040fe20003fc4070 */
[----:B------:R-:W-:Y:S01]  /*38e0*/  @!P3 IMAD.MOV R26, RZ, RZ, -R26 ;  /* 0x000000ffff1ab224 */ /* 0x000fe200078e0a1a */
[C---:B------:R-:W-:Y:S01]  /*38f0*/  ISETP.GT.U32.AND P3, PT, R0.reuse, R51, PT ;  /* 0x000000330000720c */ /* 0x040fe20003f64070 */
[----:B------:R-:W-:Y:S01]  /*3900*/  STL [R1+0x588], R55 ;  /* 0x0005883701007387 */ /* 0x000fe20000100800 */
[--C-:B------:R-:W-:Y:S01]  /*3910*/  @!P5 IMAD.IADD R25, R25, 0x1, -R24.reuse ;  /* 0x000000011919d824 */ /* 0x100fe200078e0a18 */
[----:B------:R-:W-:Y:S01]  /*3920*/  ISETP.GT.U32.AND P5, PT, R0, R29, PT ;  /* 0x0000001d0000720c */ /* 0x000fe20003fa4070 */
[----:B------:R-:W-:Y:S01]  /*3930*/  IMAD.MOV.U32 R28, RZ, RZ, R39 ;  /* 0x000000ffff1c7224 */ /* 0x000fe200078e0027 */
[----:B------:R-:W-:Y:S01]  /*3940*/  STL [R1+0x5ac], R31 ;  /* 0x0005ac1f01007387 */ /* 0x000fe20000100800 */
[----:B------:R-:W-:Y:S01]  /*3950*/  @!P4 IMAD.IADD R27, R27, 0x1, -R24 ;  /* 0x000000011b1bc824 */ /* 0x000fe200078e0a18 */
[----:B------:R-:W-:-:S02]  /*3960*/  ISETP.GT.U32.AND P4, PT, R24, R25, PT ;  /* 0x000000191800720c */ /* 0x000fc40003f84070 */
[----:B------:R0:W-:Y:S01]  /*3970*/  STL [R1+0x5a8], R26 ;  /* 0x0005a81a01007387 */ /* 0x0001e20000100800 */
[----:B------:R-:W-:Y:S01]  /*3980*/  @!P2 IMAD.MOV R28, RZ, RZ, -R28 ;  /* 0x000000ffff1ca224 */ /* 0x000fe200078e0a1c */
[----:B------:R-:W-:Y:S02]  /*3990*/  @!P6 IADD3 R54, PT, PT, R54, -R0, RZ ;  /* 0x800000003636e210 */ /* 0x000fe40007ffe0ff */
[--C-:B------:R-:W-:Y:S01]  /*39a0*/  @!P3 IMAD.IADD R51, R51, 0x1, -R0.reuse ;  /* 0x000000013333b824 */ /* 0x100fe200078e0a00 */
[----:B------:R-:W-:Y:S01]  /*39b0*/  ISETP.GT.U32.AND P2, PT, R24, R27, PT ;  /* 0x0000001b1800720c */ /* 0x000fe20003f44070 */
[----:B------:R1:W-:Y:S01]  /*39c0*/  STL [R1+0x5a4], R28 ;  /* 0x0005a41c01007387 */ /* 0x0003e20000100800 */
[----:B------:R-:W-:Y:S01]  /*39d0*/  ISETP.GE.AND P6, PT, R53, RZ, PT ;  /* 0x000000ff3500720c */ /* 0x000fe20003fc6270 */
[----:B------:R-:W-:Y:S01]  /*39e0*/  @!P5 IMAD.IADD R29, R29, 0x1, -R0 ;  /* 0x000000011d1dd824 */ /* 0x000fe200078e0a00 */
[----:B------:R-:W-:Y:S01]  /*39f0*/  ISETP.GE.AND P5, PT, R50, RZ, PT ;  /* 0x000000ff3200720c */ /* 0x000fe20003fa6270 */
[----:B0-----:R-:W-:Y:S01]  /*3a00*/  IMAD.MOV.U32 R26, RZ, RZ, R41 ;  /* 0x000000ffff1a7224 */ /* 0x001fe200078e0029 */
[----:B------:R-:W-:Y:S01]  /*3a10*/  ISETP.GE.AND P3, PT, R36, RZ, PT ;  /* 0x000000ff2400720c */ /* 0x000fe20003f66270 */
[----:B------:R-:W-:Y:S01]  /*3a20*/  @!P4 IMAD.IADD R25, R25, 0x1, -R24 ;  /* 0x000000011919c824 */ /* 0x000fe200078e0a18 */
[----:B------:R-:W-:Y:S01]  /*3a30*/  ISETP.GE.AND P4, PT, R42, RZ, PT ;  /* 0x000000ff2a00720c */ /* 0x000fe20003f86270 */
[----:B------:R-:W-:Y:S01]  /*3a40*/  @!P0 IMAD.MOV R26, RZ, RZ, -R26 ;  /* 0x000000ffff1a8224 */ /* 0x000fe200078e0a1a */
[----:B------:R-:W-:-:S03]  /*3a50*/  ISETP.GE.AND P0, PT, R38, RZ, PT ;  /* 0x000000ff2600720c */ /* 0x000fc60003f06270 */
[----:B------:R-:W-:Y:S01]  /*3a60*/  @!P2 IMAD.IADD R27, R27, 0x1, -R24 ;  /* 0x000000011b1ba824 */ /* 0x000fe200078e0a18 */
[----:B------:R1:W-:Y:S01]  /*3a70*/  STL [R1+0x5a0], R26 ;  /* 0x0005a01a01007387 */ /* 0x0003e20000100800 */
[----:B------:R-:W-:Y:S01]  /*3a80*/  @!P6 IMAD.MOV R25, RZ, RZ, -R25 ;  /* 0x000000ffff19e224 */ /* 0x000fe200078e0a19 */
[----:B------:R-:W-:Y:S01]  /*3a90*/  ISETP.NE.AND P6, PT, R2, RZ, PT ;  /* 0x000000ff0200720c */ /* 0x000fe20003fc5270 */
[----:B------:R-:W-:Y:S01]  /*3aa0*/  @!P5 IMAD.MOV R27, RZ, RZ, -R27 ;  /* 0x000000ffff1bd224 */ /* 0x000fe200078e0a1b */
[----:B------:R1:W-:Y:S01]  /*3ab0*/  STL [R1+0x24], R54 ;  /* 0x0000243601007387 */ /* 0x0003e20000100800 */
[----:B------:R-:W-:Y:S01]  /*3ac0*/  LOP3.LUT R2, RZ, R2, RZ, 0x33, !PT ;  /* 0x00000002ff027212 */ /* 0x000fe200078e33ff */
[----:B-----5:R-:W-:Y:S01]  /*3ad0*/  VIADD R24, R113, 0xffffffff ;  /* 0xffffffff71187836 */ /* 0x020fe20000000000 */
[----:B------:R-:W-:Y:S01]  /*3ae0*/  ISETP.NE.U32.AND P2, PT, R49, RZ, PT ;  /* 0x000000ff3100720c */ /* 0x000fe20003f45070 */
[----:B------:R1:W-:Y:S01]  /*3af0*/  STL [R1+0x20], R51 ;  /* 0x0000203301007387 */ /* 0x0003e20000100800 */
[----:B------:R-:W-:-:S02]  /*3b00*/  SEL R25, R2, R25, !P6 ;  /* 0x0000001902197207 */ /* 0x000fc40007000000 */
[----:B------:R-:W-:Y:S02]  /*3b10*/  ISETP.GE.AND P5, PT, R164, RZ, PT ;  /* 0x000000ffa400720c */ /* 0x000fe40003fa6270 */
[----:B------:R-:W-:Y:S01]  /*3b20*/  SEL R2, R2, R27, !P6 ;  /* 0x0000001b02027207 */ /* 0x000fe20007000000 */
[----:B--2-4-:R-:W-:Y:S10]  /*3b30*/  BRA.U UP0, `(.L_x_5) ;  /* 0x0000000100187547 */ /* 0x014ff4000b800000 */
[----:B------:R-:W-:Y:S01]  /*3b40*/  ELECT P6, URZ, PT ;  /* 0x0000000000ff782f */ /* 0x000fe200038c0000 */
[----:B------:R-:W-:Y:S01]  /*3b50*/  IMAD.MOV.U32 R0, RZ, RZ, 0x1 ;  /* 0x00000001ff007424 */ /* 0x000fe200078e00ff */
[----:B------:R-:W-:Y:S01]  /*3b60*/  UMOV UR7, 0x40 ;  /* 0x0000004000077882 */ /* 0x000fe20000000000 */
[----:B------:R-:W-:Y:S01]  /*3b70*/  UVIRTCOUNT.DEALLOC.SMPOOL 0x80 ;  /* 0x000000800000784c */ /* 0x000fe20000000000 */
[----:B------:R-:W-:-:S09]  /*3b80*/  ULEA UR7, UR4, UR7, 0x18 ;  /* 0x0000000704077291 */ /* 0x000fd2000f8ec0ff */
[----:B------:R0:W-:Y:S03]  /*3b90*/  @P6 STS.U8 [UR7], R0 ;  /* 0x00000000ff006988 */ /* 0x0001e60008000007 */
.L_x_5:
[----:B------:R-:W-:Y:S01]  /*3ba0*/  UIADD3 UR7, UPT, UPT, UR6, UR9, URZ ;  /* 0x0000000906077290 */ /* 0x000fe2000fffe0ff */
[----:B------:R-:W-:Y:S01]  /*3bb0*/  STL [R1+0x1330], R4 ;  /* 0x0013300401007387 */ /* 0x000fe20000100800 */
[----:B------:R-:W-:Y:S01]  /*3bc0*/  VOTEU.ALL UP1, P2 ;  /* 0x0000000000ff7886 */ /* 0x000fe20001020000 */
[----:B------:R-:W-:Y:S01]  /*3bd0*/  VOTEU.ALL UP2, P2 ;  /* 0x0000000000ff7886 */ /* 0x000fe20001040000 */
[----:B0-----:R-:W-:Y:S01]  /*3be0*/  IMAD R0, R25, UR11, RZ ;  /* 0x0000000b19007c24 */ /* 0x001fe2000f8e02ff */
[----:B------:R-:W-:Y:S01]  /*3bf0*/  STL [R1+0x12ac], R165 ;  /* 0x0012aca501007387 */ /* 0x000fe20000100800 */
[----:B------:R-:W-:Y:S01]  /*3c00*/  IMAD R2, R2, UR11, RZ ;  /* 0x0000000b02027c24 */ /* 0x000fe2000f8e02ff */
[----:B------:R-:W-:-:S04]  /*3c10*/  @!UP1 UIADD3 UR18, UPT, UPT, -UR10, 0x100000, URZ ;  /* 0x001000000a129890 */ /* 0x000fc8000fffe1ff */
[----:B------:R-:W-:Y:S02]  /*3c20*/  @!UP1 USHF.L.U32 UR19, UR18, 0xb, URZ ;  /* 0x0000000b12139899 */ /* 0x000fe400080006ff */
[----:B------:R-:W-:Y:S01]  /*3c30*/  @!UP1 USHF.L.U32 UR18, UR18, 0x1, URZ ;  /* 0x0000000112129899 */ /* 0x000fe200080006ff */
[----:B------:R-:W-:Y:S01]  /*3c40*/  VIADD R25, R113, 0xfffffff7 ;  /* 0xfffffff771197836 */ /* 0x000fe20000000000 */
[----:B------:R-:W-:Y:S01]  /*3c50*/  STTM.x128 tmem[UR7], RZ ;  /* 0x000000ff000079ed */ /* 0x000fe200083c0007 */
[----:B------:R-:W0:Y:S02]  /*3c60*/  FENCE.VIEW.ASYNC.T ;  /* 0x00000000000073c6 */ /* 0x000e240000000200 */
[----:B0-----:R-:W-:Y:S01]  /*3c70*/  BAR.SYNC.DEFER_BLOCKING 0x0 ;  /* 0x0000000000007b1d */ /* 0x001fe20000010000 */
[----:B------:R-:W-:Y:S02]  /*3c80*/  LEA R160, P6, R0, UR12, 0x1 ;  /* 0x0000000c00a07c11 */ /* 0x000fe4000f8c08ff */
[----:B------:R-:W-:-:S02]  /*3c90*/  PRMT R35, RZ, 0x7610, R35 ;  /* 0x00007610ff237816 */ /* 0x000fc40000000023 */
[----:B------:R-:W-:Y:S01]  /*3ca0*/  LEA.HI.X.SX32 R161, R0, UR13, 0x1, P6 ;  /* 0x0000000d00a17c11 */ /* 0x000fe2000b0f0eff */
[----:B------:R-:W-:Y:S01]  /*3cb0*/  VIADD R0, R113, 0xffffffef ;  /* 0xffffffef71007836 */ /* 0x000fe20000000000 */
[----:B------:R-:W-:Y:S01]  /*3cc0*/  ISETP.GE.U32.AND P6, PT, R24, 0x7fffff80, PT ;  /* 0x7fffff801800780c */ /* 0x000fe20003fc6070 */
[----:B------:R-:W-:Y:S01]  /*3cd0*/  STL [R1+0x12a8], R23 ;  /* 0x0012a81701007387 */ /* 0x000fe20000100800 */
[----:B------:R-:W-:Y:S01]  /*3ce0*/  PRMT R34, RZ, 0x7610, R34 ;  /* 0x00007610ff227816 */ /* 0x000fe20000000022 */
[C---:B------:R-:W-:Y:S01]  /*3cf0*/  IMAD.SHL.U32 R27, R162.reuse, 0x10, RZ ;  /* 0x00000010a21b7824 */ /* 0x040fe200078e00ff */
[----:B------:R-:W-:Y:S01]  /*3d00*/  PRMT R31, RZ, 0x7610, R31 ;  /* 0x00007610ff1f7816 */ /* 0x000fe2000000001f */
[----:B------:R-:W-:Y:S01]  /*3d10*/  STL [R1+0x12a4], R22 ;  /* 0x0012a41601007387 */ /* 0x000fe20000100800 */
[----:B------:R-:W-:Y:S02]  /*3d20*/  PRMT R30, RZ, 0x7610, R30 ;  /* 0x00007610ff1e7816 */ /* 0x000fe4000000001e */
[----:B------:R-:W-:Y:S01]  /*3d30*/  PRMT R33, RZ, 0x7610, R33 ;  /* 0x00007610ff217816 */ /* 0x000fe20000000021 */
[----:B------:R-:W-:Y:S01]  /*3d40*/  STL [R1+0x12a0], R21 ;  /* 0x0012a01501007387 */ /* 0x000fe20000100800 */
[----:B------:R-:W-:Y:S01]  /*3d50*/  PRMT R32, RZ, 0x7610, R32 ;  /* 0x00007610ff207816 */ /* 0x000fe20000000020 */
[C---:B------:R-:W-:Y:S01]  /*3d60*/  IMAD.SHL.U32 R37, R162.reuse, 0x20, RZ ;  /* 0x00000020a2257824 */ /* 0x040fe200078e00ff */
[----:B-1----:R-:W-:Y:S01]  /*3d70*/  PRMT R26, RZ, 0x7610, R26 ;  /* 0x00007610ff1a7816 */ /* 0x002fe2000000001a */
[----:B------:R-:W-:Y:S01]  /*3d80*/  STL [R1+0x129c], R20 ;  /* 0x00129c1401007387 */ /* 0x000fe20000100800 */
[----:B------:R-:W-:Y:S01]  /*3d90*/  PRMT R28, RZ, 0x7610, R28 ;  /* 0x00007610ff1c7816 */ /* 0x000fe2000000001c */
[----:B------:R-:W-:Y:S01]  /*3da0*/  IMAD R39, R162, 0x30, RZ ;  /* 0x00000030a2277824 */ /* 0x000fe200078e02ff */
[----:B------:R-:W-:Y:S01]  /*3db0*/  PRMT R47, RZ, 0x7610, R47 ;  /* 0x00007610ff2f7816 */ /* 0x000fe2000000002f */
[----:B------:R-:W-:Y:S04]  /*3dc0*/  STL [R1+0x1298], R19 ;  /* 0x0012981301007387 */ /* 0x000fe80000100800 */
[----:B------:R-:W0:Y:S02]  /*3dd0*/  FENCE.VIEW.ASYNC.S ;  /* 0x00000000000073c6 */ /* 0x000e240000000000 */
[----:B0-----:R0:W1:Y:S01]  /*3de0*/  @!UP2 SYNCS.EXCH.64 URZ, [UR8], UR18 ;  /* 0x0000001208ffa5b2 */ /* 0x0010620008000100 */
[----:B------:R-:W-:-:S02]  /*3df0*/  PRMT R46, RZ, 0x7610, R46 ;  /* 0x00007610ff2e7816 */ /* 0x000fc4000000002e */
[----:B------:R-:W-:Y:S01]  /*3e00*/  PRMT R43, RZ, 0x7610, R43 ;  /* 0x00007610ff2b7816 */ /* 0x000fe2000000002b */
[----:B------:R-:W-:Y:S01]  /*3e10*/  STL [R1+0x1294], R18 ;  /* 0x0012941201007387 */ /* 0x000fe20000100800 */
[----:B------:R-:W-:Y:S02]  /*3e20*/  PRMT R42, RZ, 0x7610, R42 ;  /* 0x00007610ff2a7816 */ /* 0x000fe4000000002a */
[----:B------:R-:W-:Y:S01]  /*3e30*/  PRMT R45, RZ, 0x7610, R45 ;  /* 0x00007610ff2d7816 */ /* 0x000fe2000000002d */
[----:B------:R-:W-:Y:S01]  /*3e40*/  STL [R1+0x1290], R17 ;  /* 0x0012901101007387 */ /* 0x000fe20000100800 */
[----:B------:R-:W-:Y:S01]  /*3e50*/  PRMT R44, RZ, 0x7610, R44 ;  /* 0x00007610ff2c7816 */ /* 0x000fe2000000002c */
[----:B------:R-:W-:Y:S01]  /*3e60*/  IMAD R49, R162, 0x50, RZ ;  /* 0x00000050a2317824 */ /* 0x000fe200078e02ff */
[----:B------:R-:W-:Y:S01]  /*3e70*/  PRMT R38, RZ, 0x7610, R38 ;  /* 0x00007610ff267816 */ /* 0x000fe20000000026 */
[----:B------:R-:W-:Y:S01]  /*3e80*/  STL [R1+0x128c], R16 ;  /* 0x00128c1001007387 */ /* 0x000fe20000100800 */
[----:B------:R-:W-:Y:S01]  /*3e90*/  IMAD.WIDE R114, R27, 0x2, R160 ;  /* 0x000000021b727825 */ /* 0x000fe200078e02a0 */
[----:B------:R-:W-:Y:S01]  /*3ea0*/  PRMT R24, RZ, 0x7610, R24 ;  /* 0x00007610ff187816 */ /* 0x000fe20000000018 */
[----:B------:R-:W2:Y:S01]  /*3eb0*/  LDCU UR4, c[0x0][0x3b0] ;  /* 0x00007600ff0477ac */ /* 0x000ea20008000800 */
[----:B------:R-:W-:Y:S01]  /*3ec0*/  STL [R1+0x1288], R15 ;  /* 0x0012880f01007387 */ /* 0x000fe20000100800 */
[----:B------:R-:W-:-:S02]  /*3ed0*/  PRMT R41, RZ, 0x7610, R41 ;  /* 0x00007610ff297816 */ /* 0x000fc40000000029 */
[----:B------:R-:W-:Y:S01]  /*3ee0*/  PRMT R40, RZ, 0x7610, R40 ;  /* 0x00007610ff287816 */ /* 0x000fe20000000028 */
[----:B------:R-:W-:Y:S01]  /*3ef0*/  STL [R1+0x1284], R14 ;  /* 0x0012840e01007387 */ /* 0x000fe20000100800 */
[C---:B------:R-:W-:Y:S01]  /*3f00*/  IMAD R154, R162.reuse, 0x60, RZ ;  /* 0x00000060a29a7824 */ /* 0x040fe200078e02ff */
[----:B------:R-:W-:Y:S02]  /*3f10*/  PRMT R50, RZ, 0x7610, R50 ;  /* 0x00007610ff327816 */ /* 0x000fe40000000032 */
[----:B------:R-:W-:Y:S01]  /*3f20*/  PRMT R36, RZ, 0x7610, R36 ;  /* 0x00007610ff247816 */ /* 0x000fe20000000024 */
[----:B------:R-:W-:Y:S01]  /*3f30*/  STL [R1+0x1280], R13 ;  /* 0x0012800d01007387 */ /* 0x000fe20000100800 */
[C---:B------:R-:W-:Y:S02]  /*3f40*/  IMAD R146, R162.reuse, 0x70, RZ ;  /* 0x00000070a2927824 */ /* 0x040fe400078e02ff */
[----:B------:R-:W-:Y:S01]  /*3f50*/  IMAD R150, R162, 0x68, RZ ;  /* 0x00000068a2967824 */ /* 0x000fe200078e02ff */
[----:B-1----:R-:W-:Y:S01]  /*3f60*/  BAR.SYNC.DEFER_BLOCKING 0x0 ;  /* 0x0000000000007b1d */ /* 0x002fe20000010000 */
[----:B------:R-:W-:-:S02]  /*3f70*/  PRMT R51, RZ, 0x7610, R51 ;  /* 0x00007610ff337816 */ /* 0x000fc40000000033 */
[----:B------:R-:W-:Y:S02]  /*3f80*/  PRMT R104, RZ, 0x7610, R104 ;  /* 0x00007610ff687816 */ /* 0x000fe40000000068 */
[----:B------:R-:W-:Y:S02]  /*3f90*/  PRMT R105, RZ, 0x7610, R105 ;  /* 0x00007610ff697816 */ /* 0x000fe40000000069 */
[----:B------:R-:W-:Y:S01]  /*3fa0*/  PRMT R48, RZ, 0x7610, R48 ;  /* 0x00007610ff307816 */ /* 0x000fe20000000030 */
[----:B------:R-:W-:Y:S01]  /*3fb0*/  STL [R1+0x127c], R12 ;  /* 0x00127c0c01007387 */ /* 0x000fe20000100800 */
[----:B------:R-:W-:Y:S01]  /*3fc0*/  IMAD R142, R162, 0x78, RZ ;  /* 0x00000078a28e7824 */ /* 0x000fe200078e02ff */
[----:B------:R-:W-:Y:S02]  /*3fd0*/  PRMT R112, RZ, 0x7610, R112 ;  /* 0x00007610ff707816 */ /* 0x000fe40000000070 */
[----:B------:R-:W-:Y:S01]  /*3fe0*/  PRMT R100, RZ, 0x7610, R100 ;  /* 0x00007610ff647816 */ /* 0x000fe20000000064 */
[----:B------:R-:W-:Y:S01]  /*3ff0*/  STL [R1+0x1278], R11 ;  /* 0x0012780b01007387 */ /* 0x000fe20000100800 */
[----:B------:R-:W-:-:S02]  /*4000*/  PRMT R101, RZ, 0x7610, R101 ;  /* 0x00007610ff657816 */ /* 0x000fc40000000065 */
[----:B------:R-:W-:Y:S01]  /*4010*/  PRMT R111, RZ, 0x7610, R111 ;  /* 0x00007610ff6f7816 */ /* 0x000fe2000000006f */
[----:B------:R-:W-:Y:S01]  /*4020*/  STL [R1+0x1274], R10 ;  /* 0x0012740a01007387 */ /* 0x000fe20000100800 */
[----:B------:R-:W-:Y:S02]  /*4030*/  PRMT R96, RZ, 0x7610, R96 ;  /* 0x00007610ff607816 */ /* 0x000fe40000000060 */
[----:B------:R-:W-:Y:S01]  /*4040*/  PRMT R97, RZ, 0x7610, R97 ;  /* 0x00007610ff617816 */ /* 0x000fe20000000061 */
[----:B------:R-:W-:Y:S01]  /*4050*/  STL [R1+0x1270], R9 ;  /* 0x0012700901007387 */ /* 0x000fe20000100800 */
        /* <DEDUP_REMOVED lines=14> */
[----:B------:R1:W-:Y:S01]  /*4140*/  STL [R1+0x125c], R163 ;  /* 0x00125ca301007387 */ /* 0x0003e20000100800 */
[----:B------:R-:W-:Y:S02]  /*4150*/  PRMT R88, RZ, 0x7610, R88 ;  /* 0x00007610ff587816 */ /* 0x000fe40000000058 */
[----:B------:R-:W-:Y:S01]  /*4160*/  PRMT R89, RZ, 0x7610, R89 ;  /* 0x00007610ff597816 */ /* 0x000fe20000000059 */
[----:B------:R-:W3:Y:S01]  /*4170*/  @!P6 LDG.E.U16 R35, desc[UR16][R160.64] ;  /* 0x00000010a023e981 */ /* 0x000ee2000c1e1500 */
[----:B------:R-:W-:Y:S02]  /*4180*/  PRMT R98, RZ, 0x7610, R98 ;  /* 0x00007610ff627816 */ /* 0x000fe40000000062 */
[----:B------:R-:W-:Y:S01]  /*4190*/  PRMT R93, RZ, 0x7610, R93 ;  /* 0x00007610ff5d7816 */ /* 0x000fe2000000005d */
[----:B------:R-:W-:Y:S01]  /*41a0*/  STL [R1+0xe90], R164 ;  /* 0x000e90a401007387 */ /* 0x000fe20000100800 */
[----:B------:R-:W-:Y:S01]  /*41b0*/  PRMT R92, RZ, 0x7610, R92 ;  /* 0x00007610ff5c7816 */ /* 0x000fe2000000005c */
[----:B-1----:R-:W-:Y:S01]  /*41c0*/  IMAD.MOV.U32 R163, RZ, RZ, R29 ;  /* 0x000000ffffa37224 */ /* 0x002fe200078e001d */
[----:B------:R-:W-:Y:S01]  /*41d0*/  PRMT R87, RZ, 0x7610, R87 ;  /* 0x00007610ff577816 */ /* 0x000fe20000000057 */
[----:B------:R-:W-:Y:S01]  /*41e0*/  STL [R1+0xf98], R164 ;  /* 0x000f98a401007387 */ /* 0x000fe20000100800 */
[----:B------:R-:W-:Y:S01]  /*41f0*/  IMAD R140, R162, 0x59, RZ ;  /* 0x00000059a28c7824 */ /* 0x000fe200078e02ff */
[----:B------:R-:W-:Y:S01]  /*4200*/  PRMT R86, RZ, 0x7610, R86 ;  /* 0x00007610ff567816 */ /* 0x000fe20000000056 */
[----:B------:R-:W-:Y:S01]  /*4210*/  @!P5 IMAD.MOV R163, RZ, RZ, -R163 ;  /* 0x000000ffffa3d224 */ /* 0x000fe200078e0aa3 */
[----:B------:R-:W-:Y:S01]  /*4220*/  LEA R158, P5, R2, UR12, 0x1 ;  /* 0x0000000c029e7c11 */ /* 0x000fe2000f8a08ff */
[----:B------:R-:W-:Y:S01]  /*4230*/  STL [R1+0xff8], R164 ;  /* 0x000ff8a401007387 */ /* 0x000fe20000100800 */
[----:B------:R-:W-:Y:S01]  /*4240*/  PRMT R29, RZ, 0x7610, R29 ;  /* 0x00007610ff1d7816 */ /* 0x000fe2000000001d */
[----:B------:R-:W-:Y:S01]  /*4250*/  IMAD.WIDE R156, R154, 0x2, R160 ;  /* 0x000000029a9c7825 */ /* 0x000fe200078e02a0 */
[----:B------:R-:W-:Y:S01]  /*4260*/  LEA.HI.X.SX32 R159, R2, UR13, 0x1, P5 ;  /* 0x0000000d029f7c11 */ /* 0x000fe2000a8f0eff */
[----:B------:R-:W-:Y:S01]  /*4270*/  STL [R1+0x1060], R164 ;  /* 0x001060a401007387 */ /* 0x000fe20000100800 */
[----:B------:R-:W-:Y:S01]  /*4280*/  ISETP.GE.U32.AND P5, PT, R25, 0x7fffff78, PT ;  /* 0x7fffff781900780c */ /* 0x000fe20003fa6070 */
[----:B------:R-:W-:Y:S01]  /*4290*/  VIADD R2, R113, 0xffffffdf ;  /* 0xffffffdf71027836 */ /* 0x000fe20000000000 */
[----:B------:R-:W-:Y:S01]  /*42a0*/  PRMT R85, RZ, 0x7610, R85 ;  /* 0x00007610ff557816 */ /* 0x000fe20000000055 */
[----:B------:R-:W4:Y:S01]  /*42b0*/  @!P6 LDG.E.U16 R34, desc[UR16][R158.64] ;  /* 0x000000109e22e981 */ /* 0x000f22000c1e1500 */
[----:B------:R-:W-:Y:S01]  /*42c0*/  ISETP.GE.U32.AND P6, PT, R0, 0x7fffff70, PT ;  /* 0x7fffff700000780c */ /* 0x000fe20003fc6070 */
[----:B------:R-:W-:-:S02]  /*42d0*/  IMAD.SHL.U32 R25, R162, 0x8, RZ ;  /* 0x00000008a2197824 */ /* 0x000fc400078e00ff */
[----:B------:R-:W-:Y:S01]  /*42e0*/  IMAD R136, R162, 0x61, RZ ;  /* 0x00000061a2887824 */ /* 0x000fe200078e02ff */
[----:B------:R-:W-:Y:S01]  /*42f0*/  STL [R1+0x11c8], R164 ;  /* 0x0011c8a401007387 */ /* 0x000fe20000100800 */
[----:B------:R-:W-:Y:S01]  /*4300*/  IMAD.WIDE R108, R27, 0x2, R158 ;  /* 0x000000021b6c7825 */ /* 0x000fe200078e029e */
[----:B------:R-:W-:Y:S01]  /*4310*/  PRMT R84, RZ, 0x7610, R84 ;  /* 0x00007610ff547816 */ /* 0x000fe20000000054 */
[----:B------:R-:W1:Y:S01]  /*4320*/  LDCU UR59, c[0x0][0x3b0] ;  /* 0x00007600ff3b77ac */ /* 0x000e620008000800 */
[----:B------:R-:W-:Y:S01]  /*4330*/  STL [R1+0x12b0], R164 ;  /* 0x0012b0a401007387 */ /* 0x000fe20000100800 */
[C---:B------:R-:W-:Y:S01]  /*4340*/  IMAD.WIDE R118, R25.reuse, 0x2, R160 ;  /* 0x0000000219767825 */ /* 0x040fe200078e02a0 */
[----:B------:R-:W-:Y:S01]  /*4350*/  PRMT R83, RZ, 0x7610, R83 ;  /* 0x00007610ff537816 */ /* 0x000fe20000000053 */
[----:B------:R-:W0:Y:S01]  /*4360*/  LDCU UR60, c[0x0][0x3b0] ;  /* 0x00007600ff3c77ac */ /* 0x000e220008000800 */
[----:B------:R-:W-:Y:S01]  /*4370*/  STL [R1+0x12b4], R163 ;  /* 0x0012b4a301007387 */ /* 0x000fe20000100800 */
[----:B------:R-:W-:Y:S01]  /*4380*/  IMAD.WIDE R116, R25, 0x2, R158 ;  /* 0x0000000219747825 */ /* 0x000fe200078e029e */
[----:B------:R-:W-:Y:S01]  /*4390*/  PRMT R82, RZ, 0x7610, R82 ;  /* 0x00007610ff527816 */ /* 0x000fe20000000052 */
[----:B------:R-:W0:Y:S01]  /*43a0*/  LDCU UR58, c[0x0][0x3b0] ;  /* 0x00007600ff3a77ac */ /* 0x000e220008000800 */
[----:B------:R-:W2:Y:S01]  /*43b0*/  @!P6 LDG.E.U16 R31, desc[UR16][R114.64] ;  /* 0x00000010721fe981 */ /* 0x000ea2000c1e1500 */
[----:B------:R-:W-:-:S02]  /*43c0*/  VIADD R0, R113, 0xffffffe7 ;  /* 0xffffffe771007836 */ /* 0x000fc40000000000 */
[--C-:B------:R-:W-:Y:S01]  /*43d0*/  IMAD.WIDE R148, R146, 0x2, R160.reuse ;  /* 0x0000000292947825 */ /* 0x100fe200078e02a0 */
[----:B------:R-:W2:Y:S01]  /*43e0*/  @!P6 LDG.E.U16 R30, desc[UR16][R108.64] ;  /* 0x000000106c1ee981 */ /* 0x000ea2000c1e1500 */
[----:B------:R-:W-:Y:S01]  /*43f0*/  ISETP.GE.U32.AND P6, PT, R2, 0x7fffff60, PT ;  /* 0x7fffff600200780c */ /* 0x000fe20003fc6070 */
[----:B------:R-:W0:Y:S02]  /*4400*/  LDCU UR20, c[0x0][0x3b0] ;  /* 0x00007600ff1477ac */ /* 0x000e240008000800 */
[----:B------:R0:W2:Y:S01]  /*4410*/  @!P5 LDG.E.U16 R33, desc[UR16][R118.64] ;  /* 0x000000107621d981 */ /* 0x0000a2000c1e1500 */
[----:B------:R-:W-:-:S04]  /*4420*/  IMAD.WIDE R152, R150, 0x2, R160 ;  /* 0x0000000296987825 */ /* 0x000fc800078e02a0 */
[----:B------:R-:W-:Y:S01]  /*4430*/  IMAD R132, R162, 0x69, RZ ;  /* 0x00000069a2847824 */ /* 0x000fe200078e02ff */
[----:B------:R0:W2:Y:S01]  /*4440*/  @!P5 LDG.E.U16 R32, desc[UR16][R116.64] ;  /* 0x000000107420d981 */ /* 0x0000a2000c1e1500 */
[----:B------:R-:W-:Y:S01]  /*4450*/  ISETP.GE.U32.AND P5, PT, R0, 0x7fffff68, PT ;  /* 0x7fffff680000780c */ /* 0x000fe20003fa6070 */
[----:B------:R-:W-:Y:S01]  /*4460*/  IMAD R25, R162, 0x18, RZ ;  /* 0x00000018a2197824 */ /* 0x000fe200078e02ff */
[----:B------:R-:W-:Y:S01]  /*4470*/  PRMT R79, RZ, 0x7610, R79 ;  /* 0x00007610ff4f7816 */ /* 0x000fe2000000004f */
[----:B------:R0:W-:Y:S01]  /*4480*/  STL.64 [R1+0x510], R118 ;  /* 0x0005107601007387 */ /* 0x0001e20000100a00 */
[----:B------:R-:W-:Y:S01]  /*4490*/  PRMT R27, RZ, 0x7610, R27 ;  /* 0x00007610ff1b7816 */ /* 0x000fe2000000001b */
[----:B------:R-:W-:Y:S01]  /*44a0*/  IMAD.WIDE R144, R142, 0x2, R160 ;  /* 0x000000028e907825 */ /* 0x000fe200078e02a0 */
[----:B------:R-:W-:Y:S01]  /*44b0*/  PRMT R78, RZ, 0x7610, R78 ;  /* 0x00007610ff4e7816 */ /* 0x000fe2000000004e */
[----:B------:R1:W-:Y:S02]  /*44c0*/  STL.64 [R1+0x508], R116 ;  /* 0x0005087401007387 */ /* 0x0003e40000100a00 */
[----:B------:R-:W-:-:S02]  /*44d0*/  IMAD R128, R162, 0x71, RZ ;  /* 0x00000071a2807824 */ /* 0x000fc400078e02ff */
[----:B------:R-:W-:Y:S01]  /*44e0*/  IMAD R124, R162, 0x79, RZ ;  /* 0x00000079a27c7824 */ /* 0x000fe200078e02ff */
[----:B------:R1:W-:Y:S01]  /*44f0*/  STL.64 [R1+0x490], R114 ;  /* 0x0004907201007387 */ /* 0x0003e20000100a00 */
[----:B------:R-:W-:Y:S01]  /*4500*/  VIADD R2, R113, 0xffffffcf ;  /* 0xffffffcf71027836 */ /* 0x000fe20000000000 */
[----:B------:R-:W-:Y:S02]  /*4510*/  PRMT R75, RZ, 0x7610, R75 ;  /* 0x00007610ff4b7816 */ /* 0x000fe4000000004b */
[----:B------:R-:W-:Y:S01]  /*4520*/  PRMT R74, RZ, 0x7610, R74 ;  /* 0x00007610ff4a7816 */ /* 0x000fe2000000004a */
[----:B------:R1:W-:Y:S01]  /*4530*/  STL.64 [R1+0x488], R108 ;  /* 0x0004886c01007387 */ /* 0x0003e20000100a00 */
[C---:B0-----:R-:W-:Y:S01]  /*4540*/  IMAD.WIDE R118, R25.reuse, 0x2, R160 ;  /* 0x0000000219767825 */ /* 0x041fe200078e02a0 */
[----:B------:R-:W-:Y:S01]  /*4550*/  PRMT R80, RZ, 0x7610, R80 ;  /* 0x00007610ff507816 */ /* 0x000fe20000000050 */
[----:B------:R-:W0:Y:S02]  /*4560*/  LDCU UR57, c[0x0][0x3b0] ;  /* 0x00007600ff3977ac */ /* 0x000e240008000800 */
[----:B-1----:R-:W-:Y:S01]  /*4570*/  IMAD.WIDE R116, R25, 0x2, R158 ;  /* 0x0000000219747825 */ /* 0x002fe200078e029e */
[----:B------:R1:W2:Y:S01]  /*4580*/  @!P5 LDG.E.U16 R29, desc[UR16][R118.64] ;  /* 0x00000010761dd981 */ /* 0x0002a2000c1e1500 */
[----:B------:R-:W-:Y:S01]  /*4590*/  PRMT R81, RZ, 0x7610, R81 ;  /* 0x00007610ff517816 */ /* 0x000fe20000000051 */
[----:B------:R-:W0:Y:S01]  /*45a0*/  LDCU UR19, c[0x0][0x3b0] ;  /* 0x00007600ff1377ac */ /* 0x000e220008000800 */
[C---:B------:R-:W-:Y:S01]  /*45b0*/  IMAD.WIDE R114, R37.reuse, 0x2, R160 ;  /* 0x0000000225727825 */ /* 0x040fe200078e02a0 */
[----:B------:R0:W2:Y:S01]  /*45c0*/  @!P5 LDG.E.U16 R28, desc[UR16][R116.64] ;  /* 0x00000010741cd981 */ /* 0x0000a2000c1e1500 */
[----:B------:R-:W-:Y:S01]  /*45d0*/  PRMT R70, RZ, 0x7610, R70 ;  /* 0x00007610ff467816 */ /* 0x000fe20000000046 */
[----:B------:R-:W0:Y:S01]  /*45e0*/  LDCU UR9, c[0x0][0x3b0] ;  /* 0x00007600ff0977ac */ /* 0x000e220008000800 */
[----:B------:R-:W-:Y:S01]  /*45f0*/  IMAD.WIDE R108, R37, 0x2, R158 ;  /* 0x00000002256c7825 */ /* 0x000fe200078e029e */
[----:B------:R0:W2:Y:S01]  /*4600*/  @!P6 LDG.E.U16 R27, desc[UR16][R114.64] ;  /* 0x00000010721be981 */ /* 0x0000a2000c1e1500 */
[----:B------:R-:W-:Y:S01]  /*4610*/  PRMT R71, RZ, 0x7610, R71 ;  /* 0x00007610ff477816 */ /* 0x000fe20000000047 */
[----:B------:R-:W0:Y:S01]  /*4620*/  LDCU UR12, c[0x0][0x3b0] ;  /* 0x00007600ff0c77ac */ /* 0x000e220008000800 */
[----:B------:R-:W-:Y:S01]  /*4630*/  VIADD R0, R113, 0xffffffd7 ;  /* 0xffffffd771007836 */ /* 0x000fe20000000000 */
[----:B------:R0:W2:Y:S01]  /*4640*/  @!P6 LDG.E.U16 R26, desc[UR16][R108.64] ;  /* 0x000000106c1ae981 */ /* 0x0000a2000c1e1500 */
[----:B------:R-:W-:-:S02]  /*4650*/  ISETP.GE.U32.AND P6, PT, R2, 0x7fffff50, PT ;  /* 0x7fffff500200780c */ /* 0x000fc40003fc6070 */
[----:B------:R-:W-:Y:S02]  /*4660*/  PRMT R76, RZ, 0x7610, R76 ;  /* 0x00007610ff4c7816 */ /* 0x000fe4000000004c */
[----:B------:R-:W-:Y:S02]  /*4670*/  PRMT R77, RZ, 0x7610, R77 ;  /* 0x00007610ff4d7816 */ /* 0x000fe4000000004d */
[----:B------:R-:W-:Y:S02]  /*4680*/  PRMT R66, RZ, 0x7610, R66 ;  /* 0x00007610ff427816 */ /* 0x000fe40000000042 */
[----:B------:R-:W-:Y:S02]  /*4690*/  PRMT R67, RZ, 0x7610, R67 ;  /* 0x00007610ff437816 */ /* 0x000fe40000000043 */
[----:B------:R-:W-:Y:S02]  /*46a0*/  PRMT R62, RZ, 0x7610, R62 ;  /* 0x00007610ff3e7816 */ /* 0x000fe4000000003e */
[----:B------:R-:W-:-:S02]  /*46b0*/  PRMT R63, RZ, 0x7610, R63 ;  /* 0x00007610ff3f7816 */ /* 0x000fc4000000003f */
        /* <DEDUP_REMOVED lines=12> */
[----:B------:R-:W-:Y:S01]  /*4780*/  PRMT R55, RZ, 0x7610, R55 ;  /* 0x00007610ff377816 */ /* 0x000fe20000000037 */
[----:B------:R-:W-:Y:S01]  /*4790*/  IMAD R120, R162, 0x5a, RZ ;  /* 0x0000005aa2787824 */ /* 0x000fe200078e02ff */
[----:B------:R-:W-:Y:S01]  /*47a0*/  ISETP.GE.U32.AND P5, PT, R0, 0x7fffff58, PT ;  /* 0x7fffff580000780c */ /* 0x000fe20003fa6070 */
[----:B------:R1:W-:Y:S01]  /*47b0*/  STL.64 [R1+0x410], R118 ;  /* 0x0004107601007387 */ /* 0x0003e20000100a00 */
[----:B------:R-:W-:Y:S01]  /*47c0*/  IMAD R37, R162, 0x28, RZ ;  /* 0x00000028a2257824 */ /* 0x000fe200078e02ff */
[----:B------:R-:W-:Y:S01]  /*47d0*/  PRMT R4, RZ, 0x7610, R4 ;  /* 0x00007610ff047816 */ /* 0x000fe20000000004 */
[----:B------:R-:W2:Y:S01]  /*47e0*/  LDCU UR13, c[0x0][0x3b0] ;  /* 0x00007600ff0d77ac */ /* 0x000ea20008000800 */
[----:B------:R0:W-:Y:S01]  /*47f0*/  STL.64 [R1+0x408], R116 ;  /* 0x0004087401007387 */ /* 0x0001e20000100a00 */
[----:B------:R-:W-:Y:S02]  /*4800*/  PRMT R25, RZ, 0x7610, R25 ;  /* 0x00007610ff197816 */ /* 0x000fe40000000019 */
[----:B------:R-:W-:Y:S01]  /*4810*/  PRMT R54, RZ, 0x7610, R54 ;  /* 0x00007610ff367816 */ /* 0x000fe20000000036 */
[----:B------:R0:W-:Y:S01]  /*4820*/  STL.64 [R1+0x390], R114 ;  /* 0x0003907201007387 */ /* 0x0001e20000100a00 */
[----:B------:R-:W-:Y:S01]  /*4830*/  IADD3 R2, PT, PT, R113, -0x41, RZ ;  /* 0xffffffbf71027810 */ /* 0x000fe20007ffe0ff */
[----:B------:R-:W2:Y:S02]  /*4840*/  LDCU UR18, c[0x0][0x3b0] ;  /* 0x00007600ff1277ac */ /* 0x000ea40008000800 */
[----:B------:R0:W-:Y:S01]  /*4850*/  STL.64 [R1+0x388], R108 ;  /* 0x0003886c01007387 */ /* 0x0001e20000100a00 */
[C---:B-1----:R-:W-:Y:S01]  /*4860*/  IMAD.WIDE R118, R37.reuse, 0x2, R160 ;  /* 0x0000000225767825 */ /* 0x042fe200078e02a0 */
[----:B------:R-:W-:Y:S01]  /*4870*/  PRMT R53, RZ, 0x7610, R53 ;  /* 0x00007610ff357816 */ /* 0x000fe20000000035 */
[----:B------:R-:W1:Y:S02]  /*4880*/  LDCU UR21, c[0x0][0x3b0] ;  /* 0x00007600ff1577ac */ /* 0x000e640008000800 */
[----:B0-----:R-:W-:Y:S01]  /*4890*/  IMAD.WIDE R116, R37, 0x2, R158 ;  /* 0x0000000225747825 */ /* 0x001fe200078e029e */
[----:B------:R0:W2:Y:S01]  /*48a0*/  @!P5 LDG.E.U16 R25, desc[UR16][R118.64] ;  /* 0x000000107619d981 */ /* 0x0000a2000c1e1500 */
[----:B------:R-:W0:Y:S02]  /*48b0*/  LDCU UR22, c[0x0][0x3b0] ;  /* 0x00007600ff1677ac */ /* 0x000e240008000800 */
[C---:B------:R-:W-:Y:S01]  /*48c0*/  IMAD.WIDE R114, R39.reuse, 0x2, R160 ;  /* 0x0000000227727825 */ /* 0x040fe200078e02a0 */
[----:B------:R0:W2:Y:S01]  /*48d0*/  @!P5 LDG.E.U16 R24, desc[UR16][R116.64] ;  /* 0x000000107418d981 */ /* 0x0000a2000c1e1500 */
[----:B------:R-:W0:Y:S02]  /*48e0*/  LDCU UR24, c[0x0][0x3b0] ;  /* 0x00007600ff1877ac */ /* 0x000e240008000800 */
[----:B------:R-:W-:Y:S01]  /*48f0*/  IMAD.WIDE R108, R39, 0x2, R158 ;  /* 0x00000002276c7825 */ /* 0x000fe200078e029e */
[----:B------:R0:W2:Y:S01]  /*4900*/  @!P6 LDG.E.U16 R47, desc[UR16][R114.64] ;  /* 0x00000010722fe981 */ /* 0x0000a2000c1e1500 */
[----:B------:R-:W0:Y:S02]  /*4910*/  LDCU UR23, c[0x0][0x3b0] ;  /* 0x00007600ff1777ac */ /* 0x000e240008000800 */
[C---:B------:R-:W-:Y:S01]  /*4920*/  VIADD R0, R113.reuse, 0xffffffc7 ;  /* 0xffffffc771007836 */ /* 0x040fe20000000000 */
[----:B------:R0:W2:Y:S01]  /*4930*/  @!P6 LDG.E.U16 R46, desc[UR16][R108.64] ;  /* 0x000000106c2ee981 */ /* 0x0000a2000c1e1500 */
[----:B------:R-:W-:Y:S01]  /*4940*/  ISETP.GE.U32.AND P6, PT, R2, 0x7fffff40, PT ;  /* 0x7fffff400200780c */ /* 0x000fe20003fc6070 */
[----:B------:R-:W-:Y:S01]  /*4950*/  IMAD.SHL.U32 R39, R162, 0x40, RZ ;  /* 0x00000040a2277824 */ /* 0x000fe200078e00ff */
[----:B------:R-:W1:Y:S01]  /*4960*/  LDCU UR25, c[0x0][0x3b0] ;  /* 0x00007600ff1977ac */ /* 0x000e620008000800 */
[----:B------:R-:W-:Y:S01]  /*4970*/  ISETP.GE.U32.AND P5, PT, R0, 0x7fffff48, PT ;  /* 0x7fffff480000780c */ /* 0x000fe20003fa6070 */
[----:B------:R0:W-:Y:S01]  /*4980*/  STL.64 [R1+0x310], R118 ;  /* 0x0003107601007387 */ /* 0x0001e20000100a00 */
[----:B------:R-:W-:Y:S01]  /*4990*/  IMAD R37, R162, 0x38, RZ ;  /* 0x00000038a2257824 */ /* 0x000fe200078e02ff */
[----:B------:R-:W1:Y:S02]  /*49a0*/  LDCU UR26, c[0x0][0x3b0] ;  /* 0x00007600ff1a77ac */ /* 0x000e640008000800 */
[----:B------:R0:W-:Y:S01]  /*49b0*/  STL.64 [R1+0x308], R116 ;  /* 0x0003087401007387 */ /* 0x0001e20000100a00 */
[----:B------:R-:W-:Y:S01]  /*49c0*/  VIADD R2, R113, 0xffffffaf ;  /* 0xffffffaf71027836 */ /* 0x000fe20000000000 */
[----:B------:R-:W1:Y:S02]  /*49d0*/  LDCU UR27, c[0x0][0x3b0] ;  /* 0x00007600ff1b77ac */ /* 0x000e640008000800 */
[----:B------:R1:W-:Y:S01]  /*49e0*/  STL.64 [R1+0x290], R114 ;  /* 0x0002907201007387 */ /* 0x0003e20000100a00 */
[----:B------:R-:W2:Y:S03]  /*49f0*/  LDCU UR28, c[0x0][0x3b0] ;  /* 0x00007600ff1c77ac */ /* 0x000ea60008000800 */
[----:B------:R1:W-:Y:S01]  /*4a00*/  STL.64 [R1+0x288], R108 ;  /* 0x0002886c01007387 */ /* 0x0003e20000100a00 */
[C---:B0-----:R-:W-:Y:S01]  /*4a10*/  IMAD.WIDE R118, R37.reuse, 0x2, R160 ;  /* 0x0000000225767825 */ /* 0x041fe200078e02a0 */
[----:B------:R-:W0:Y:S03]  /*4a20*/  LDCU UR30, c[0x0][0x3b0] ;  /* 0x00007600ff1e77ac */ /* 0x000e260008000800 */
[----:B------:R-:W-:Y:S01]  /*4a30*/  IMAD.WIDE R116, R37, 0x2, R158 ;  /* 0x0000000225747825 */ /* 0x000fe200078e029e */
[----:B------:R0:W2:Y:S01]  /*4a40*/  @!P5 LDG.E.U16 R45, desc[UR16][R118.64] ;  /* 0x00000010762dd981 */ /* 0x0000a2000c1e1500 */
[----:B------:R-:W0:Y:S02]  /*4a50*/  LDCU UR29, c[0x0][0x3b0] ;  /* 0x00007600ff1d77ac */ /* 0x000e240008000800 */
[C---:B-1----:R-:W-:Y:S01]  /*4a60*/  IMAD.WIDE R114, R39.reuse, 0x2, R160 ;  /* 0x0000000227727825 */ /* 0x042fe200078e02a0 */
        /* <DEDUP_REMOVED lines=8> */
[----:B------:R-:W1:Y:S02]  /*4af0*/  LDCU UR33, c[0x0][0x3b0] ;  /* 0x00007600ff2177ac */ /* 0x000e640008000800 */
[----:B------:R-:W-:Y:S01]  /*4b00*/  ISETP.GE.U32.AND P5, PT, R0, 0x7fffff38, PT ;  /* 0x7fffff380000780c */ /* 0x000fe20003fa6070 */
[----:B------:R0:W-:Y:S01]  /*4b10*/  STL.64 [R1+0x210], R118 ;  /* 0x0002107601007387 */ /* 0x0001e20000100a00 */
[----:B------:R-:W-:Y:S01]  /*4b20*/  IMAD R37, R162, 0x48, RZ ;  /* 0x00000048a2257824 */ /* 0x000fe200078e02ff */
[----:B------:R-:W-:Y:S01]  /*4b30*/  PRMT R39, RZ, 0x7610, R39 ;  /* 0x00007610ff277816 */ /* 0x000fe20000000027 */
[----:B------:R-:W2:Y:S01]  /*4b40*/  LDCU UR34, c[0x0][0x3b0] ;  /* 0x00007600ff2277ac */ /* 0x000ea20008000800 */
[----:B------:R1:W-:Y:S01]  /*4b50*/  STL.64 [R1+0x208], R116 ;  /* 0x0002087401007387 */ /* 0x0003e20000100a00 */
[----:B------:R-:W-:Y:S01]  /*4b60*/  VIADD R2, R113, 0xffffff9f ;  /* 0xffffff9f71027836 */ /* 0x000fe20000000000 */
[----:B------:R-:W2:Y:S02]  /*4b70*/  LDCU UR35, c[0x0][0x3b0] ;  /* 0x00007600ff2377ac */ /* 0x000ea40008000800 */
[----:B------:R1:W-:Y:S01]  /*4b80*/  STL.64 [R1+0x190], R114 ;  /* 0x0001907201007387 */ /* 0x0003e20000100a00 */
[----:B------:R-:W2:Y:S03]  /*4b90*/  LDCU UR36, c[0x0][0x3b0] ;  /* 0x00007600ff2477ac */ /* 0x000ea60008000800 */
[----:B------:R1:W-:Y:S01]  /*4ba0*/  STL.64 [R1+0x188], R108 ;  /* 0x0001886c01007387 */ /* 0x0003e20000100a00 */
[C---:B0-----:R-:W-:Y:S01]  /*4bb0*/  IMAD.WIDE R118, R37.reuse, 0x2, R160 ;  /* 0x0000000225767825 */ /* 0x041fe200078e02a0 */
[----:B------:R-:W0:Y:S03]  /*4bc0*/  LDCU UR37, c[0x0][0x3b0] ;  /* 0x00007600ff2577ac */ /* 0x000e260008000800 */
[----:B-1----:R-:W-:Y:S01]  /*4bd0*/  IMAD.WIDE R116, R37, 0x2, R158 ;  /* 0x0000000225747825 */ /* 0x002fe200078e029e */
[----:B------:R-:W2:Y:S01]  /*4be0*/  @!P5 LDG.E.U16 R41, desc[UR16][R118.64] ;  /* 0x000000107629d981 */ /* 0x000ea2000c1e1500 */
[----:B------:R-:W1:Y:S02]  /*4bf0*/  LDCU UR38, c[0x0][0x3b0] ;  /* 0x00007600ff2677ac */ /* 0x000e640008000800 */
[C---:B------:R-:W-:Y:S01]  /*4c00*/  IMAD.WIDE R114, R49.reuse, 0x2, R160 ;  /* 0x0000000231727825 */ /* 0x040fe200078e02a0 */
[----:B------:R-:W2:Y:S01]  /*4c10*/  @!P5 LDG.E.U16 R40, desc[UR16][R116.64] ;  /* 0x000000107428d981 */ /* 0x000ea2000c1e1500 */
[----:B------:R-:W0:Y:S02]  /*4c20*/  LDCU UR39, c[0x0][0x3b0] ;  /* 0x00007600ff2777ac */ /* 0x000e240008000800 */
[----:B------:R-:W-:Y:S01]  /*4c30*/  IMAD.WIDE R108, R49, 0x2, R158 ;  /* 0x00000002316c7825 */ /* 0x000fe200078e029e */
[----:B------:R0:W2:Y:S01]  /*4c40*/  @!P6 LDG.E.U16 R39, desc[UR16][R114.64] ;  /* 0x000000107227e981 */ /* 0x0000a2000c1e1500 */
[----:B------:R-:W0:Y:S02]  /*4c50*/  LDCU UR40, c[0x0][0x3b0] ;  /* 0x00007600ff2877ac */ /* 0x000e240008000800 */
[C---:B------:R-:W-:Y:S01]  /*4c60*/  VIADD R0, R113.reuse, 0xffffffa7 ;  /* 0xffffffa771007836 */ /* 0x040fe20000000000 */
[----:B------:R0:W2:Y:S01]  /*4c70*/  @!P6 LDG.E.U16 R38, desc[UR16][R108.64] ;  /* 0x000000106c26e981 */ /* 0x0000a2000c1e1500 */
[----:B------:R-:W-:Y:S01]  /*4c80*/  ISETP.GE.U32.AND P6, PT, R2, 0x7fffff20, PT ;  /* 0x7fffff200200780c */ /* 0x000fe20003fc6070 */
[----:B------:R-:W0:Y:S02]  /*4c90*/  LDCU UR41, c[0x0][0x3b0] ;  /* 0x00007600ff2977ac */ /* 0x000e240008000800 */
[----:B------:R-:W-:Y:S01]  /*4ca0*/  ISETP.GE.U32.AND P5, PT, R0, 0x7fffff28, PT ;  /* 0x7fffff280000780c */ /* 0x000fe20003fa6070 */
[----:B------:R-:W-:Y:S01]  /*4cb0*/  STL.64 [R1+0x110], R118 ;  /* 0x0001107601007387 */ /* 0x000fe20000100a00 */
[----:B------:R-:W-:Y:S01]  /*4cc0*/  IMAD R0, R162, 0x58, RZ ;  /* 0x00000058a2007824 */ /* 0x000fe200078e02ff */
[----:B------:R-:W-:Y:S01]  /*4cd0*/  PRMT R49, RZ, 0x7610, R49 ;  /* 0x00007610ff317816 */ /* 0x000fe20000000031 */
[----:B------:R-:W1:Y:S01]  /*4ce0*/  LDCU UR42, c[0x0][0x3b0] ;  /* 0x00007600ff2a77ac */ /* 0x000e620008000800 */
[----:B------:R-:W-:Y:S01]  /*4cf0*/  STL.64 [R1+0x108], R116 ;  /* 0x0001087401007387 */ /* 0x000fe20000100a00 */
[----:B------:R-:W-:Y:S01]  /*4d00*/  IMAD.WIDE R154, R154, 0x2, R158 ;  /* 0x000000029a9a7825 */ /* 0x000fe200078e029e */
[----:B------:R-:W1:Y:S02]  /*4d10*/  LDCU UR43, c[0x0][0x3b0] ;  /* 0x00007600ff2b77ac */ /* 0x000e640008000800 */
[----:B------:R0:W-:Y:S01]  /*4d20*/  STL.64 [R1+0x90], R114 ;  /* 0x0000907201007387 */ /* 0x0001e20000100a00 */
[----:B------:R-:W-:Y:S01]  /*4d30*/  PRMT R37, RZ, 0x7610, R37 ;  /* 0x00007610ff257816 */ /* 0x000fe20000000025 */
[----:B------:R-:W1:Y:S02]  /*4d40*/  LDCU UR44, c[0x0][0x3b0] ;  /* 0x00007600ff2c77ac */ /* 0x000e640008000800 */
[----:B------:R0:W-:Y:S01]  /*4d50*/  STL.64 [R1+0x88], R108 ;  /* 0x0000886c01007387 */ /* 0x0001e20000100a00 */
[----:B------:R-:W-:Y:S01]  /*4d60*/  VIADD R2, R113, 0xffffff97 ;  /* 0xffffff9771027836 */ /* 0x000fe20000000000 */
[----:B------:R-:W1:Y:S02]  /*4d70*/  LDCU UR45, c[0x0][0x3b0] ;  /* 0x00007600ff2d77ac */ /* 0x000e640008000800 */
[----:B------:R-:W2:Y:S01]  /*4d80*/  @!P6 LDG.E.U16 R50, desc[UR16][R156.64] ;  /* 0x000000109c32e981 */ /* 0x000ea2000c1e1500 */
[----:B------:R-:W1:Y:S01]  /*4d90*/  LDCU UR46, c[0x0][0x3b0] ;  /* 0x00007600ff2e77ac */ /* 0x000e620008000800 */
[----:B0-----:R-:W-:-:S02]  /*4da0*/  IMAD.WIDE R114, R0, 0x2, R160 ;  /* 0x0000000200727825 */ /* 0x001fc400078e02a0 */
[----:B------:R0:W2:Y:S01]  /*4db0*/  @!P6 LDG.E.U16 R49, desc[UR16][R154.64] ;  /* 0x000000109a31e981 */ /* 0x0000a2000c1e1500 */
[----:B------:R-:W0:Y:S01]  /*4dc0*/  LDCU UR47, c[0x0][0x3b0] ;  /* 0x00007600ff2f77ac */ /* 0x000e220008000800 */
[--C-:B------:R-:W-:Y:S02]  /*4dd0*/  IMAD.WIDE R108, R0, 0x2, R158.reuse ;  /* 0x00000002006c7825 */ /* 0x100fe400078e029e */
[----:B------:R-:W2:Y:S01]  /*4de0*/  @!P5 LDG.E.U16 R37, desc[UR16][R114.64] ;  /* 0x000000107225d981 */ /* 0x000ea2000c1e1500 */
[----:B------:R-:W0:Y:S01]  /*4df0*/  LDCU UR48, c[0x0][0x3b0] ;  /* 0x00007600ff3077ac */ /* 0x000e220008000800 */
[----:B------:R-:W-:Y:S02]  /*4e00*/  VIADD R0, R113, 0xffffff8f ;  /* 0xffffff8f71007836 */ /* 0x000fe40000000000 */
[----:B------:R0:W2:Y:S01]  /*4e10*/  @!P5 LDG.E.U16 R36, desc[UR16][R108.64] ;  /* 0x000000106c24d981 */ /* 0x0000a2000c1e1500 */
[----:B------:R-:W-:Y:S01]  /*4e20*/  ISETP.GE.U32.AND P5, PT, R2, 0x7fffff18, PT ;  /* 0x7fffff180200780c */ /* 0x000fe20003fa6070 */
[----:B------:R-:W0:Y:S01]  /*4e30*/  LDCU UR49, c[0x0][0x3b0] ;  /* 0x00007600ff3177ac */ /* 0x000e220008000800 */
[----:B------:R-:W-:Y:S01]  /*4e40*/  ISETP.GE.U32.AND P6, PT, R0, 0x7fffff10, PT ;  /* 0x7fffff100000780c */ /* 0x000fe20003fc6070 */
[--C-:B------:R-:W-:Y:S01]  /*4e50*/  IMAD.WIDE R146, R146, 0x2, R158.reuse ;  /* 0x0000000292927825 */ /* 0x100fe200078e029e */
[----:B------:R-:W0:Y:S03]  /*4e60*/  LDCU UR50, c[0x0][0x3b0] ;  /* 0x00007600ff3277ac */ /* 0x000e260008000800 */
[----:B------:R-:W-:Y:S01]  /*4e70*/  IMAD.WIDE R150, R150, 0x2, R158 ;  /* 0x0000000296967825 */ /* 0x000fe200078e029e */
[----:B------:R-:W0:Y:S05]  /*4e80*/  LDCU UR51, c[0x0][0x3b0] ;  /* 0x00007600ff3377ac */ /* 0x000e2a0008000800 */
[----:B------:R-:W2:Y:S01]  /*4e90*/  @!P5 LDG.E.U16 R105, desc[UR16][R150.64] ;  /* 0x000000109669d981 */ /* 0x000ea2000c1e1500 */
[----:B------:R-:W0:Y:S03]  /*4ea0*/  LDCU UR52, c[0x0][0x3b0] ;  /* 0x00007600ff3477ac */ /* 0x000e260008000800 */
[----:B------:R-:W2:Y:S01]  /*4eb0*/  @!P6 LDG.E.U16 R51, desc[UR16][R146.64] ;  /* 0x000000109233e981 */ /* 0x000ea2000c1e1500 */
[----:B------:R-:W0:Y:S03]  /*4ec0*/  LDCU UR54, c[0x0][0x3b0] ;  /* 0x00007600ff3677ac */ /* 0x000e260008000800 */
[----:B------:R-:W3:Y:S01]  /*4ed0*/  @!P6 LDG.E.U16 R104, desc[UR16][R148.64] ;  /* 0x000000109468e981 */ /* 0x000ee2000c1e1500 */
[----:B------:R-:W0:Y:S03]  /*4ee0*/  LDCU UR53, c[0x0][0x3b0] ;  /* 0x00007600ff3577ac */ /* 0x000e260008000800 */
[----:B------:R-:W-:Y:S01]  /*4ef0*/  STL.64 [R1+0x10], R114 ;  /* 0x0000107201007387 */ /* 0x000fe20000100a00 */
[----:B------:R-:W0:Y:S03]  /*4f00*/  LDCU UR55, c[0x0][0x3b0] ;  /* 0x00007600ff3777ac */ /* 0x000e260008000800 */
[----:B------:R-:W-:Y:S01]  /*4f10*/  STL.64 [R1+0x8], R108 ;  /* 0x0000086c01007387 */ /* 0x000fe20000100a00 */
[----:B------:R-:W0:Y:S03]  /*4f20*/  LDCU UR56, c[0x0][0x3b0] ;  /* 0x00007600ff3877ac */ /* 0x000e260008000800 */
[----:B------:R-:W-:Y:S04]  /*4f30*/  STL [R1+0xe98], R156 ;  /* 0x000e989c01007387 */ /* 0x000fe80000100800 */
        /* <DEDUP_REMOVED lines=12> */
[----:B------:R0:W-:Y:S04]  /*5000*/  STL.64 [R1+0xea0], R154 ;  /* 0x000ea09a01007387 */ /* 0x0001e80000100a00 */
[----:B------:R-:W4:Y:S01]  /*5010*/  @!P5 LDG.E.U16 R48, desc[UR16][R152.64] ;  /* 0x000000109830d981 */ /* 0x000f22000c1e1500 */
[----:B0-----:R-:W0:Y:S03]  /*5020*/  LDC R155, c[0x0][0x3a0] ;  /* 0x0000e800ff9b7b82 */ /* 0x001e260000000800 */
[----:B------:R-:W-:Y:S04]  /*5030*/  STL [R1+0xeb8], R152 ;  /* 0x000eb89801007387 */ /* 0x000fe80000100800 */
[----:B------:R-:W-:Y:S04]  /*5040*/  STL [R1+0xef0], R152 ;  /* 0x000ef09801007387 */ /* 0x000fe80000100800 */
[----:B------:R-:W-:Y:S04]  /*5050*/  STL [R1+0xf48], R152 ;  /* 0x000f489801007387 */ /* 0x000fe80000100800 */
[----:B------:R-:W-:Y:S04]  /*5060*/  STL [R1+0xf9c], R152 ;  /* 0x000f9c9801007387 */ /* 0x000fe80000100800 */
[----:B------:R-:W-:Y:S01]  /*5070*/  STL [R1+0x1070], R152 ;  /* 0x0010709801007387 */ /* 0x000fe20000100800 */
[----:B0-----:R-:W-:-:S03]  /*5080*/  VIADD R2, R155, 0xffffff87 ;  /* 0xffffff879b027836 */ /* 0x001fc60000000000 */
[----:B------:R-:W-:Y:S01]  /*5090*/  STL [R1+0x10e8], R152 ;  /* 0x0010e89801007387 */ /* 0x000fe20000100800 */
[----:B------:R-:W-:Y:S01]  /*50a0*/  VIADD R0, R155, 0xfffffff6 ;  /* 0xfffffff69b007836 */ /* 0x000fe20000000000 */
[----:B------:R-:W-:Y:S02]  /*50b0*/  ISETP.GE.U32.AND P5, PT, R2, 0x7fffff08, PT ;  /* 0x7fffff080200780c */ /* 0x000fe40003fa6070 */
[----:B------:R-:W-:Y:S04]  /*50c0*/  STL [R1+0xea8], R153 ;  /* 0x000ea89901007387 */ /* 0x000fe80000100800 */
[----:B------:R-:W-:Y:S04]  /*50d0*/  STL [R1+0xf10], R153 ;  /* 0x000f109901007387 */ /* 0x000fe80000100800 */
[----:B------:R-:W-:Y:S01]  /*50e0*/  STL [R1+0xf58], R153 ;  /* 0x000f589901007387 */ /* 0x000fe20000100800 */
[----:B------:R-:W-:-:S03]  /*50f0*/  ISETP.GE.U32.AND P6, PT, R0, 0x7fffff77, PT ;  /* 0x7fffff770000780c */ /* 0x000fc60003fc6070 */
[----:B------:R-:W-:Y:S04]  /*5100*/  STL [R1+0xfa8], R153 ;  /* 0x000fa89901007387 */ /* 0x000fe80000100800 */
[----:B------:R-:W-:Y:S04]  /*5110*/  STL [R1+0x1008], R153 ;  /* 0x0010089901007387 */ /* 0x000fe80000100800 */
[----:B------:R-:W-:Y:S04]  /*5120*/  STL [R1+0x1080], R153 ;  /* 0x0010809901007387 */ /* 0x000fe80000100800 */
[----:B------:R-:W-:Y:S01]  /*5130*/  STL [R1+0x10f8], R153 ;  /* 0x0010f89901007387 */ /* 0x000fe20000100800 */
[----:B------:R-:W-:-:S03]  /*5140*/  IMAD R0, R162, 0x9, RZ ;  /* 0x00000009a2007824 */ /* 0x000fc600078e02ff */
[----:B------:R-:W-:Y:S04]  /*5150*/  STL.64 [R1+0x1180], R152 ;  /* 0x0011809801007387 */ /* 0x000fe80000100a00 */
[----:B------:R-:W-:Y:S04]  /*5160*/  STL.64 [R1+0xeb0], R150 ;  /* 0x000eb09601007387 */ /* 0x000fe80000100a00 */
[----:B------:R-:W-:Y:S04]  /*5170*/  STL.64 [R1+0xec0], R148 ;  /* 0x000ec09401007387 */ /* 0x000fe80000100a00 */
[----:B------:R-:W-:Y:S01]  /*5180*/  STL.64 [R1+0xed0], R146 ;  /* 0x000ed09201007387 */ /* 0x000fe20000100a00 */
[----:B------:R-:W-:-:S03]  /*5190*/  IMAD.WIDE R108, R0, 0x2, R160 ;  /* 0x00000002006c7825 */ /* 0x000fc600078e02a0 */
[----:B------:R-:W4:Y:S04]  /*51a0*/  @!P5 LDG.E.U16 R112, desc[UR16][R144.64] ;  /* 0x000000109070d981 */ /* 0x000f28000c1e1500 */
[----:B------:R-:W4:Y:S04]  /*51b0*/  @!P6 LDG.E.U16 R101, desc[UR16][R108.64] ;  /* 0x000000106c65e981 */ /* 0x000f28000c1e1500 */
[----:B--2---:R-:W-:Y:S04]  /*51c0*/  STL [R1+0x31c], R51 ;  /* 0x00031c3301007387 */ /* 0x004fe80000100800 */
[----:B---3--:R-:W-:Y:S04]  /*51d0*/  STL [R1+0x320], R104 ;  /* 0x0003206801007387 */ /* 0x008fe80000100800 */
[----:B------:R0:W-:Y:S02]  /*51e0*/  STL [R1+0x49c], R105 ;  /* 0x00049c6901007387 */ /* 0x0001e40000100800 */
[----:B0-----:R-:W-:-:S05]  /*51f0*/  IMAD.WIDE R104, R0, 0x2, R158 ;  /* 0x0000000200687825 */ /* 0x001fca00078e029e */
[----:B------:R0:W2:Y:S01]  /*5200*/  @!P6 LDG.E.U16 R100, desc[UR16][R104.64] ;  /* 0x000000106864e981 */ /* 0x0000a2000c1e1500 */
[----:B------:R-:W-:-:S03]  /*5210*/  IMAD.WIDE R142, R142, 0x2, R158 ;  /* 0x000000028e8e7825 */ /* 0x000fc600078e029e */
[----:B------:R-:W-:Y:S01]  /*5220*/  STL.64 [R1+0xee0], R144 ;  /* 0x000ee09001007387 */ /* 0x000fe20000100a00 */
[----:B------:R-:W-:-:S03]  /*5230*/  VIADD R2, R155, 0xffffffe6 ;  /* 0xffffffe69b027836 */ /* 0x000fc60000000000 */
[----:B------:R-:W-:Y:S01]  /*5240*/  STL.64 [R1+0x500], R108 ;  /* 0x0005006c01007387 */ /* 0x000fe20000100a00 */
[----:B------:R-:W-:-:S03]  /*5250*/  IMAD R0, R162, 0x11, RZ ;  /* 0x00000011a2007824 */ /* 0x000fc600078e02ff */
[----:B------:R0:W-:Y:S04]  /*5260*/  STL.64 [R1+0x4f8], R104 ;  /* 0x0004f86801007387 */ /* 0x0001e80000100a00 */
[----:B------:R-:W-:Y:S01]  /*5270*/  STL.64 [R1+0xee8], R142 ;  /* 0x000ee88e01007387 */ /* 0x000fe20000100a00 */
[----:B------:R-:W-:-:S03]  /*5280*/  ISETP.GE.U32.AND P6, PT, R2, 0x7fffff67, PT ;  /* 0x7fffff670200780c */ /* 0x000fc60003fc6070 */
[----:B------:R-:W-:Y:S04]  /*5290*/  STL [R1+0x12c4], R142 ;  /* 0x0012c48e01007387 */ /* 0x000fe80000100800 */
[----:B------:R-:W-:Y:S01]  /*52a0*/  STL [R1+0x12c0], R143 ;  /* 0x0012c08f01007387 */ /* 0x000fe20000100800 */
[----:B------:R-:W-:-:S03]  /*52b0*/  IMAD R2, R162, 0x19, RZ ;  /* 0x00000019a2027824 */ /* 0x000fc600078e02ff */
[----:B------:R-:W3:Y:S01]  /*52c0*/  @!P5 LDG.E.U16 R111, desc[UR16][R142.64] ;  /* 0x000000108e6fd981 */ /* 0x000ee2000c1e1500 */
[----:B0-----:R-:W-:-:S05]  /*52d0*/  IMAD.WIDE R104, R2, 0x2, R160 ;  /* 0x0000000202687825 */ /* 0x001fca00078e02a0 */
[----:B------:R-:W3:Y:S04]  /*52e0*/  @!P6 LDG.E.U16 R97, desc[UR16][R104.64] ;  /* 0x000000106861e981 */ /* 0x000ee8000c1e1500 */
[----:B----4-:R0:W-:Y:S02]  /*52f0*/  STL [R1+0x318], R112 ;  /* 0x0003187001007387 */ /* 0x0101e40000100800 */
[----:B0-----:R-:W-:-:S05]  /*5300*/  IMAD.WIDE R112, R0, 0x2, R160 ;  /* 0x0000000200707825 */ /* 0x001fca00078e02a0 */
[----:B------:R-:W-:Y:S04]  /*5310*/  STL.64 [R1+0x480], R112 ;  /* 0x0004807001007387 */ /* 0x000fe80000100a00 */
[----:B--2---:R-:W-:Y:S04]  /*5320*/  STL [R1+0x4a0], R100 ;  /* 0x0004a06401007387 */ /* 0x004fe80000100800 */
[----:B------:R0:W-:Y:S02]  /*5330*/  STL [R1+0x4a4], R101 ;  /* 0x0004a46501007387 */ /* 0x0001e40000100800 */
[----:B0-----:R-:W-:-:S05]  /*5340*/  IMAD.WIDE R100, R2, 0x2, R158 ;  /* 0x0000000202647825 */ /* 0x001fca00078e029e */
[----:B------:R-:W2:Y:S01]  /*5350*/  @!P6 LDG.E.U16 R96, desc[UR16][R100.64] ;  /* 0x000000106460e981 */ /* 0x000ea2000c1e1500 */
[----:B------:R-:W-:Y:S02]  /*5360*/  VIADD R51, R155, 0xffffffee ;  /* 0xffffffee9b337836 */ /* 0x000fe40000000000 */
[----:B------:R-:W-:-:S03]  /*5370*/  IMAD.WIDE R108, R0, 0x2, R158 ;  /* 0x00000002006c7825 */ /* 0x000fc600078e029e */
[----:B------:R-:W-:Y:S01]  /*5380*/  ISETP.GE.U32.AND P5, PT, R51, 0x7fffff6f, PT ;  /* 0x7fffff6f3300780c */ /* 0x000fe20003fa6070 */
[----:B------:R-:W-:Y:S01]  /*5390*/  VIADD R0, R155, 0xffffffd6 ;  /* 0xffffffd69b007836 */ /* 0x000fe20000000000 */
[----:B------:R0:W-:Y:S04]  /*53a0*/  STL.64 [R1+0x478], R108 ;  /* 0x0004786c01007387 */ /* 0x0001e80000100a00 */
[----:B------:R-:W-:Y:S01]  /*53b0*/  ISETP.GE.U32.AND P6, PT, R0, 0x7fffff57, PT ;  /* 0x7fffff570000780c */ /* 0x000fe20003fc6070 */
[C---:B------:R-:W-:Y:S01]  /*53c0*/  IMAD R0, R162.reuse, 0x21, RZ ;  /* 0x00000021a2007824 */ /* 0x040fe200078e02ff */
[----:B------:R-:W-:Y:S05]  /*53d0*/  STL.64 [R1+0x400], R104 ;  /* 0x0004006801007387 */ /* 0x000fea0000100a00 */
[----:B------:R0:W4:Y:S01]  /*53e0*/  @!P5 LDG.E.U16 R107, desc[UR16][R108.64] ;  /* 0x000000106c6bd981 */ /* 0x000122000c1e1500 */
[----:B------:R-:W-:-:S03]  /*53f0*/  IMAD R2, R162, 0x29, RZ ;  /* 0x00000029a2027824 */ /* 0x000fc600078e02ff */
[----:B------:R1:W-:Y:S04]  /*5400*/  STL.64 [R1+0x3f8], R100 ;  /* 0x0003f86401007387 */ /* 0x0003e80000100a00 */
[----:B------:R-:W4:Y:S01]  /*5410*/  @!P5 LDG.E.U16 R110, desc[UR16][R112.64] ;  /* 0x00000010706ed981 */ /* 0x000f22000c1e1500 */
[----:B0-----:R-:W-:-:S03]  /*5420*/  IMAD.WIDE R108, R0, 0x2, R160 ;  /* 0x00000002006c7825 */ /* 0x001fc600078e02a0 */
[----:B---3--:R-:W-:Y:S04]  /*5430*/  STL [R1+0x2a4], R111 ;  /* 0x0002a46f01007387 */ /* 0x008fe80000100800 */
[----:B------:R-:W-:Y:S01]  /*5440*/  STL.64 [R1+0x380], R108 ;  /* 0x0003806c01007387 */ /* 0x000fe20000100a00 */
[----:B-1----:R-:W-:-:S05]  /*5450*/  IMAD.WIDE R100, R2, 0x2, R160 ;  /* 0x0000000202647825 */ /* 0x002fca00078e02a0 */
[----:B------:R-:W3:Y:S04]  /*5460*/  @!P6 LDG.E.U16 R95, desc[UR16][R100.64] ;  /* 0x00000010645fe981 */ /* 0x000ee8000c1e1500 */
        /* <DEDUP_REMOVED lines=12> */
[----:B------:R0:W3:Y:S01]  /*5530*/  @!P5 LDG.E.U16 R103, desc[UR16][R104.64] ;  /* 0x000000106867d981 */ /* 0x0000e2000c1e1500 */
[----:B------:R-:W-:-:S03]  /*5540*/  IMAD R2, R162, 0x39, RZ ;  /* 0x00000039a2027824 */ /* 0x000fc600078e02ff */
[----:B------:R1:W-:Y:S04]  /*5550*/  STL.64 [R1+0x2f8], R96 ;  /* 0x0002f86001007387 */ /* 0x0003e80000100a00 */
[----:B------:R-:W3:Y:S01]  /*5560*/  @!P5 LDG.E.U16 R106, desc[UR16][R108.64] ;  /* 0x000000106c6ad981 */ /* 0x000ee2000c1e1500 */
[----:B0-----:R-:W-:-:S03]  /*5570*/  IMAD.WIDE R104, R0, 0x2, R160 ;  /* 0x0000000200687825 */ /* 0x001fc600078e02a0 */
[----:B----4-:R-:W-:Y:S04]  /*5580*/  STL [R1+0x498], R110 ;  /* 0x0004986e01007387 */ /* 0x010fe80000100800 */
[----:B------:R-:W-:Y:S04]  /*5590*/  STL [R1+0x424], R107 ;  /* 0x0004246b01007387 */ /* 0x000fe80000100800 */
[----:B------:R-:W-:Y:S01]  /*55a0*/  STL.64 [R1+0x280], R104 ;  /* 0x0002806801007387 */ /* 0x000fe20000100a00 */
[----:B-1----:R-:W-:-:S05]  /*55b0*/  IMAD.WIDE R96, R2, 0x2, R160 ;  /* 0x0000000202607825 */ /* 0x002fca00078e02a0 */
[----:B------:R-:W4:Y:S04]  /*55c0*/  @!P6 LDG.E.U16 R91, desc[UR16][R96.64] ;  /* 0x00000010605be981 */ /* 0x000f28000c1e1500 */
[----:B--2---:R-:W-:Y:S04]  /*55d0*/  STL [R1+0x234], R94 ;  /* 0x0002345e01007387 */ /* 0x004fe80000100800 */
[----:B---3--:R0:W-:Y:S02]  /*55e0*/  STL [R1+0x298], R95 ;  /* 0x0002985f01007387 */ /* 0x0081e40000100800 */
        /* <DEDUP_REMOVED lines=15> */
[----:B------:R-:W-:Y:S04]  /*56e0*/  STL [R1+0x2a0], R106 ;  /* 0x0002a06a01007387 */ /* 0x000fe80000100800 */
[----:B------:R-:W-:Y:S04]  /*56f0*/  STL [R1+0x29c], R103 ;  /* 0x00029c6701007387 */ /* 0x000fe80000100800 */
[----:B------:R-:W-:Y:S01]  /*5700*/  STL.64 [R1+0x180], R100 ;  /* 0x0001806401007387 */ /* 0x000fe20000100a00 */
[----:B-1----:R-:W-:-:S05]  /*5710*/  IMAD.WIDE R94, R2, 0x2, R160 ;  /* 0x00000002025e7825 */ /* 0x002fca00078e02a0 */
[----:B------:R0:W3:Y:S04]  /*5720*/  @!P6 LDG.E.U16 R89, desc[UR16][R94.64] ;  /* 0x000000105e59e981 */ /* 0x0000e8000c1e1500 */
[----:B--2---:R-:W-:Y:S04]  /*5730*/  STL [R1+0x1ac], R90 ;  /* 0x0001ac5a01007387 */ /* 0x004fe80000100800 */
[----:B----4-:R1:W-:Y:S02]  /*5740*/  STL [R1+0x1b0], R91 ;  /* 0x0001b05b01007387 */ /* 0x0103e40000100800 */
[----:B-1----:R-:W-:-:S05]  /*5750*/  IMAD.WIDE R90, R2, 0x2, R158 ;  /* 0x00000002025a7825 */ /* 0x002fca00078e029e */
[----:B------:R1:W2:Y:S01]  /*5760*/  @!P6 LDG.E.U16 R88, desc[UR16][R90.64] ;  /* 0x000000105a58e981 */ /* 0x0002a2000c1e1500 */
[----:B------:R-:W-:-:S05]  /*5770*/  VIADD R51, R155, 0xffffffbe ;  /* 0xffffffbe9b337836 */ /* 0x000fca0000000000 */
[----:B------:R-:W-:Y:S01]  /*5780*/  ISETP.GE.U32.AND P5, PT, R51, 0x7fffff3f, PT ;  /* 0x7fffff3f3300780c */ /* 0x000fe20003fa6070 */
[----:B------:R-:W-:-:S04]  /*5790*/  IMAD.WIDE R96, R0, 0x2, R158 ;  /* 0x0000000200607825 */ /* 0x000fc800078e029e */
[C---:B------:R-:W-:Y:S02]  /*57a0*/  VIADD R51, R155.reuse, 0xffffffae ;  /* 0xffffffae9b337836 */ /* 0x040fe40000000000 */
[----:B------:R-:W-:-:S06]  /*57b0*/  VIADD R0, R155, 0xffffffa6 ;  /* 0xffffffa69b007836 */ /* 0x000fcc0000000000 */
[----:B------:R-:W4:Y:S04]  /*57c0*/  @!P5 LDG.E.U16 R98, desc[UR16][R100.64] ;  /* 0x000000106462d981 */ /* 0x000f28000c1e1500 */
[----:B------:R-:W4:Y:S01]  /*57d0*/  @!P5 LDG.E.U16 R93, desc[UR16][R96.64] ;  /* 0x00000010605dd981 */ /* 0x000f22000c1e1500 */
[----:B------:R-:W-:Y:S02]  /*57e0*/  ISETP.GE.U32.AND P5, PT, R51, 0x7fffff2f, PT ;  /* 0x7fffff2f3300780c */ /* 0x000fe40003fa6070 */
[----:B------:R-:W-:Y:S01]  /*57f0*/  ISETP.GE.U32.AND P6, PT, R0, 0x7fffff27, PT ;  /* 0x7fffff270000780c */ /* 0x000fe20003fc6070 */
[----:B------:R-:W-:Y:S01]  /*5800*/  IMAD R0, R162, 0x51, RZ ;  /* 0x00000051a2007824 */ /* 0x000fe200078e02ff */
[----:B------:R-:W-:Y:S01]  /*5810*/  STL.64 [R1+0x178], R96 ;  /* 0x0001786001007387 */ /* 0x000fe20000100a00 */
[----:B------:R-:W-:-:S03]  /*5820*/  VIADD R2, R155, 0xffffff9e ;  /* 0xffffff9e9b027836 */ /* 0x000fc60000000000 */
[----:B------:R0:W-:Y:S04]  /*5830*/  STL.64 [R1+0x100], R94 ;  /* 0x0001005e01007387 */ /* 0x0001e80000100a00 */
[----:B------:R1:W-:Y:S04]  /*5840*/  STL.64 [R1+0xf8], R90 ;  /* 0x0000f85a01007387 */ /* 0x0003e80000100a00 */
[----:B---3--:R-:W-:Y:S01]  /*5850*/  STL [R1+0x21c], R102 ;  /* 0x00021c6601007387 */ /* 0x008fe20000100800 */
[----:B0-----:R-:W-:-:S04]  /*5860*/  IMAD.WIDE R94, R0, 0x2, R160 ;  /* 0x00000002005e7825 */ /* 0x001fc800078e02a0 */
[----:B-1----:R-:W-:Y:S01]  /*5870*/  IMAD.WIDE R90, R0, 0x2, R158 ;  /* 0x00000002005a7825 */ /* 0x002fe200078e029e */
[----:B------:R-:W-:Y:S04]  /*5880*/  STL [R1+0x218], R99 ;  /* 0x0002186301007387 */ /* 0x000fe80000100800 */
[----:B------:R-:W3:Y:S04]  /*5890*/  @!P5 LDG.E.U16 R92, desc[UR16][R94.64] ;  /* 0x000000105e5cd981 */ /* 0x000ee8000c1e1500 */
[----:B------:R-:W3:Y:S01]  /*58a0*/  @!P5 LDG.E.U16 R87, desc[UR16][R90.64] ;  /* 0x000000105a57d981 */ /* 0x000ee2000c1e1500 */
[----:B------:R-:W-:-:S02]  /*58b0*/  ISETP.GE.U32.AND P5, PT, R2, 0x7fffff1f, PT ;  /* 0x7fffff1f0200780c */ /* 0x000fc40003fa6070 */
[----:B------:R-:W-:Y:S01]  /*58c0*/  IADD3 R0, PT, PT, R155, -0x6a, RZ ;  /* 0xffffff969b007810 */ /* 0x000fe20007ffe0ff */
[----:B------:R-:W-:-:S04]  /*58d0*/  IMAD.WIDE R138, R136, 0x2, R160 ;  /* 0x00000002888a7825 */ /* 0x000fc800078e02a0 */
[----:B------:R-:W-:-:S06]  /*58e0*/  IMAD.WIDE R136, R136, 0x2, R158 ;  /* 0x0000000288887825 */ /* 0x000fcc00078e029e */
[----:B------:R-:W3:Y:S01]  /*58f0*/  @!P5 LDG.E.U16 R84, desc[UR16][R138.64] ;  /* 0x000000108a54d981 */ /* 0x000ee2000c1e1500 */
[----:B------:R-:W-:-:S03]  /*5900*/  IMAD.WIDE R134, R132, 0x2, R160 ;  /* 0x0000000284867825 */ /* 0x000fc600078e02a0 */
[----:B------:R-:W3:Y:S01]  /*5910*/  @!P5 LDG.E.U16 R83, desc[UR16][R136.64] ;  /* 0x000000108853d981 */ /* 0x000ee2000c1e1500 */
[----:B------:R-:W-:-:S04]  /*5920*/  IMAD.WIDE R132, R132, 0x2, R158 ;  /* 0x0000000284847825 */ /* 0x000fc800078e029e */
[----:B------:R-:W-:-:S05]  /*5930*/  VIADD R2, R155, 0xffffff8e ;  /* 0xffffff8e9b027836 */ /* 0x000fca0000000000 */
[----:B------:R-:W-:Y:S01]  /*5940*/  ISETP.GE.U32.AND P5, PT, R2, 0x7fffff0f, PT ;  /* 0x7fffff0f0200780c */ /* 0x000fe20003fa6070 */
[----:B------:R-:W-:Y:S01]  /*5950*/  IMAD.WIDE R130, R128, 0x2, R160 ;  /* 0x0000000280827825 */ /* 0x000fe200078e02a0 */
[----:B------:R-:W-:-:S03]  /*5960*/  PRMT R51, RZ, 0x7610, R51 ;  /* 0x00007610ff337816 */ /* 0x000fc60000000033 */
[----:B------:R-:W-:-:S04]  /*5970*/  IMAD.WIDE R128, R128, 0x2, R158 ;  /* 0x0000000280807825 */ /* 0x000fc800078e029e */
[----:B------:R-:W-:-:S04]  /*5980*/  IMAD.WIDE R126, R124, 0x2, R160 ;  /* 0x000000027c7e7825 */ /* 0x000fc800078e02a0 */
[----:B------:R-:W-:Y:S01]  /*5990*/  IMAD.WIDE R124, R124, 0x2, R158 ;  /* 0x000000027c7c7825 */ /* 0x000fe200078e029e */
[----:B------:R-:W3:Y:S04]  /*59a0*/  @!P5 LDG.E.U16 R78, desc[UR16][R130.64] ;  /* 0x00000010824ed981 */ /* 0x000ee8000c1e1500 */
[----:B------:R-:W3:Y:S04]  /*59b0*/  @!P5 LDG.E.U16 R75, desc[UR16][R128.64] ;  /* 0x00000010804bd981 */ /* 0x000ee8000c1e1500 */
[----:B--2---:R-:W-:Y:S04]  /*59c0*/  STL [R1+0x118], R88 ;  /* 0x0001185801007387 */ /* 0x004fe80000100800 */
[----:B------:R0:W-:Y:S02]  /*59d0*/  STL [R1+0x11c], R89 ;  /* 0x00011c5901007387 */ /* 0x0001e40000100800 */
[----:B0-----:R-:W-:-:S04]  /*59e0*/  IMAD.WIDE R88, R140, 0x2, R160 ;  /* 0x000000028c587825 */ /* 0x001fc800078e02a0 */
[----:B------:R-:W-:Y:S01]  /*59f0*/  IMAD.WIDE R140, R140, 0x2, R158 ;  /* 0x000000028c8c7825 */ /* 0x000fe200078e029e */
[----:B------:R-:W2:Y:S04]  /*5a00*/  @!P6 LDG.E.U16 R86, desc[UR16][R88.64] ;  /* 0x000000105856e981 */ /* 0x000ea8000c1e1500 */
[----:B------:R-:W2:Y:S01]  /*5a10*/  @!P6 LDG.E.U16 R85, desc[UR16][R140.64] ;  /* 0x000000108c55e981 */ /* 0x000ea2000c1e1500 */
[----:B------:R-:W-:Y:S01]  /*5a20*/  ISETP.GE.U32.AND P6, PT, R0, 0x7fffff17, PT ;  /* 0x7fffff170000780c */ /* 0x000fe20003fc6070 */
[----:B------:R-:W-:-:S12]  /*5a30*/  VIADD R0, R155, 0xffffff86 ;  /* 0xffffff869b007836 */ /* 0x000fd80000000000 */
[----:B------:R-:W2:Y:S04]  /*5a40*/  @!P6 LDG.E.U16 R82, desc[UR16][R134.64] ;  /* 0x000000108652e981 */ /* 0x000ea8000c1e1500 */
[----:B------:R-:W2:Y:S01]  /*5a50*/  @!P6 LDG.E.U16 R79, desc[UR16][R132.64] ;  /* 0x00000010844fe981 */ /* 0x000ea2000c1e1500 */
[----:B------:R-:W-:-:S13]  /*5a60*/  ISETP.GE.U32.AND P6, PT, R0, 0x7fffff07, PT ;  /* 0x7fffff070000780c */ /* 0x000fda0003fc6070 */
[----:B------:R-:W2:Y:S04]  /*5a70*/  @!P6 LDG.E.U16 R51, desc[UR16][R124.64] ;  /* 0x000000107c33e981 */ /* 0x000ea8000c1e1500 */
[----:B------:R-:W2:Y:S04]  /*5a80*/  @!P6 LDG.E.U16 R74, desc[UR16][R126.64] ;  /* 0x000000107e4ae981 */ /* 0x000ea8000c1e1500 */
[----:B------:R-:W-:Y:S04]  /*5a90*/  STL.64 [R1+0x80], R94 ;  /* 0x0000805e01007387 */ /* 0x000fe80000100a00 */
[----:B------:R-:W-:Y:S04]  /*5aa0*/  STL.64 [R1+0x78], R90 ;  /* 0x0000785a01007387 */ /* 0x000fe80000100a00 */
[----:B------:R-:W-:Y:S04]  /*5ab0*/  STL.64 [R1], R88 ;  /* 0x0000005801007387 */ /* 0x000fe80000100a00 */
[----:B------:R-:W-:Y:S04]  /*5ac0*/  STL.64 [R1+0xef8], R140 ;  /* 0x000ef88c01007387 */ /* 0x000fe80000100a00 */
[----:B------:R-:W-:Y:S04]  /*5ad0*/  STL [R1+0x12cc], R140 ;  /* 0x0012cc8c01007387 */ /* 0x000fe80000100800 */
[----:B----4-:R-:W-:Y:S04]  /*5ae0*/  STL [R1+0x124], R98 ;  /* 0x0001246201007387 */ /* 0x010fe80000100800 */
[----:B------:R-:W-:Y:S04]  /*5af0*/  STL [R1+0x12c8], R141 ;  /* 0x0012c88d01007387 */ /* 0x000fe80000100800 */
[----:B------:R-:W-:Y:S04]  /*5b00*/  STL [R1+0x120], R93 ;  /* 0x0001205d01007387 */ /* 0x000fe80000100800 */
[----:B------:R-:W-:Y:S04]  /*5b10*/  STL.64 [R1+0xf08], R138 ;  /* 0x000f088a01007387 */ /* 0x000fe80000100a00 */
[----:B------:R-:W-:Y:S04]  /*5b20*/  STL [R1+0x12d4], R138 ;  /* 0x0012d48a01007387 */ /* 0x000fe80000100800 */
[----:B------:R-:W-:Y:S04]  /*5b30*/  STL [R1+0x12d0], R139 ;  /* 0x0012d08b01007387 */ /* 0x000fe80000100800 */
[----:B------:R-:W-:Y:S04]  /*5b40*/  STL.64 [R1+0xf18], R136 ;  /* 0x000f188801007387 */ /* 0x000fe80000100a00 */
[----:B------:R-:W-:Y:S04]  /*5b50*/  STL [R1+0x12dc], R136 ;  /* 0x0012dc8801007387 */ /* 0x000fe80000100800 */
[----:B------:R-:W-:Y:S04]  /*5b60*/  STL [R1+0x12d8], R137 ;  /* 0x0012d88901007387 */ /* 0x000fe80000100800 */
[----:B---3--:R-:W-:Y:S04]  /*5b70*/  STL [R1+0xb4], R92 ;  /* 0x0000b45c01007387 */ /* 0x008fe80000100800 */
[----:B------:R-:W-:Y:S04]  /*5b80*/  STL [R1+0xf20], R135 ;  /* 0x000f208701007387 */ /* 0x000fe80000100800 */
[----:B------:R-:W-:Y:S04]  /*5b90*/  STL [R1+0xb0], R87 ;  /* 0x0000b05701007387 */ /* 0x000fe80000100800 */
[----:B------:R-:W-:Y:S04]  /*5ba0*/  STL.64 [R1+0xf60], R134 ;  /* 0x000f608601007387 */ /* 0x000fe80000100a00 */
[----:B------:R-:W-:Y:S04]  /*5bb0*/  STL [R1+0x12e4], R134 ;  /* 0x0012e48601007387 */ /* 0x000fe80000100800 */
[----:B------:R-:W-:Y:S01]  /*5bc0*/  STL [R1+0x12e0], R135 ;  /* 0x0012e08701007387 */ /* 0x000fe20000100800 */
[----:B------:R-:W-:-:S02]  /*5bd0*/  VIADD R2, R155, 0xfffffffe ;  /* 0xfffffffe9b027836 */ /* 0x000fc40000000000 */
[----:B------:R-:W-:-:S03]  /*5be0*/  VIADD R0, R155, 0xfffffffd ;  /* 0xfffffffd9b007836 */ /* 0x000fc60000000000 */
[----:B------:R-:W-:Y:S02]  /*5bf0*/  ISETP.GE.U32.AND P5, PT, R2, 0x7fffff7f, PT ;  /* 0x7fffff7f0200780c */ /* 0x000fe40003fa6070 */
[----:B------:R-:W-:Y:S01]  /*5c00*/  ISETP.GE.U32.AND P6, PT, R0, 0x7fffff7e, PT ;  /* 0x7fffff7e0000780c */ /* 0x000fe20003fc6070 */
[C---:B------:R-:W-:Y:S01]  /*5c10*/  IMAD.SHL.U32 R0, R162.reuse, 0x2, RZ ;  /* 0x00000002a2007824 */ /* 0x040fe200078e00ff */
[----:B--2---:R-:W-:Y:S04]  /*5c20*/  STL [R1+0xac], R86 ;  /* 0x0000ac5601007387 */ /* 0x004fe80000100800 */
[----:B------:R-:W-:Y:S04]  /*5c30*/  STL [R1+0xa8], R85 ;  /* 0x0000a85501007387 */ /* 0x000fe80000100800 */
[----:B------:R-:W-:Y:S04]  /*5c40*/  STL.64 [R1+0xf28], R132 ;  /* 0x000f288401007387 */ /* 0x000fe80000100a00 */
[----:B------:R-:W-:Y:S04]  /*5c50*/  STL [R1+0x12ec], R132 ;  /* 0x0012ec8401007387 */ /* 0x000fe80000100800 */
[----:B------:R-:W-:Y:S04]  /*5c60*/  STL [R1+0x12e8], R133 ;  /* 0x0012e88501007387 */ /* 0x000fe80000100800 */
        /* <DEDUP_REMOVED lines=8> */
[----:B------:R0:W-:Y:S04]  /*5cf0*/  STL [R1+0x9c], R82 ;  /* 0x00009c5201007387 */ /* 0x0001e80000100800 */
[----:B------:R-:W-:Y:S04]  /*5d00*/  STL.64 [R1+0xf50], R126 ;  /* 0x000f507e01007387 */ /* 0x000fe80000100a00 */
        /* <DEDUP_REMOVED lines=11> */
[----:B------:R-:W-:Y:S01]  /*5dc0*/  STL [R1+0xf68], R125 ;  /* 0x000f687d01007387 */ /* 0x000fe20000100800 */
[----:B0-----:R-:W-:-:S03]  /*5dd0*/  IMAD.WIDE R82, R162, 0x2, R158 ;  /* 0x00000002a2527825 */ /* 0x001fc600078e029e */
[----:B------:R-:W-:Y:S01]  /*5de0*/  STL [R1+0xfc8], R125 ;  /* 0x000fc87d01007387 */ /* 0x000fe20000100800 */
[----:B------:R-:W-:-:S03]  /*5df0*/  IMAD.WIDE R84, R162, 0x2, R160 ;  /* 0x00000002a2547825 */ /* 0x000fc600078e02a0 */
[----:B------:R-:W-:Y:S04]  /*5e00*/  STL [R1+0x1028], R125 ;  /* 0x0010287d01007387 */ /* 0x000fe80000100800 */
[----:B------:R-:W-:Y:S04]  /*5e10*/  STL [R1+0x10a0], R125 ;  /* 0x0010a07d01007387 */ /* 0x000fe80000100800 */
[----:B------:R-:W-:Y:S04]  /*5e20*/  STL [R1+0x1118], R125 ;  /* 0x0011187d01007387 */ /* 0x000fe80000100800 */
[----:B------:R-:W-:Y:S04]  /*5e30*/  STL [R1+0x1198], R125 ;  /* 0x0011987d01007387 */ /* 0x000fe80000100800 */
[----:B------:R-:W-:Y:S04]  /*5e40*/  STL [R1+0x1238], R125 ;  /* 0x0012387d01007387 */ /* 0x000fe80000100800 */
[----:B------:R-:W-:Y:S04]  /*5e50*/  STL [R1+0x130c], R125 ;  /* 0x00130c7d01007387 */ /* 0x000fe80000100800 */
[----:B------:R0:W-:Y:S04]  /*5e60*/  STL [R1+0x34], R78 ;  /* 0x0000344e01007387 */ /* 0x0001e80000100800 */
[----:B------:R-:W-:Y:S04]  /*5e70*/  STL [R1+0x30], R75 ;  /* 0x0000304b01007387 */ /* 0x000fe80000100800 */
[----:B------:R-:W2:Y:S04]  /*5e80*/  @!P5 LDG.E.U16 R80, desc[UR16][R82.64] ;  /* 0x000000105250d981 */ /* 0x000ea8000c1e1500 */
[----:B------:R-:W-:Y:S01]  /*5e90*/  STL [R1+0x28], R51 ;  /* 0x0000283301007387 */ /* 0x000fe20000100800 */
[----:B0-----:R-:W-:-:S03]  /*5ea0*/  IMAD.WIDE R78, R0, 0x2, R160 ;  /* 0x00000002004e7825 */ /* 0x001fc600078e02a0 */
[----:B------:R-:W3:Y:S04]  /*5eb0*/  @!P5 LDG.E.U16 R81, desc[UR16][R84.64] ;  /* 0x000000105451d981 */ /* 0x000ee8000c1e1500 */
[----:B------:R0:W-:Y:S04]  /*5ec0*/  STL [R1+0x2c], R74 ;  /* 0x00002c4a01007387 */ /* 0x0001e80000100800 */
[----:B------:R1:W4:Y:S01]  /*5ed0*/  @!P6 LDG.E.U16 R71, desc[UR16][R78.64] ;  /* 0x000000104e47e981 */ /* 0x000322000c1e1500 */
[----:B0-----:R-:W-:-:S05]  /*5ee0*/  IMAD.WIDE R74, R0, 0x2, R158 ;  /* 0x00000002004a7825 */ /* 0x001fca00078e029e */
[----:B------:R0:W4:Y:S01]  /*5ef0*/  @!P6 LDG.E.U16 R70, desc[UR16][R74.64] ;  /* 0x000000104a46e981 */ /* 0x000122000c1e1500 */
[C---:B------:R-:W-:Y:S02]  /*5f00*/  VIADD R51, R155.reuse, 0xfffffff5 ;  /* 0xfffffff59b337836 */ /* 0x040fe40000000000 */
[----:B------:R-:W-:Y:S01]  /*5f10*/  VIADD R2, R155, 0xffffffed ;  /* 0xffffffed9b027836 */ /* 0x000fe20000000000 */
[----:B------:R-:W-:Y:S02]  /*5f20*/  STL.64 [R1+0x580], R84 ;  /* 0x0005805401007387 */ /* 0x000fe40000100a00 */
[----:B------:R-:W-:Y:S01]  /*5f30*/  ISETP.GE.U32.AND P5, PT, R51, 0x7fffff76, PT ;  /* 0x7fffff763300780c */ /* 0x000fe20003fa6070 */
[----:B------:R-:W-:Y:S01]  /*5f40*/  IMAD R0, R162, 0xa, RZ ;  /* 0x0000000aa2007824 */ /* 0x000fe200078e02ff */
[----:B------:R-:W-:Y:S04]  /*5f50*/  STL.64 [R1+0x578], R82 ;  /* 0x0005785201007387 */ /* 0x000fe80000100a00 */
[----:B------:R1:W-:Y:S01]  /*5f60*/  STL.64 [R1+0x570], R78 ;  /* 0x0005704e01007387 */ /* 0x0003e20000100a00 */
[----:B------:R-:W-:-:S03]  /*5f70*/  ISETP.GE.U32.AND P6, PT, R2, 0x7fffff6e, PT ;  /* 0x7fffff6e0200780c */ /* 0x000fc60003fc6070 */
[----:B------:R0:W-:Y:S01]  /*5f80*/  STL.64 [R1+0x568], R74 ;  /* 0x0005684a01007387 */ /* 0x0001e20000100a00 */
[----:B------:R-:W-:Y:S02]  /*5f90*/  IMAD R2, R162, 0x12, RZ ;  /* 0x00000012a2027824 */ /* 0x000fe400078e02ff */
[----:B-1----:R-:W-:-:S05]  /*5fa0*/  IMAD.WIDE R78, R0, 0x2, R158 ;  /* 0x00000002004e7825 */ /* 0x002fca00078e029e */
[----:B------:R-:W4:Y:S01]  /*5fb0*/  @!P5 LDG.E.U16 R76, desc[UR16][R78.64] ;  /* 0x000000104e4cd981 */ /* 0x000f22000c1e1500 */
[----:B0-----:R-:W-:-:S05]  /*5fc0*/  IMAD.WIDE R74, R2, 0x2, R160 ;  /* 0x00000002024a7825 */ /* 0x001fca00078e02a0 */
[----:B------:R-:W4:Y:S04]  /*5fd0*/  @!P6 LDG.E.U16 R67, desc[UR16][R74.64] ;  /* 0x000000104a43e981 */ /* 0x000f28000c1e1500 */
[----:B--2---:R-:W-:Y:S04]  /*5fe0*/  STL [R1+0x128], R80 ;  /* 0x0001285001007387 */ /* 0x004fe80000100800 */
[----:B---3--:R0:W-:Y:S02]  /*5ff0*/  STL [R1+0x12c], R81 ;  /* 0x00012c5101007387 */ /* 0x0081e40000100800 */
[----:B0-----:R-:W-:-:S05]  /*6000*/  IMAD.WIDE R80, R0, 0x2, R160 ;  /* 0x0000000200507825 */ /* 0x001fca00078e02a0 */
[----:B------:R-:W-:Y:S04]  /*6010*/  STL.64 [R1+0x4f0], R80 ;  /* 0x0004f05001007387 */ /* 0x000fe80000100a00 */
[----:B----4-:R-:W-:Y:S04]  /*6020*/  STL [R1+0x1a4], R70 ;  /* 0x0001a44601007387 */ /* 0x010fe80000100800 */
[----:B------:R-:W2:Y:S04]  /*6030*/  @!P5 LDG.E.U16 R77, desc[UR16][R80.64] ;  /* 0x00000010504dd981 */ /* 0x000ea8000c1e1500 */
[----:B------:R0:W-:Y:S02]  /*6040*/  STL [R1+0x1a8], R71 ;  /* 0x0001a84701007387 */ /* 0x0001e40000100800 */
[----:B0-----:R-:W-:-:S05]  /*6050*/  IMAD.WIDE R70, R2, 0x2, R158 ;  /* 0x0000000202467825 */ /* 0x001fca00078e029e */
[----:B------:R0:W3:Y:S01]  /*6060*/  @!P6 LDG.E.U16 R66, desc[UR16][R70.64] ;  /* 0x000000104642e981 */ /* 0x0000e2000c1e1500 */
[C---:B------:R-:W-:Y:S02]  /*6070*/  VIADD R0, R155.reuse, 0xffffffdd ;  /* 0xffffffdd9b007836 */ /* 0x040fe40000000000 */
[----:B------:R-:W-:Y:S01]  /*6080*/  VIADD R51, R155, 0xffffffe5 ;  /* 0xffffffe59b337836 */ /* 0x000fe20000000000 */
[----:B------:R-:W-:Y:S02]  /*6090*/  STL.64 [R1+0x4e8], R78 ;  /* 0x0004e84e01007387 */ /* 0x000fe40000100a00 */
[----:B------:R-:W-:Y:S01]  /*60a0*/  ISETP.GE.U32.AND P6, PT, R0, 0x7fffff5e, PT ;  /* 0x7fffff5e0000780c */ /* 0x000fe20003fc6070 */
[----:B------:R-:W-:Y:S01]  /*60b0*/  IMAD R0, R162, 0x1a, RZ ;  /* 0x0000001aa2007824 */ /* 0x000fe200078e02ff */
[----:B------:R-:W-:Y:S01]  /*60c0*/  STL.64 [R1+0x470], R74 ;  /* 0x0004704a01007387 */ /* 0x000fe20000100a00 */
[----:B------:R-:W-:-:S03]  /*60d0*/  ISETP.GE.U32.AND P5, PT, R51, 0x7fffff66, PT ;  /* 0x7fffff663300780c */ /* 0x000fc60003fa6070 */
[----:B------:R0:W-:Y:S04]  /*60e0*/  STL.64 [R1+0x468], R70 ;  /* 0x0004684601007387 */ /* 0x0001e80000100a00 */
[----:B------:R-:W-:Y:S01]  /*60f0*/  STL [R1+0x19c], R76 ;  /* 0x00019c4c01007387 */ /* 0x000fe20000100800 */
[----:B------:R-:W-:-:S04]  /*6100*/  IMAD R2, R162, 0x22, RZ ;  /* 0x00000022a2027824 */ /* 0x000fc800078e02ff */
[----:B0-----:R-:W-:-:S05]  /*6110*/  IMAD.WIDE R70, R2, 0x2, R160 ;  /* 0x0000000202467825 */ /* 0x001fca00078e02a0 */
[----:B------:R-:W4:Y:S04]  /*6120*/  @!P6 LDG.E.U16 R63, desc[UR16][R70.64] ;  /* 0x00000010463fe981 */ /* 0x000f28000c1e1500 */
[----:B--2---:R0:W-:Y:S02]  /*6130*/  STL [R1+0x1a0], R77 ;  /* 0x0001a04d01007387 */ /* 0x0041e40000100800 */
[----:B0-----:R-:W-:-:S05]  /*6140*/  IMAD.WIDE R76, R0, 0x2, R160 ;  /* 0x00000002004c7825 */ /* 0x001fca00078e02a0 */
[----:B------:R-:W-:Y:S04]  /*6150*/  STL.64 [R1+0x3f0], R76 ;  /* 0x0003f04c01007387 */ /* 0x000fe80000100a00 */
[----:B---3--:R-:W-:Y:S04]  /*6160*/  STL [R1+0x134], R66 ;  /* 0x0001344201007387 */ /* 0x008fe80000100800 */
[----:B------:R0:W-:Y:S04]  /*6170*/  STL [R1+0x198], R67 ;  /* 0x0001984301007387 */ /* 0x0001e80000100800 */
[----:B------:R-:W2:Y:S01]  /*6180*/  @!P5 LDG.E.U16 R4, desc[UR16][R76.64] ;  /* 0x000000104c04d981 */ /* 0x000ea2000c1e1500 */
[----:B0-----:R-:W-:-:S05]  /*6190*/  IMAD.WIDE R66, R2, 0x2, R158 ;  /* 0x0000000202427825 */ /* 0x001fca00078e029e */
[----:B------:R-:W3:Y:S01]  /*61a0*/  @!P6 LDG.E.U16 R62, desc[UR16][R66.64] ;  /* 0x00000010423ee981 */ /* 0x000ee2000c1e1500 */
[----:B------:R-:W-:-:S04]  /*61b0*/  IMAD.WIDE R74, R0, 0x2, R158 ;  /* 0x00000002004a7825 */ /* 0x000fc800078e029e */
[----:B------:R-:W-:Y:S01]  /*61c0*/  VIADD R0, R155, 0xffffffcd ;  /* 0xffffffcd9b007836 */ /* 0x000fe20000000000 */
[----:B------:R0:W-:Y:S04]  /*61d0*/  STL.64 [R1+0x3e8], R74 ;  /* 0x0003e84a01007387 */ /* 0x0001e80000100a00 */
[----:B------:R-:W-:Y:S01]  /*61e0*/  ISETP.GE.U32.AND P6, PT, R0, 0x7fffff4e, PT ;  /* 0x7fffff4e0000780c */ /* 0x000fe20003fc6070 */
[C---:B------:R-:W-:Y:S01]  /*61f0*/  IMAD R0, R162.reuse, 0x2a, RZ ;  /* 0x0000002aa2007824 */ /* 0x040fe200078e02ff */
[----:B------:R0:W4:Y:S01]  /*6200*/  @!P5 LDG.E.U16 R73, desc[UR16][R74.64] ;  /* 0x000000104a49d981 */ /* 0x000122000c1e1500 */
[----:B------:R-:W-:Y:S02]  /*6210*/  IMAD R2, R162, 0x32, RZ ;  /* 0x00000032a2027824 */ /* 0x000fe400078e02ff */
[--C-:B0-----:R-:W-:Y:S01]  /*6220*/  IMAD.WIDE R74, R0, 0x2, R160.reuse ;  /* 0x00000002004a7825 */ /* 0x101fe200078e02a0 */
[----:B--2---:R-:W-:Y:S04]  /*6230*/  STL [R1+0x1334], R4 ;  /* 0x0013340401007387 */ /* 0x004fe80000100800 */
[----:B------:R-:W-:Y:S04]  /*6240*/  STL.64 [R1+0x370], R70 ;  /* 0x0003704601007387 */ /* 0x000fe80000100a00 */
[----:B------:R0:W-:Y:S04]  /*6250*/  STL.64 [R1+0x368], R66 ;  /* 0x0003684201007387 */ /* 0x0001e80000100a00 */
[----:B------:R-:W-:Y:S04]  /*6260*/  STL.64 [R1+0x2f0], R74 ;  /* 0x0002f04a01007387 */ /* 0x000fe80000100a00 */
[----:B---3--:R-:W-:Y:S04]  /*6270*/  STL [R1+0x228], R62 ;  /* 0x0002283e01007387 */ /* 0x008fe80000100800 */
[----:B----4-:R1:W-:Y:S01]  /*6280*/  STL [R1+0x22c], R63 ;  /* 0x00022c3f01007387 */ /* 0x0103e20000100800 */
[----:B0-----:R-:W-:-:S05]  /*6290*/  IMAD.WIDE R66, R2, 0x2, R160 ;  /* 0x0000000202427825 */ /* 0x001fca00078e02a0 */
[----:B------:R-:W2:Y:S01]  /*62a0*/  @!P6 LDG.E.U16 R61, desc[UR16][R66.64] ;  /* 0x00000010423de981 */ /* 0x000ea2000c1e1500 */
[----:B-1----:R-:W-:-:S05]  /*62b0*/  IMAD.WIDE R62, R2, 0x2, R158 ;  /* 0x00000002023e7825 */ /* 0x002fca00078e029e */
[----:B------:R-:W3:Y:S01]  /*62c0*/  @!P6 LDG.E.U16 R60, desc[UR16][R62.64] ;  /* 0x000000103e3ce981 */ /* 0x000ee2000c1e1500 */
[----:B------:R-:W-:Y:S02]  /*62d0*/  VIADD R51, R155, 0xffffffd5 ;  /* 0xffffffd59b337836 */ /* 0x000fe40000000000 */
[----:B------:R-:W-:-:S03]  /*62e0*/  IMAD.WIDE R70, R0, 0x2, R158 ;  /* 0x0000000200467825 */ /* 0x000fc600078e029e */
[----:B------:R-:W-:Y:S01]  /*62f0*/  ISETP.GE.U32.AND P5, PT, R51, 0x7fffff56, PT ;  /* 0x7fffff563300780c */ /* 0x000fe20003fa6070 */
[C---:B------:R-:W-:Y:S01]  /*6300*/  VIADD R0, R155.reuse, 0xffffffbd ;  /* 0xffffffbd9b007836 */ /* 0x040fe20000000000 */
[----:B------:R0:W-:Y:S04]  /*6310*/  STL.64 [R1+0x2e8], R70 ;  /* 0x0002e84601007387 */ /* 0x0001e80000100a00 */
[----:B------:R-:W-:Y:S01]  /*6320*/  ISETP.GE.U32.AND P6, PT, R0, 0x7fffff3e, PT ;  /* 0x7fffff3e0000780c */ /* 0x000fe20003fc6070 */
[----:B------:R-:W-:Y:S01]  /*6330*/  IMAD R0, R162, 0x3a, RZ ;  /* 0x0000003aa2007824 */ /* 0x000fe200078e02ff */
[----:B------:R-:W-:Y:S01]  /*6340*/  STL.64 [R1+0x270], R66 ;  /* 0x0002704201007387 */ /* 0x000fe20000100a00 */
[----:B------:R-:W-:-:S04]  /*6350*/  VIADD R51, R155, 0xffffffc5 ;  /* 0xffffffc59b337836 */ /* 0x000fc80000000000 */
[----:B------:R0:W4:Y:S01]  /*6360*/  @!P5 LDG.E.U16 R69, desc[UR16][R70.64] ;  /* 0x000000104645d981 */ /* 0x000122000c1e1500 */
[----:B------:R-:W-:-:S03]  /*6370*/  IMAD R2, R162, 0x42, RZ ;  /* 0x00000042a2027824 */ /* 0x000fc600078e02ff */
[----:B------:R1:W-:Y:S04]  /*6380*/  STL.64 [R1+0x268], R62 ;  /* 0x0002683e01007387 */ /* 0x0003e80000100a00 */
[----:B------:R-:W4:Y:S01]  /*6390*/  @!P5 LDG.E.U16 R72, desc[UR16][R74.64] ;  /* 0x000000104a48d981 */ /* 0x000f22000c1e1500 */
[----:B0-----:R-:W-:-:S03]  /*63a0*/  IMAD.WIDE R70, R0, 0x2, R160 ;  /* 0x0000000200467825 */ /* 0x001fc600078e02a0 */
[----:B------:R-:W-:Y:S01]  /*63b0*/  STL [R1+0x230], R73 ;  /* 0x0002304901007387 */ /* 0x000fe20000100800 */
[----:B------:R-:W-:-:S03]  /*63c0*/  ISETP.GE.U32.AND P5, PT, R51, 0x7fffff46, PT ;  /* 0x7fffff463300780c */ /* 0x000fc60003fa6070 */
[----:B------:R-:W-:Y:S01]  /*63d0*/  STL.64 [R1+0x1f0], R70 ;  /* 0x0001f04601007387 */ /* 0x000fe20000100a00 */
[----:B-1----:R-:W-:-:S04]  /*63e0*/  IMAD.WIDE R62, R2, 0x2, R160 ;  /* 0x00000002023e7825 */ /* 0x002fc800078e02a0 */
[----:B------:R-:W-:Y:S01]  /*63f0*/  IMAD.WIDE R66, R0, 0x2, R158 ;  /* 0x0000000200427825 */ /* 0x000fe200078e029e */
[----:B------:R-:W4:Y:S03]  /*6400*/  @!P6 LDG.E.U16 R57, desc[UR16][R62.64] ;  /* 0x000000103e39e981 */ /* 0x000f26000c1e1500 */
[C---:B------:R-:W-:Y:S01]  /*6410*/  VIADD R51, R155.reuse, 0xffffffb5 ;  /* 0xffffffb59b337836 */ /* 0x040fe20000000000 */
[----:B------:R-:W4:Y:S01]  /*6420*/  @!P5 LDG.E.U16 R68, desc[UR16][R70.64] ;  /* 0x000000104644d981 */ /* 0x000f22000c1e1500 */
[----:B------:R-:W-:-:S03]  /*6430*/  VIADD R0, R155, 0xffffffad ;  /* 0xffffffad9b007836 */ /* 0x000fc60000000000 */
[----:B------:R0:W4:Y:S01]  /*6440*/  @!P5 LDG.E.U16 R65, desc[UR16][R66.64] ;  /* 0x000000104241d981 */ /* 0x000122000c1e1500 */
[----:B------:R-:W-:-:S03]  /*6450*/  ISETP.GE.U32.AND P5, PT, R51, 0x7fffff36, PT ;  /* 0x7fffff363300780c */ /* 0x000fc60003fa6070 */
[----:B---3--:R-:W-:Y:S04]  /*6460*/  STL [R1+0x418], R60 ;  /* 0x0004183c01007387 */ /* 0x008fe80000100800 */
[----:B--2---:R1:W-:Y:S02]  /*6470*/  STL [R1+0x1b4], R61 ;  /* 0x0001b43d01007387 */ /* 0x0043e40000100800 */
[----:B-1----:R-:W-:-:S05]  /*6480*/  IMAD.WIDE R60, R2, 0x2, R158 ;  /* 0x00000002023c7825 */ /* 0x002fca00078e029e */
[----:B------:R1:W2:Y:S01]  /*6490*/  @!P6 LDG.E.U16 R56, desc[UR16][R60.64] ;  /* 0x000000103c38e981 */ /* 0x0002a2000c1e1500 */
[----:B------:R-:W-:Y:S01]  /*64a0*/  ISETP.GE.U32.AND P6, PT, R0, 0x7fffff2e, PT ;  /* 0x7fffff2e0000780c */ /* 0x000fe20003fc6070 */
[----:B------:R-:W-:Y:S02]  /*64b0*/  IMAD R0, R162, 0x4a, RZ ;  /* 0x0000004aa2007824 */ /* 0x000fe400078e02ff */
[----:B------:R0:W-:Y:S02]  /*64c0*/  STL.64 [R1+0x1e8], R66 ;  /* 0x0001e84201007387 */ /* 0x0001e40000100a00 */
[----:B0-----:R-:W-:-:S05]  /*64d0*/  IMAD.WIDE R66, R0, 0x2, R160 ;  /* 0x0000000200427825 */ /* 0x001fca00078e02a0 */
[----:B------:R-:W3:Y:S01]  /*64e0*/  @!P5 LDG.E.U16 R64, desc[UR16][R66.64] ;  /* 0x000000104240d981 */ /* 0x000ee2000c1e1500 */
[----:B------:R-:W-:-:S03]  /*64f0*/  VIADD R51, R155, 0xffffffa5 ;  /* 0xffffffa59b337836 */ /* 0x000fc60000000000 */
[----:B------:R0:W-:Y:S01]  /*6500*/  STL.64 [R1+0x170], R62 ;  /* 0x0001703e01007387 */ /* 0x0001e20000100a00 */
[----:B------:R-:W-:-:S03]  /*6510*/  IMAD R2, R162, 0x52, RZ ;  /* 0x00000052a2027824 */ /* 0x000fc600078e02ff */
[----:B------:R1:W-:Y:S04]  /*6520*/  STL.64 [R1+0x168], R60 ;  /* 0x0001683c01007387 */ /* 0x0003e80000100a00 */
[----:B----4-:R-:W-:Y:S01]  /*6530*/  STL [R1+0x224], R72 ;  /* 0x0002244801007387 */ /* 0x010fe20000100800 */
[----:B0-----:R-:W-:-:S03]  /*6540*/  IMAD.WIDE R62, R0, 0x2, R158 ;  /* 0x00000002003e7825 */ /* 0x001fc600078e029e */
[----:B------:R-:W-:Y:S04]  /*6550*/  STL [R1+0x220], R69 ;  /* 0x0002204501007387 */ /* 0x000fe80000100800 */
[----:B------:R-:W-:Y:S01]  /*6560*/  STL.64 [R1+0xf0], R66 ;  /* 0x0000f04201007387 */ /* 0x000fe20000100a00 */
[----:B-1----:R-:W-:-:S03]  /*6570*/  IMAD.WIDE R60, R2, 0x2, R160 ;  /* 0x00000002023c7825 */ /* 0x002fc600078e02a0 */
[----:B------:R-:W4:Y:S01]  /*6580*/  @!P5 LDG.E.U16 R59, desc[UR16][R62.64] ;  /* 0x000000103e3bd981 */ /* 0x000f22000c1e1500 */
[----:B------:R-:W-:Y:S01]  /*6590*/  ISETP.GE.U32.AND P5, PT, R51, 0x7fffff26, PT ;  /* 0x7fffff263300780c */ /* 0x000fe20003fa6070 */
[----:B------:R-:W-:Y:S02]  /*65a0*/  VIADD R0, R155, 0xffffff9d ;  /* 0xffffff9d9b007836 */ /* 0x000fe40000000000 */
[----:B------:R-:W3:Y:S01]  /*65b0*/  @!P6 LDG.E.U16 R58, desc[UR16][R60.64] ;  /* 0x000000103c3ae981 */ /* 0x000ee2000c1e1500 */
[----:B------:R-:W-:-:S04]  /*65c0*/  IMAD.WIDE R122, R120, 0x2, R160 ;  /* 0x00000002787a7825 */ /* 0x000fc800078e02a0 */
[----:B------:R-:W-:Y:S02]  /*65d0*/  IMAD R116, R162, 0x62, RZ ;  /* 0x00000062a2747824 */ /* 0x000fe400078e02ff */
[----:B------:R-:W-:Y:S01]  /*65e0*/  IMAD.WIDE R120, R120, 0x2, R158 ;  /* 0x0000000278787825 */ /* 0x000fe200078e029e */
[----:B------:R-:W-:Y:S02]  /*65f0*/  PRMT R51, RZ, 0x7610, R51 ;  /* 0x00007610ff337816 */ /* 0x000fe40000000033 */
[----:B------:R-:W3:Y:S01]  /*6600*/  @!P5 LDG.E.U16 R54, desc[UR16][R122.64] ;  /* 0x000000107a36d981 */ /* 0x000ee2000c1e1500 */
[----:B------:R-:W-:-:S03]  /*6610*/  IMAD.WIDE R118, R116, 0x2, R160 ;  /* 0x0000000274767825 */ /* 0x000fc600078e02a0 */
[----:B------:R-:W3:Y:S01]  /*6620*/  @!P5 LDG.E.U16 R53, desc[UR16][R120.64] ;  /* 0x000000107835d981 */ /* 0x000ee2000c1e1500 */
[----:B------:R-:W-:-:S04]  /*6630*/  IMAD R112, R162, 0x6a, RZ ;  /* 0x0000006aa2707824 */ /* 0x000fc800078e02ff */
[----:B------:R-:W-:-:S04]  /*6640*/  IMAD.WIDE R114, R112, 0x2, R160 ;  /* 0x0000000270727825 */ /* 0x000fc800078e02a0 */
[----:B------:R-:W-:Y:S01]  /*6650*/  IMAD.WIDE R112, R112, 0x2, R158 ;  /* 0x0000000270707825 */ /* 0x000fe200078e029e */
[----:B------:R-:W-:-:S03]  /*6660*/  PRMT R4, RZ, 0x7610, R4 ;  /* 0x00007610ff047816 */ /* 0x000fc60000000004 */
[--C-:B------:R-:W-:Y:S01]  /*6670*/  IMAD.WIDE R116, R116, 0x2, R158.reuse ;  /* 0x0000000274747825 */ /* 0x100fe200078e029e */
[----:B--2---:R-:W-:Y:S04]  /*6680*/  STL [R1+0x3a0], R56 ;  /* 0x0003a03801007387 */ /* 0x004fe80000100800 */
[----:B------:R0:W-:Y:S04]  /*6690*/  STL [R1+0x3a4], R57 ;  /* 0x0003a43901007387 */ /* 0x0001e80000100800 */
[----:B------:R-:W-:Y:S01]  /*66a0*/  STL.64 [R1+0xe8], R62 ;  /* 0x0000e83e01007387 */ /* 0x000fe20000100a00 */
[----:B0-----:R-:W-:-:S03]  /*66b0*/  IMAD.WIDE R56, R2, 0x2, R158 ;  /* 0x0000000202387825 */ /* 0x001fc600078e029e */
[----:B------:R-:W-:Y:S04]  /*66c0*/  STL.64 [R1+0x70], R60 ;  /* 0x0000703c01007387 */ /* 0x000fe80000100a00 */
[----:B------:R-:W2:Y:S01]  /*66d0*/  @!P6 LDG.E.U16 R55, desc[UR16][R56.64] ;  /* 0x000000103837e981 */ /* 0x000ea2000c1e1500 */
[----:B------:R-:W-:Y:S01]  /*66e0*/  ISETP.GE.U32.AND P6, PT, R0, 0x7fffff1e, PT ;  /* 0x7fffff1e0000780c */ /* 0x000fe20003fc6070 */
[----:B------:R-:W-:Y:S02]  /*66f0*/  VIADD R2, R155, 0xffffff95 ;  /* 0xffffff959b027836 */ /* 0x000fe40000000000 */
[----:B------:R-:W-:Y:S04]  /*6700*/  STL.64 [R1+0x68], R56 ;  /* 0x0000683801007387 */ /* 0x000fe80000100a00 */
[----:B------:R-:W-:Y:S04]  /*6710*/  STL [R1+0x3ac], R68 ;  /* 0x0003ac4401007387 */ /* 0x000fe80000100800 */
[----:B------:R-:W-:Y:S01]  /*6720*/  STL [R1+0x3a8], R65 ;  /* 0x0003a84101007387 */ /* 0x000fe20000100800 */
[----:B------:R-:W-:-:S03]  /*6730*/  ISETP.GE.U32.AND P5, PT, R2, 0x7fffff16, PT ;  /* 0x7fffff160200780c */ /* 0x000fc60003fa6070 */
[----:B------:R-:W-:Y:S04]  /*6740*/  STL.64 [R1+0xf70], R122 ;  /* 0x000f707a01007387 */ /* 0x000fe80000100a00 */
[----:B------:R-:W-:Y:S04]  /*6750*/  STL [R1+0x1314], R122 ;  /* 0x0013147a01007387 */ /* 0x000fe80000100800 */
[----:B------:R-:W-:Y:S04]  /*6760*/  STL [R1+0x1310], R123 ;  /* 0x0013107b01007387 */ /* 0x000fe80000100800 */
[----:B------:R-:W-:Y:S04]  /*6770*/  STL.64 [R1+0xf80], R120 ;  /* 0x000f807801007387 */ /* 0x000fe80000100a00 */
[----:B------:R-:W-:Y:S04]  /*6780*/  STL [R1+0x131c], R120 ;  /* 0x00131c7801007387 */ /* 0x000fe80000100800 */
[----:B------:R-:W-:Y:S04]  /*6790*/  STL [R1+0x1318], R121 ;  /* 0x0013187901007387 */ /* 0x000fe80000100800 */
[----:B------:R-:W-:Y:S04]  /*67a0*/  STL.64 [R1+0xf88], R118 ;  /* 0x000f887601007387 */ /* 0x000fe80000100a00 */
[----:B------:R0:W-:Y:S04]  /*67b0*/  STL [R1+0x1324], R118 ;  /* 0x0013247601007387 */ /* 0x0001e80000100800 */
[----:B---3--:R-:W-:Y:S04]  /*67c0*/  STL [R1+0x39c], R64 ;  /* 0x00039c4001007387 */ /* 0x008fe80000100800 */
[----:B------:R0:W3:Y:S04]  /*67d0*/  @!P6 LDG.E.U16 R51, desc[UR16][R118.64] ;  /* 0x000000107633e981 */ /* 0x0000e8000c1e1500 */
[----:B------:R1:W-:Y:S04]  /*67e0*/  STL [R1+0x1320], R119 ;  /* 0x0013207701007387 */ /* 0x0003e80000100800 */
[----:B------:R-:W3:Y:S01]  /*67f0*/  @!P6 LDG.E.U16 R4, desc[UR16][R116.64] ;  /* 0x000000107404e981 */ /* 0x000ee2000c1e1500 */
[----:B0-----:R-:W-:-:S02]  /*6800*/  PRMT R118, RZ, 0x7610, R118 ;  /* 0x00007610ff767816 */ /* 0x001fc40000000076 */
[----:B-1----:R-:W-:-:S04]  /*6810*/  PRMT R119, RZ, 0x7610, R119 ;  /* 0x00007610ff777816 */ /* 0x002fc80000000077 */
[----:B------:R-:W3:Y:S04]  /*6820*/  @!P5 LDG.E.U16 R118, desc[UR16][R114.64] ;  /* 0x000000107276d981 */ /* 0x000ee8000c1e1500 */
[----:B------:R-:W3:Y:S01]  /*6830*/  @!P5 LDG.E.U16 R119, desc[UR16][R112.64] ;  /* 0x000000107077d981 */ /* 0x000ee2000c1e1500 */
[----:B------:R-:W-:Y:S02]  /*6840*/  VIADD R0, R155, 0xffffff8d ;  /* 0xffffff8d9b007836 */ /* 0x000fe40000000000 */
[----:B------:R-:W-:-:S03]  /*6850*/  IMAD R108, R162, 0x72, RZ ;  /* 0x00000072a26c7824 */ /* 0x000fc600078e02ff */
[----:B------:R-:W-:Y:S01]  /*6860*/  ISETP.GE.U32.AND P6, PT, R0, 0x7fffff0e, PT ;  /* 0x7fffff0e0000780c */ /* 0x000fe20003fc6070 */
[C---:B------:R-:W-:Y:S01]  /*6870*/  IMAD.WIDE R110, R108.reuse, 0x2, R160 ;  /* 0x000000026c6e7825 */ /* 0x040fe200078e02a0 */
[----:B------:R-:W-:Y:S02]  /*6880*/  PRMT R120, RZ, 0x7610, R120 ;  /* 0x00007610ff787816 */ /* 0x000fe40000000078 */
[----:B------:R-:W-:Y:S01]  /*6890*/  PRMT R121, RZ, 0x7610, R121 ;  /* 0x00007610ff797816 */ /* 0x000fe20000000079 */
[----:B------:R-:W-:Y:S01]  /*68a0*/  IMAD.WIDE R108, R108, 0x2, R158 ;  /* 0x000000026c6c7825 */ /* 0x000fe200078e029e */
[----:B----4-:R-:W-:Y:S01]  /*68b0*/  STL [R1+0x398], R59 ;  /* 0x0003983b01007387 */ /* 0x010fe20000100800 */
[C---:B------:R-:W-:Y:S02]  /*68c0*/  IADD3 R0, PT, PT, R155.reuse, -0x4, RZ ;  /* 0xfffffffc9b007810 */ /* 0x040fe40007ffe0ff */
[----:B------:R-:W-:Y:S01]  /*68d0*/  VIADD R2, R155, 0xffffff85 ;  /* 0xffffff859b027836 */ /* 0x000fe20000000000 */
[----:B------:R-:W-:Y:S04]  /*68e0*/  STL.64 [R1+0xf90], R116 ;  /* 0x000f907401007387 */ /* 0x000fe80000100a00 */
[----:B------:R-:W-:Y:S01]  /*68f0*/  STL [R1+0x1338], R116 ;  /* 0x0013387401007387 */ /* 0x000fe20000100800 */
[----:B------:R-:W-:-:S03]  /*6900*/  ISETP.GE.U32.AND P5, PT, R2, 0x7fffff06, PT ;  /* 0x7fffff060200780c */ /* 0x000fc60003fa6070 */
[----:B------:R-:W-:Y:S04]  /*6910*/  STL [R1+0x334], R58 ;  /* 0x0003343a01007387 */ /* 0x000fe80000100800 */
[----:B------:R-:W4:Y:S04]  /*6920*/  @!P6 LDG.E.U16 R120, desc[UR16][R110.64] ;  /* 0x000000106e78e981 */ /* 0x000f28000c1e1500 */
[----:B------:R-:W4:Y:S01]  /*6930*/  @!P6 LDG.E.U16 R121, desc[UR16][R108.64] ;  /* 0x000000106c79e981 */ /* 0x000f22000c1e1500 */
[----:B------:R-:W-:Y:S01]  /*6940*/  ISETP.GE.U32.AND P6, PT, R0, 0x7fffff7d, PT ;  /* 0x7fffff7d0000780c */ /* 0x000fe20003fc6070 */
[----:B------:R-:W-:-:S02]  /*6950*/  IMAD R104, R162, 0x7a, RZ ;  /* 0x0000007aa2687824 */ /* 0x000fc400078e02ff */
[----:B------:R-:W-:Y:S01]  /*6960*/  IMAD R0, R162, 0x3, RZ ;  /* 0x00000003a2007824 */ /* 0x000fe200078e02ff */
[----:B------:R-:W-:Y:S01]  /*6970*/  PRMT R125, RZ, 0x7610, R125 ;  /* 0x00007610ff7d7816 */ /* 0x000fe2000000007d */
[----:B------:R-:W-:Y:S01]  /*6980*/  IMAD.WIDE R106, R104, 0x2, R160 ;  /* 0x00000002686a7825 */ /* 0x000fe200078e02a0 */
[----:B------:R-:W-:Y:S02]  /*6990*/  PRMT R124, RZ, 0x7610, R124 ;  /* 0x00007610ff7c7816 */ /* 0x000fe4000000007c */
[----:B------:R-:W-:Y:S01]  /*69a0*/  PRMT R122, RZ, 0x7610, R122 ;  /* 0x00007610ff7a7816 */ /* 0x000fe2000000007a */
[----:B------:R-:W-:Y:S01]  /*69b0*/  IMAD.WIDE R56, R0, 0x2, R160 ;  /* 0x0000000200387825 */ /* 0x000fe200078e02a0 */
[----:B------:R-:W-:-:S03]  /*69c0*/  PRMT R123, RZ, 0x7610, R123 ;  /* 0x00007610ff7b7816 */ /* 0x000fc6000000007b */
[----:B------:R-:W-:Y:S01]  /*69d0*/  IMAD.WIDE R104, R104, 0x2, R158 ;  /* 0x0000000268687825 */ /* 0x000fe200078e029e */
[----:B------:R0:W4:Y:S03]  /*69e0*/  @!P6 LDG.E.U16 R125, desc[UR16][R56.64] ;  /* 0x00000010387de981 */ /* 0x000126000c1e1500 */
[----:B------:R-:W-:Y:S01]  /*69f0*/  VIADD R2, R155, 0xffffffec ;  /* 0xffffffec9b027836 */ /* 0x000fe20000000000 */
[----:B------:R-:W4:Y:S04]  /*6a00*/  @!P5 LDG.E.U16 R122, desc[UR16][R106.64] ;  /* 0x000000106a7ad981 */ /* 0x000f28000c1e1500 */
[----:B------:R-:W4:Y:S01]  /*6a10*/  @!P5 LDG.E.U16 R123, desc[UR16][R104.64] ;  /* 0x00000010687bd981 */ /* 0x000f22000c1e1500 */
        /* <DEDUP_REMOVED lines=20> */
[C---:B------:R-:W-:Y:S02]  /*6b60*/  IMAD R96, R162.reuse, 0x63, RZ ;  /* 0x00000063a2607824 */ /* 0x040fe400078e02ff */
[----:B------:R-:W-:Y:S01]  /*6b70*/  IMAD R100, R162, 0x5b, RZ ;  /* 0x0000005ba2647824 */ /* 0x000fe200078e02ff */
[----:B------:R-:W-:Y:S01]  /*6b80*/  PRMT R165, RZ, 0x7610, R165 ;  /* 0x00007610ffa57816 */ /* 0x000fe200000000a5 */
[----:B------:R-:W-:Y:S01]  /*6b90*/  IMAD.WIDE R98, R96, 0x2, R160 ;  /* 0x0000000260627825 */ /* 0x000fe200078e02a0 */
[----:B------:R-:W-:Y:S02]  /*6ba0*/  PRMT R23, RZ, 0x7610, R23 ;  /* 0x00007610ff177816 */ /* 0x000fe40000000017 */
[----:B------:R-:W-:Y:S01]  /*6bb0*/  PRMT R163, RZ, 0x7610, R163 ;  /* 0x00007610ffa37816 */ /* 0x000fe200000000a3 */
[----:B------:R-:W-:Y:S01]  /*6bc0*/  IMAD.WIDE R102, R100, 0x2, R160 ;  /* 0x0000000264667825 */ /* 0x000fe200078e02a0 */
[----:B------:R-:W-:-:S03]  /*6bd0*/  PRMT R164, RZ, 0x7610, R164 ;  /* 0x00007610ffa47816 */ /* 0x000fc600000000a4 */
[----:B------:R-:W-:-:S04]  /*6be0*/  IMAD.WIDE R96, R96, 0x2, R158 ;  /* 0x0000000260607825 */ /* 0x000fc800078e029e */
[----:B------:R-:W-:-:S04]  /*6bf0*/  IMAD.WIDE R100, R100, 0x2, R158 ;  /* 0x0000000264647825 */ /* 0x000fc800078e029e */
[C---:B------:R-:W-:Y:S02]  /*6c00*/  IMAD R88, R162.reuse, 0x73, RZ ;  /* 0x00000073a2587824 */ /* 0x040fe400078e02ff */
[----:B------:R-:W-:Y:S01]  /*6c10*/  IMAD R92, R162, 0x6b, RZ ;  /* 0x0000006ba25c7824 */ /* 0x000fe200078e02ff */
[----:B------:R-:W-:Y:S01]  /*6c20*/  PRMT R20, RZ, 0x7610, R20 ;  /* 0x00007610ff147816 */ /* 0x000fe20000000014 */
[----:B------:R-:W-:Y:S01]  /*6c30*/  IMAD.WIDE R90, R88, 0x2, R160 ;  /* 0x00000002585a7825 */ /* 0x000fe200078e02a0 */
[----:B------:R-:W-:Y:S01]  /*6c40*/  PRMT R19, RZ, 0x7610, R19 ;  /* 0x00007610ff137816 */ /* 0x000fe20000000013 */
[----:B--2---:R-:W-:Y:S04]  /*6c50*/  STL [R1+0x330], R55 ;  /* 0x0003303701007387 */ /* 0x004fe80000100800 */
[----:B------:R-:W-:Y:S04]  /*6c60*/  STL.64 [R1+0xfa0], R114 ;  /* 0x000fa07201007387 */ /* 0x000fe80000100a00 */
[----:B------:R-:W-:Y:S04]  /*6c70*/  STL [R1+0x1340], R114 ;  /* 0x0013407201007387 */ /* 0x000fe80000100800 */
[----:B------:R1:W-:Y:S04]  /*6c80*/  STL [R1+0x32c], R54 ;  /* 0x00032c3601007387 */ /* 0x0003e80000100800 */
[----:B------:R-:W-:Y:S01]  /*6c90*/  STL [R1+0x133c], R115 ;  /* 0x00133c7301007387 */ /* 0x000fe20000100800 */
[----:B-1----:R-:W-:-:S05]  /*6ca0*/  IMAD.WIDE R54, R0, 0x2, R158 ;  /* 0x0000000200367825 */ /* 0x002fca00078e029e */
[----:B------:R1:W2:Y:S01]  /*6cb0*/  @!P6 LDG.E.U16 R124, desc[UR16][R54.64] ;  /* 0x00000010367ce981 */ /* 0x0002a2000c1e1500 */
[----:B------:R-:W-:Y:S01]  /*6cc0*/  ISETP.GE.U32.AND P6, PT, R2, 0x7fffff6d, PT ;  /* 0x7fffff6d0200780c */ /* 0x000fe20003fc6070 */
[C---:B------:R-:W-:Y:S02]  /*6cd0*/  IMAD R0, R162.reuse, 0xb, RZ ;  /* 0x0000000ba2007824 */ /* 0x040fe400078e02ff */
[----:B------:R-:W-:Y:S02]  /*6ce0*/  IMAD R2, R162, 0x13, RZ ;  /* 0x00000013a2027824 */ /* 0x000fe400078e02ff */
[----:B------:R-:W-:-:S04]  /*6cf0*/  IMAD.WIDE R60, R0, 0x2, R160 ;  /* 0x00000002003c7825 */ /* 0x000fc800078e02a0 */
[----:B------:R-:W-:-:S04]  /*6d00*/  IMAD.WIDE R58, R0, 0x2, R158 ;  /* 0x00000002003a7825 */ /* 0x000fc800078e029e */
[C---:B------:R-:W-:Y:S01]  /*6d10*/  VIADD R0, R155.reuse, 0xffffffdc ;  /* 0xffffffdc9b007836 */ /* 0x040fe20000000000 */
[----:B---3--:R-:W-:Y:S04]  /*6d20*/  STL.64 [R1+0x1328], R118 ;  /* 0x0013287601007387 */ /* 0x008fe80000100a00 */
[----:B------:R-:W-:Y:S04]  /*6d30*/  STL.64 [R1+0xfb0], R112 ;  /* 0x000fb07001007387 */ /* 0x000fe80000100a00 */
[----:B------:R-:W-:Y:S04]  /*6d40*/  STL [R1+0x328], R53 ;  /* 0x0003283501007387 */ /* 0x000fe80000100800 */
[----:B------:R-:W-:Y:S04]  /*6d50*/  STL.64 [R1+0xfc0], R110 ;  /* 0x000fc06e01007387 */ /* 0x000fe80000100a00 */
[----:B------:R-:W-:Y:S04]  /*6d60*/  STL.64 [R1+0xfd0], R108 ;  /* 0x000fd06c01007387 */ /* 0x000fe80000100a00 */
[----:B------:R3:W-:Y:S02]  /*6d70*/  STL [R1+0x324], R51 ;  /* 0x0003243301007387 */ /* 0x0007e40000100800 */
[----:B---3--:R-:W-:-:S02]  /*6d80*/  VIADD R51, R155, 0xfffffff4 ;  /* 0xfffffff49b337836 */ /* 0x008fc40000000000 */
[----:B------:R-:W-:Y:S03]  /*6d90*/  STL [R1+0x638], R4 ;  /* 0x0006380401007387 */ /* 0x000fe60000100800 */
[----:B------:R-:W-:Y:S01]  /*6da0*/  ISETP.GE.U32.AND P5, PT, R51, 0x7fffff75, PT ;  /* 0x7fffff753300780c */ /* 0x000fe20003fa6070 */
[----:B------:R-:W-:Y:S04]  /*6db0*/  STL [R1+0xfd8], R107 ;  /* 0x000fd86b01007387 */ /* 0x000fe80000100800 */
[----:B------:R0:W-:Y:S04]  /*6dc0*/  STL.64 [R1+0x560], R56 ;  /* 0x0005603801007387 */ /* 0x0001e80000100a00 */
[----:B------:R-:W-:Y:S01]  /*6dd0*/  STL.64 [R1+0x1030], R106 ;  /* 0x0010306a01007387 */ /* 0x000fe20000100a00 */
[----:B------:R-:W-:-:S03]  /*6de0*/  VIADD R51, R155, 0xffffffe4 ;  /* 0xffffffe49b337836 */ /* 0x000fc60000000000 */
[----:B------:R1:W-:Y:S01]  /*6df0*/  STL.64 [R1+0x558], R54 ;  /* 0x0005583601007387 */ /* 0x0003e20000100a00 */
[----:B0-----:R-:W-:-:S03]  /*6e00*/  IMAD.WIDE R56, R2, 0x2, R160 ;  /* 0x0000000202387825 */ /* 0x001fc600078e02a0 */
[----:B------:R0:W3:Y:S04]  /*6e10*/  @!P5 LDG.E.U16 R126, desc[UR16][R60.64] ;  /* 0x000000103c7ed981 */ /* 0x0000e8000c1e1500 */
[----:B------:R-:W2:Y:S01]  /*6e20*/  @!P6 LDG.E.U16 R128, desc[UR16][R56.64] ;  /* 0x000000103880e981 */ /* 0x000ea2000c1e1500 */
[----:B-1----:R-:W-:-:S03]  /*6e30*/  IMAD.WIDE R54, R2, 0x2, R158 ;  /* 0x0000000202367825 */ /* 0x002fc600078e029e */
[----:B------:R1:W2:Y:S01]  /*6e40*/  @!P5 LDG.E.U16 R127, desc[UR16][R58.64] ;  /* 0x000000103a7fd981 */ /* 0x0002a2000c1e1500 */
[----:B------:R-:W-:-:S03]  /*6e50*/  ISETP.GE.U32.AND P5, PT, R51, 0x7fffff65, PT ;  /* 0x7fffff653300780c */ /* 0x000fc60003fa6070 */
[----:B------:R0:W2:Y:S01]  /*6e60*/  @!P6 LDG.E.U16 R129, desc[UR16][R54.64] ;  /* 0x000000103681e981 */ /* 0x0000a2000c1e1500 */
[----:B------:R-:W-:Y:S01]  /*6e70*/  ISETP.GE.U32.AND P6, PT, R0, 0x7fffff5d, PT ;  /* 0x7fffff5d0000780c */ /* 0x000fe20003fc6070 */
[C---:B------:R-:W-:Y:S02]  /*6e80*/  IMAD R0, R162.reuse, 0x1b, RZ ;  /* 0x0000001ba2007824 */ /* 0x040fe400078e02ff */
[----:B------:R-:W-:Y:S01]  /*6e90*/  STL.64 [R1+0xfe0], R104 ;  /* 0x000fe06801007387 */ /* 0x000fe20000100a00 */
[----:B------:R-:W-:-:S03]  /*6ea0*/  IMAD R2, R162, 0x23, RZ ;  /* 0x00000023a2027824 */ /* 0x000fc600078e02ff */
[----:B------:R0:W-:Y:S04]  /*6eb0*/  STL.64 [R1+0x4e0], R60 ;  /* 0x0004e03c01007387 */ /* 0x0001e80000100a00 */
[----:B------:R1:W-:Y:S04]  /*6ec0*/  STL.64 [R1+0x4d8], R58 ;  /* 0x0004d83a01007387 */ /* 0x0003e80000100a00 */
[----:B------:R4:W-:Y:S01]  /*6ed0*/  STL.64 [R1+0x460], R56 ;  /* 0x0004603801007387 */ /* 0x0009e20000100a00 */
[----:B------:R-:W-:-:S03]  /*6ee0*/  VIADD R51, R155, 0xffffffd4 ;  /* 0xffffffd49b337836 */ /* 0x000fc60000000000 */
[----:B------:R4:W-:Y:S01]  /*6ef0*/  STL.64 [R1+0x458], R54 ;  /* 0x0004583601007387 */ /* 0x0009e20000100a00 */
[----:B0-----:R-:W-:-:S04]  /*6f00*/  IMAD.WIDE R60, R0, 0x2, R160 ;  /* 0x00000002003c7825 */ /* 0x001fc800078e02a0 */
[----:B-1----:R-:W-:Y:S01]  /*6f10*/  IMAD.WIDE R58, R0, 0x2, R158 ;  /* 0x00000002003a7825 */ /* 0x002fe200078e029e */
[----:B------:R0:W2:Y:S03]  /*6f20*/  @!P5 LDG.E.U16 R130, desc[UR16][R60.64] ;  /* 0x000000103c82d981 */ /* 0x0000a6000c1e1500 */
[C---:B----4-:R-:W-:Y:S01]  /*6f30*/  IMAD.WIDE R56, R2.reuse, 0x2, R160 ;  /* 0x0000000202387825 */ /* 0x050fe200078e02a0 */
[----:B------:R1:W4:Y:S03]  /*6f40*/  @!P5 LDG.E.U16 R131, desc[UR16][R58.64] ;  /* 0x000000103a83d981 */ /* 0x000326000c1e1500 */
[----:B------:R-:W-:Y:S01]  /*6f50*/  IMAD.WIDE R54, R2, 0x2, R158 ;  /* 0x0000000202367825 */ /* 0x000fe200078e029e */
[----:B------:R0:W2:Y:S03]  /*6f60*/  @!P6 LDG.E.U16 R132, desc[UR16][R56.64] ;  /* 0x000000103884e981 */ /* 0x0000a6000c1e1500 */
[----:B------:R-:W-:Y:S01]  /*6f70*/  VIADD R0, R155, 0xffffffcc ;  /* 0xffffffcc9b007836 */ /* 0x000fe20000000000 */
[----:B------:R0:W2:Y:S01]  /*6f80*/  @!P6 LDG.E.U16 R133, desc[UR16][R54.64] ;  /* 0x000000103685e981 */ /* 0x0000a2000c1e1500 */
[----:B------:R-:W-:-:S03]  /*6f90*/  ISETP.GE.U32.AND P5, PT, R51, 0x7fffff55, PT ;  /* 0x7fffff553300780c */ /* 0x000fc60003fa6070 */
[----:B------:R-:W-:Y:S01]  /*6fa0*/  ISETP.GE.U32.AND P6, PT, R0, 0x7fffff4d, PT ;  /* 0x7fffff4d0000780c */ /* 0x000fe20003fc6070 */
[----:B------:R0:W-:Y:S01]  /*6fb0*/  STL.64 [R1+0x3e0], R60 ;  /* 0x0003e03c01007387 */ /* 0x0001e20000100a00 */
[C---:B------:R-:W-:Y:S02]  /*6fc0*/  IMAD R0, R162.reuse, 0x2b, RZ ;  /* 0x0000002ba2007824 */ /* 0x040fe400078e02ff */
[----:B------:R-:W-:Y:S01]  /*6fd0*/  IMAD R2, R162, 0x33, RZ ;  /* 0x00000033a2027824 */ /* 0x000fe200078e02ff */
[----:B------:R1:W-:Y:S04]  /*6fe0*/  STL.64 [R1+0x3d8], R58 ;  /* 0x0003d83a01007387 */ /* 0x0003e80000100a00 */
[----:B------:R1:W-:Y:S01]  /*6ff0*/  STL.64 [R1+0x360], R56 ;  /* 0x0003603801007387 */ /* 0x0003e20000100a00 */
[----:B------:R-:W-:-:S03]  /*7000*/  VIADD R51, R155, 0xffffffc4 ;  /* 0xffffffc49b337836 */ /* 0x000fc60000000000 */
[----:B------:R1:W-:Y:S01]  /*7010*/  STL.64 [R1+0x358], R54 ;  /* 0x0003583601007387 */ /* 0x0003e20000100a00 */
[----:B0-----:R-:W-:-:S04]  /*7020*/  IMAD.WIDE R60, R0, 0x2, R160 ;  /* 0x00000002003c7825 */ /* 0x001fc800078e02a0 */
[----:B-1----:R-:W-:Y:S01]  /*7030*/  IMAD.WIDE R58, R0, 0x2, R158 ;  /* 0x00000002003a7825 */ /* 0x002fe200078e029e */
[----:B------:R0:W2:Y:S03]  /*7040*/  @!P5 LDG.E.U16 R134, desc[UR16][R60.64] ;  /* 0x000000103c86d981 */ /* 0x0000a6000c1e1500 */
[C---:B------:R-:W-:Y:S01]  /*7050*/  IMAD.WIDE R56, R2.reuse, 0x2, R160 ;  /* 0x0000000202387825 */ /* 0x040fe200078e02a0 */
[----:B------:R1:W2:Y:S03]  /*7060*/  @!P5 LDG.E.U16 R135, desc[UR16][R58.64] ;  /* 0x000000103a87d981 */ /* 0x0002a6000c1e1500 */
        /* <DEDUP_REMOVED lines=33> */
[----:B------:R-:W2:Y:S03]  /*7280*/  @!P5 LDG.E.U16 R142, desc[UR16][R60.64] ;  /* 0x000000103c8ed981 */ /* 0x000ea6000c1e1500 */
[C---:B------:R-:W-:Y:S01]  /*7290*/  IMAD.WIDE R56, R2.reuse, 0x2, R160 ;  /* 0x0000000202387825 */ /* 0x040fe200078e02a0 */
[----:B------:R-:W2:Y:S03]  /*72a0*/  @!P5 LDG.E.U16 R143, desc[UR16][R58.64] ;  /* 0x000000103a8fd981 */ /* 0x000ea6000c1e1500 */
[----:B------:R-:W-:Y:S01]  /*72b0*/  IMAD.WIDE R54, R2, 0x2, R158 ;  /* 0x0000000202367825 */ /* 0x000fe200078e029e */
[----:B------:R0:W2:Y:S03]  /*72c0*/  @!P6 LDG.E.U16 R157, desc[UR16][R56.64] ;  /* 0x00000010389de981 */ /* 0x0000a6000c1e1500 */
[----:B------:R-:W-:Y:S01]  /*72d0*/  VIADD R0, R155, 0xffffff9c ;  /* 0xffffff9c9b007836 */ /* 0x000fe20000000000 */
[----:B------:R1:W2:Y:S01]  /*72e0*/  @!P6 LDG.E.U16 R156, desc[UR16][R54.64] ;  /* 0x00000010369ce981 */ /* 0x0002a2000c1e1500 */
[----:B------:R-:W-:-:S03]  /*72f0*/  ISETP.GE.U32.AND P5, PT, R51, 0x7fffff25, PT ;  /* 0x7fffff253300780c */ /* 0x000fc60003fa6070 */
[----:B------:R-:W-:Y:S01]  /*7300*/  ISETP.GE.U32.AND P6, PT, R0, 0x7fffff1d, PT ;  /* 0x7fffff1d0000780c */ /* 0x000fe20003fc6070 */
[C---:B------:R-:W-:Y:S02]  /*7310*/  VIADD R0, R155.reuse, 0xffffff8c ;  /* 0xffffff8c9b007836 */ /* 0x040fe40000000000 */
[----:B------:R-:W-:-:S07]  /*7320*/  VIADD R2, R155, 0xffffff94 ;  /* 0xffffff949b027836 */ /* 0x000fce0000000000 */
[----:B------:R-:W2:Y:S04]  /*7330*/  @!P5 LDG.E.U16 R163, desc[UR16][R102.64] ;  /* 0x0000001066a3d981 */ /* 0x000ea8000c1e1500 */
[----:B------:R-:W2:Y:S04]  /*7340*/  @!P6 LDG.E.U16 R165, desc[UR16][R98.64] ;  /* 0x0000001062a5e981 */ /* 0x000ea8000c1e1500 */
[----:B------:R-:W2:Y:S01]  /*7350*/  @!P6 LDG.E.U16 R23, desc[UR16][R96.64] ;  /* 0x000000106017e981 */ /* 0x000ea2000c1e1500 */
[----:B------:R-:W-:-:S03]  /*7360*/  ISETP.GE.U32.AND P6, PT, R0, 0x7fffff0d, PT ;  /* 0x7fffff0d0000780c */ /* 0x000fc60003fc6070 */
[----:B------:R-:W2:Y:S01]  /*7370*/  @!P5 LDG.E.U16 R164, desc[UR16][R100.64] ;  /* 0x0000001064a4d981 */ /* 0x000ea2000c1e1500 */
[----:B------:R-:W-:Y:S01]  /*7380*/  ISETP.GE.U32.AND P5, PT, R2, 0x7fffff15, PT ;  /* 0x7fffff150200780c */ /* 0x000fe20003fa6070 */
[----:B------:R-:W-:Y:S01]  /*7390*/  IMAD.WIDE R94, R92, 0x2, R160 ;  /* 0x000000025c5e7825 */ /* 0x000fe200078e02a0 */
[----:B------:R-:W-:Y:S02]  /*73a0*/  PRMT R22, RZ, 0x7610, R22 ;  /* 0x00007610ff167816 */ /* 0x000fe40000000016 */
[----:B------:R-:W-:Y:S01]  /*73b0*/  PRMT R21, RZ, 0x7610, R21 ;  /* 0x00007610ff157816 */ /* 0x000fe20000000015 */
[----:B------:R-:W-:-:S04]  /*73c0*/  IMAD.WIDE R88, R88, 0x2, R158 ;  /* 0x0000000258587825 */ /* 0x000fc800078e029e */
[----:B------:R-:W-:Y:S01]  /*73d0*/  IMAD.WIDE R92, R92, 0x2, R158 ;  /* 0x000000025c5c7825 */ /* 0x000fe200078e029e */
[----:B------:R-:W2:Y:S03]  /*73e0*/  @!P6 LDG.E.U16 R20, desc[UR16][R90.64] ;  /* 0x000000105a14e981 */ /* 0x000ea6000c1e1500 */
[C---:B------:R-:W-:Y:S01]  /*73f0*/  VIADD R0, R155.reuse, 0xfffffffb ;  /* 0xfffffffb9b007836 */ /* 0x040fe20000000000 */
[----:B------:R-:W2:Y:S01]  /*7400*/  @!P6 LDG.E.U16 R19, desc[UR16][R88.64] ;  /* 0x000000105813e981 */ /* 0x000ea2000c1e1500 */
[----:B------:R-:W-:-:S03]  /*7410*/  VIADD R2, R155, 0xffffff84 ;  /* 0xffffff849b027836 */ /* 0x000fc60000000000 */
[----:B------:R-:W-:Y:S01]  /*7420*/  STL.64 [R1+0xe0], R60 ;  /* 0x0000e03c01007387 */ /* 0x000fe20000100a00 */
[----:B------:R-:W-:-:S03]  /*7430*/  ISETP.GE.U32.AND P6, PT, R0, 0x7fffff7c, PT ;  /* 0x7fffff7c0000780c */ /* 0x000fc60003fc6070 */
[----:B------:R-:W2:Y:S04]  /*7440*/  @!P5 LDG.E.U16 R22, desc[UR16][R94.64] ;  /* 0x000000105e16d981 */ /* 0x000ea8000c1e1500 */
[----:B------:R-:W2:Y:S01]  /*7450*/  @!P5 LDG.E.U16 R21, desc[UR16][R92.64] ;  /* 0x000000105c15d981 */ /* 0x000ea2000c1e1500 */
[----:B------:R-:W-:-:S03]  /*7460*/  ISETP.GE.U32.AND P5, PT, R2, 0x7fffff05, PT ;  /* 0x7fffff050200780c */ /* 0x000fc60003fa6070 */
[----:B------:R-:W-:Y:S01]  /*7470*/  STL.64 [R1+0xd8], R58 ;  /* 0x0000d83a01007387 */ /* 0x000fe20000100a00 */
[----:B------:R-:W-:-:S03]  /*7480*/  IMAD R84, R162, 0x7b, RZ ;  /* 0x0000007ba2547824 */ /* 0x000fc600078e02ff */
[----:B------:R0:W-:Y:S01]  /*7490*/  STL.64 [R1+0x60], R56 ;  /* 0x0000603801007387 */ /* 0x0001e20000100a00 */
[----:B------:R-:W-:-:S03]  /*74a0*/  IMAD.SHL.U32 R0, R162, 0x4, RZ ;  /* 0x00000004a2007824 */ /* 0x000fc600078e00ff */
[----:B------:R1:W-:Y:S01]  /*74b0*/  STL.64 [R1+0x58], R54 ;  /* 0x0000583601007387 */ /* 0x0003e20000100a00 */
[----:B------:R-:W-:-:S03]  /*74c0*/  PRMT R16, RZ, 0x7610, R16 ;  /* 0x00007610ff107816 */ /* 0x000fc60000000010 */
[----:B------:R-:W-:Y:S01]  /*74d0*/  STL.64 [R1+0xfe8], R102 ;  /* 0x000fe86601007387 */ /* 0x000fe20000100a00 */
[----:B------:R-:W-:-:S03]  /*74e0*/  PRMT R15, RZ, 0x7610, R15 ;  /* 0x00007610ff0f7816 */ /* 0x000fc6000000000f */
[----:B------:R-:W-:Y:S01]  /*74f0*/  STL.64 [R1+0xff0], R100 ;  /* 0x000ff06401007387 */ /* 0x000fe20000100a00 */
[----:B------:R-:W-:Y:S01]  /*7500*/  PRMT R18, RZ, 0x7610, R18 ;  /* 0x00007610ff127816 */ /* 0x000fe20000000012 */
[----:B------:R-:W-:Y:S02]  /*7510*/  IMAD.WIDE R86, R84, 0x2, R160 ;  /* 0x0000000254567825 */ /* 0x000fe400078e02a0 */
[----:B------:R-:W-:Y:S01]  /*7520*/  STL.64 [R1+0x1000], R98 ;  /* 0x0010006201007387 */ /* 0x000fe20000100a00 */
[----:B------:R-:W-:Y:S01]  /*7530*/  PRMT R17, RZ, 0x7610, R17 ;  /* 0x00007610ff117816 */ /* 0x000fe20000000011 */
[C---:B0-----:R-:W-:Y:S02]  /*7540*/  IMAD.WIDE R56, R0.reuse, 0x2, R160 ;  /* 0x0000000200387825 */ /* 0x041fe400078e02a0 */
[----:B------:R-:W-:Y:S02]  /*7550*/  STL.64 [R1+0x1010], R96 ;  /* 0x0010106001007387 */ /* 0x000fe40000100a00 */
[----:B-1----:R-:W-:-:S02]  /*7560*/  IMAD.WIDE R54, R0, 0x2, R158 ;  /* 0x0000000200367825 */ /* 0x002fc400078e029e */
[----:B------:R-:W-:Y:S02]  /*7570*/  STL.64 [R1+0x1020], R94 ;  /* 0x0010205e01007387 */ /* 0x000fe40000100a00 */
[----:B------:R-:W-:Y:S02]  /*7580*/  IMAD.WIDE R84, R84, 0x2, R158 ;  /* 0x0000000254547825 */ /* 0x000fe400078e029e */
[----:B------:R-:W-:Y:S02]  /*7590*/  STL [R1+0x1048], R92 ;  /* 0x0010485c01007387 */ /* 0x000fe40000100800 */
[C---:B------:R-:W-:Y:S02]  /*75a0*/  VIADD R2, R155.reuse, 0xffffffeb ;  /* 0xffffffeb9b027836 */ /* 0x040fe40000000000 */
[----:B------:R-:W-:Y:S01]  /*75b0*/  STL [R1+0x10b0], R92 ;  /* 0x0010b05c01007387 */ /* 0x000fe20000100800 */
[----:B------:R-:W-:-:S03]  /*75c0*/  VIADD R51, R155, 0xfffffff3 ;  /* 0xfffffff39b337836 */ /* 0x000fc60000000000 */
[----:B------:R-:W-:Y:S04]  /*75d0*/  STL [R1+0x1128], R92 ;  /* 0x0011285c01007387 */ /* 0x000fe80000100800 */
[----:B------:R-:W-:Y:S04]  /*75e0*/  STL [R1+0x11a8], R92 ;  /* 0x0011a85c01007387 */ /* 0x000fe80000100800 */
[----:B------:R-:W-:Y:S04]  /*75f0*/  STL [R1+0x1038], R93 ;  /* 0x0010385d01007387 */ /* 0x000fe80000100800 */
[----:B------:R0:W2:Y:S04]  /*7600*/  @!P6 LDG.E.U16 R16, desc[UR16][R56.64] ;  /* 0x000000103810e981 */ /* 0x0000a8000c1e1500 */
[----:B------:R1:W2:Y:S01]  /*7610*/  @!P6 LDG.E.U16 R15, desc[UR16][R54.64] ;  /* 0x00000010360fe981 */ /* 0x0002a2000c1e1500 */
[----:B------:R-:W-:-:S03]  /*7620*/  ISETP.GE.U32.AND P6, PT, R2, 0x7fffff6c, PT ;  /* 0x7fffff6c0200780c */ /* 0x000fc60003fc6070 */
[----:B------:R-:W-:Y:S04]  /*7630*/  STL [R1+0x10c0], R93 ;  /* 0x0010c05d01007387 */ /* 0x000fe80000100800 */
[----:B------:R-:W2:Y:S04]  /*7640*/  @!P5 LDG.E.U16 R18, desc[UR16][R86.64] ;  /* 0x000000105612d981 */ /* 0x000ea8000c1e1500 */
[----:B------:R-:W2:Y:S01]  /*7650*/  @!P5 LDG.E.U16 R17, desc[UR16][R84.64] ;  /* 0x000000105411d981 */ /* 0x000ea2000c1e1500 */
[----:B------:R-:W-:-:S03]  /*7660*/  ISETP.GE.U32.AND P5, PT, R51, 0x7fffff74, PT ;  /* 0x7fffff743300780c */ /* 0x000fc60003fa6070 */
[----:B------:R-:W-:Y:S01]  /*7670*/  STL [R1+0x1138], R93 ;  /* 0x0011385d01007387 */ /* 0x000fe20000100800 */
[----:B------:R-:W-:-:S03]  /*7680*/  IMAD R2, R162, 0x14, RZ ;  /* 0x00000014a2027824 */ /* 0x000fc600078e02ff */
[----:B------:R-:W-:Y:S01]  /*7690*/  STL [R1+0x11b8], R93 ;  /* 0x0011b85d01007387 */ /* 0x000fe20000100800 */
[----:B------:R-:W-:-:S03]  /*76a0*/  IMAD R0, R162, 0xc, RZ ;  /* 0x0000000ca2007824 */ /* 0x000fc600078e02ff */
[----:B------:R-:W-:Y:S01]  /*76b0*/  STL.64 [R1+0x1040], R90 ;  /* 0x0010405a01007387 */ /* 0x000fe20000100a00 */
[----:B------:R-:W-:-:S03]  /*76c0*/  PRMT R12, RZ, 0x7610, R12 ;  /* 0x00007610ff0c7816 */ /* 0x000fc6000000000c */
[----:B------:R-:W-:Y:S01]  /*76d0*/  STL.64 [R1+0x1050], R88 ;  /* 0x0010505801007387 */ /* 0x000fe20000100a00 */
[----:B------:R-:W-:-:S03]  /*76e0*/  PRMT R11, RZ, 0x7610, R11 ;  /* 0x00007610ff0b7816 */ /* 0x000fc6000000000b */
[----:B------:R-:W-:Y:S01]  /*76f0*/  STL.64 [R1+0x1058], R86 ;  /* 0x0010585601007387 */ /* 0x000fe20000100a00 */
[----:B------:R-:W-:-:S03]  /*7700*/  PRMT R14, RZ, 0x7610, R14 ;  /* 0x00007610ff0e7816 */ /* 0x000fc6000000000e */
[----:B------:R0:W-:Y:S01]  /*7710*/  STL.64 [R1+0x550], R56 ;  /* 0x0005503801007387 */ /* 0x0001e20000100a00 */
[----:B------:R-:W-:Y:S01]  /*7720*/  PRMT R13, RZ, 0x7610, R13 ;  /* 0x00007610ff0d7816 */ /* 0x000fe2000000000d */
[C---:B------:R-:W-:Y:S02]  /*7730*/  IMAD.WIDE R60, R0.reuse, 0x2, R160 ;  /* 0x00000002003c7825 */ /* 0x040fe400078e02a0 */
[----:B------:R1:W-:Y:S02]  /*7740*/  STL.64 [R1+0x548], R54 ;  /* 0x0005483601007387 */ /* 0x0003e40000100a00 */
[----:B------:R-:W-:Y:S01]  /*7750*/  IMAD.WIDE R58, R0, 0x2, R158 ;  /* 0x00000002003a7825 */ /* 0x000fe200078e029e */
[C---:B------:R-:W-:Y:S01]  /*7760*/  IADD3 R0, PT, PT, R155.reuse, -0x25, RZ ;  /* 0xffffffdb9b007810 */ /* 0x040fe20007ffe0ff */
[----:B------:R3:W2:Y:S02]  /*7770*/  @!P5 LDG.E.U16 R14, desc[UR16][R60.64] ;  /* 0x000000103c0ed981 */ /* 0x0006a4000c1e1500 */
[----:B------:R-:W-:-:S02]  /*7780*/  VIADD R51, R155, 0xffffffe3 ;  /* 0xffffffe39b337836 */ /* 0x000fc40000000000 */
[C---:B0-----:R-:W-:Y:S01]  /*7790*/  IMAD.WIDE R56, R2.reuse, 0x2, R160 ;  /* 0x0000000202387825 */ /* 0x041fe200078e02a0 */
[----:B------:R0:W2:Y:S03]  /*77a0*/  @!P5 LDG.E.U16 R13, desc[UR16][R58.64] ;  /* 0x000000103a0dd981 */ /* 0x0000a6000c1e1500 */
[----:B-1----:R-:W-:Y:S01]  /*77b0*/  IMAD.WIDE R54, R2, 0x2, R158 ;  /* 0x0000000202367825 */ /* 0x002fe200078e029e */
[----:B------:R1:W2:Y:S01]  /*77c0*/  @!P6 LDG.E.U16 R12, desc[UR16][R56.64] ;  /* 0x00000010380ce981 */ /* 0x0002a2000c1e1500 */
[----:B------:R-:W-:-:S03]  /*77d0*/  ISETP.GE.U32.AND P5, PT, R51, 0x7fffff64, PT ;  /* 0x7fffff643300780c */ /* 0x000fc60003fa6070 */
[----:B------:R0:W2:Y:S01]  /*77e0*/  @!P6 LDG.E.U16 R11, desc[UR16][R54.64] ;  /* 0x00000010360be981 */ /* 0x0000a2000c1e1500 */
[----:B------:R-:W-:Y:S01]  /*77f0*/  ISETP.GE.U32.AND P6, PT, R0, 0x7fffff5c, PT ;  /* 0x7fffff5c0000780c */ /* 0x000fe20003fc6070 */
[C---:B------:R-:W-:Y:S02]  /*7800*/  IMAD R0, R162.reuse, 0x1c, RZ ;  /* 0x0000001ca2007824 */ /* 0x040fe400078e02ff */
[----:B------:R-:W-:Y:S01]  /*7810*/  STL.64 [R1+0x1068], R84 ;  /* 0x0010685401007387 */ /* 0x000fe20000100a00 */
[----:B------:R-:W-:-:S03]  /*7820*/  IMAD R2, R162, 0x24, RZ ;  /* 0x00000024a2027824 */ /* 0x000fc600078e02ff */
[----:B------:R3:W-:Y:S01]  /*7830*/  STL.64 [R1+0x4d0], R60 ;  /* 0x0004d03c01007387 */ /* 0x0007e20000100a00 */
[----:B------:R-:W-:-:S03]  /*7840*/  PRMT R8, RZ, 0x7610, R8 ;  /* 0x00007610ff087816 */ /* 0x000fc60000000008 */
[----:B------:R0:W-:Y:S01]  /*7850*/  STL.64 [R1+0x4c8], R58 ;  /* 0x0004c83a01007387 */ /* 0x0001e20000100a00 */
[----:B------:R-:W-:-:S03]  /*7860*/  PRMT R7, RZ, 0x7610, R7 ;  /* 0x00007610ff077816 */ /* 0x000fc60000000007 */
[----:B------:R1:W-:Y:S01]  /*7870*/  STL.64 [R1+0x450], R56 ;  /* 0x0004503801007387 */ /* 0x0003e20000100a00 */
[----:B------:R-:W-:Y:S02]  /*7880*/  PRMT R10, RZ, 0x7610, R10 ;  /* 0x00007610ff0a7816 */ /* 0x000fe4000000000a */
[----:B------:R-:W-:Y:S01]  /*7890*/  PRMT R9, RZ, 0x7610, R9 ;  /* 0x00007610ff097816 */ /* 0x000fe20000000009 */
[----:B------:R4:W-:Y:S01]  /*78a0*/  STL.64 [R1+0x448], R54 ;  /* 0x0004483601007387 */ /* 0x0009e20000100a00 */
[----:B---3--:R-:W-:-:S04]  /*78b0*/  IMAD.WIDE R60, R0, 0x2, R160 ;  /* 0x00000002003c7825 */ /* 0x008fc800078e02a0 */
[----:B0-----:R-:W-:Y:S01]  /*78c0*/  IMAD.WIDE R58, R0, 0x2, R158 ;  /* 0x00000002003a7825 */ /* 0x001fe200078e029e */
[----:B------:R0:W3:Y:S03]  /*78d0*/  @!P5 LDG.E.U16 R10, desc[UR16][R60.64] ;  /* 0x000000103c0ad981 */ /* 0x0000e6000c1e1500 */
[C---:B-1----:R-:W-:Y:S01]  /*78e0*/  IMAD.WIDE R56, R2.reuse, 0x2, R160 ;  /* 0x0000000202387825 */ /* 0x042fe200078e02a0 */
[----:B------:R1:W2:Y:S03]  /*78f0*/  @!P5 LDG.E.U16 R9, desc[UR16][R58.64] ;  /* 0x000000103a09d981 */ /* 0x0002a6000c1e1500 */
[----:B----4-:R-:W-:Y:S01]  /*7900*/  IMAD.WIDE R54, R2, 0x2, R158 ;  /* 0x0000000202367825 */ /* 0x010fe200078e029e */
[----:B------:R4:W2:Y:S03]  /*7910*/  @!P6 LDG.E.U16 R8, desc[UR16][R56.64] ;  /* 0x000000103808e981 */ /* 0x0008a6000c1e1500 */
[C---:B------:R-:W-:Y:S01]  /*7920*/  VIADD R0, R155.reuse, 0xffffffcb ;  /* 0xffffffcb9b007836 */ /* 0x040fe20000000000 */
[----:B------:R0:W2:Y:S01]  /*7930*/  @!P6 LDG.E.U16 R7, desc[UR16][R54.64] ;  /* 0x000000103607e981 */ /* 0x0000a2000c1e1500 */
[----:B------:R-:W-:-:S03]  /*7940*/  VIADD R51, R155, 0xffffffd3 ;  /* 0xffffffd39b337836 */ /* 0x000fc60000000000 */
[----:B------:R-:W-:Y:S02]  /*7950*/  ISETP.GE.U32.AND P6, PT, R0, 0x7fffff4c, PT ;  /* 0x7fffff4c0000780c */ /* 0x000fe40003fc6070 */
[----:B------:R-:W-:Y:S01]  /*7960*/  ISETP.GE.U32.AND P5, PT, R51, 0x7fffff54, PT ;  /* 0x7fffff543300780c */ /* 0x000fe20003fa6070 */
[----:B------:R0:W-:Y:S01]  /*7970*/  STL.64 [R1+0x3d0], R60 ;  /* 0x0003d03c01007387 */ /* 0x0001e20000100a00 */
[C---:B------:R-:W-:Y:S02]  /*7980*/  IMAD R0, R162.reuse, 0x2c, RZ ;  /* 0x0000002ca2007824 */ /* 0x040fe400078e02ff */
[----:B------:R-:W-:Y:S01]  /*7990*/  IMAD R2, R162, 0x34, RZ ;  /* 0x00000034a2027824 */ /* 0x000fe200078e02ff */
[----:B------:R1:W-:Y:S01]  /*79a0*/  STL.64 [R1+0x3c8], R58 ;  /* 0x0003c83a01007387 */ /* 0x0003e20000100a00 */
[----:B------:R-:W-:Y:S02]  /*79b0*/  PRMT R154, RZ, 0x7610, R154 ;  /* 0x00007610ff9a7816 */ /* 0x000fe4000000009a */
[----:B------:R-:W-:Y:S01]  /*79c0*/  PRMT R153, RZ, 0x7610, R153 ;  /* 0x00007610ff997816 */ /* 0x000fe20000000099 */
[----:B------:R4:W-:Y:S01]  /*79d0*/  STL.64 [R1+0x350], R56 ;  /* 0x0003503801007387 */ /* 0x0009e20000100a00 */
[----:B------:R-:W-:-:S02]  /*79e0*/  PRMT R6, RZ, 0x7610, R6 ;  /* 0x00007610ff067816 */ /* 0x000fc40000000006 */
[----:B------:R-:W-:Y:S01]  /*79f0*/  PRMT R3, RZ, 0x7610, R3 ;  /* 0x00007610ff037816 */ /* 0x000fe20000000003 */
        /* <DEDUP_REMOVED lines=52> */
[C---:B------:R-:W-:Y:S01]  /*7d40*/  VIADD R0, R155.reuse, 0xffffff9b ;  /* 0xffffff9b9b007836 */ /* 0x040fe20000000000 */
[----:B------:R1:W2:Y:S01]  /*7d50*/  @!P6 LDG.E.U16 R145, desc[UR16][R54.64] ;  /* 0x000000103691e981 */ /* 0x0002a2000c1e1500 */
[----:B------:R-:W-:-:S03]  /*7d60*/  VIADD R51, R155, 0xffffffa3 ;  /* 0xffffffa39b337836 */ /* 0x000fc60000000000 */
[----:B------:R-:W-:Y:S02]  /*7d70*/  ISETP.GE.U32.AND P6, PT, R0, 0x7fffff1c, PT ;  /* 0x7fffff1c0000780c */ /* 0x000fe40003fc6070 */
[----:B------:R-:W-:Y:S01]  /*7d80*/  ISETP.GE.U32.AND P5, PT, R51, 0x7fffff24, PT ;  /* 0x7fffff243300780c */ /* 0x000fe20003fa6070 */
[C---:B------:R-:W-:Y:S02]  /*7d90*/  IMAD R76, R162.reuse, 0x64, RZ ;  /* 0x00000064a24c7824 */ /* 0x040fe400078e02ff */
[----:B------:R-:W-:Y:S01]  /*7da0*/  IMAD R80, R162, 0x5c, RZ ;  /* 0x0000005ca2507824 */ /* 0x000fe200078e02ff */
[----:B------:R-:W-:Y:S01]  /*7db0*/  PRMT R95, RZ, 0x7610, R95 ;  /* 0x00007610ff5f7816 */ /* 0x000fe2000000005f */
[----:B------:R-:W-:Y:S01]  /*7dc0*/  IMAD.WIDE R78, R76, 0x2, R160 ;  /* 0x000000024c4e7825 */ /* 0x000fe200078e02a0 */
[----:B------:R-:W-:Y:S02]  /*7dd0*/  PRMT R94, RZ, 0x7610, R94 ;  /* 0x00007610ff5e7816 */ /* 0x000fe4000000005e */
[----:B------:R-:W-:Y:S01]  /*7de0*/  PRMT R144, RZ, 0x7610, R144 ;  /* 0x00007610ff907816 */ /* 0x000fe20000000090 */
[----:B------:R-:W-:Y:S01]  /*7df0*/  IMAD.WIDE R82, R80, 0x2, R160 ;  /* 0x0000000250527825 */ /* 0x000fe200078e02a0 */
[----:B------:R-:W-:Y:S01]  /*7e00*/  PRMT R117, RZ, 0x7610, R117 ;  /* 0x00007610ff757816 */ /* 0x000fe20000000075 */
[----:B------:R-:W2:Y:S02]  /*7e10*/  @!P6 LDG.E.U16 R95, desc[UR16][R78.64] ;  /* 0x000000104e5fe981 */ /* 0x000ea4000c1e1500 */
[----:B------:R-:W-:-:S02]  /*7e20*/  IMAD.WIDE R76, R76, 0x2, R158 ;  /* 0x000000024c4c7825 */ /* 0x000fc400078e029e */
[----:B------:R-:W2:Y:S02]  /*7e30*/  @!P5 LDG.E.U16 R144, desc[UR16][R82.64] ;  /* 0x000000105290d981 */ /* 0x000ea4000c1e1500 */
[----:B------:R-:W-:Y:S02]  /*7e40*/  IMAD.WIDE R80, R80, 0x2, R158 ;  /* 0x0000000250507825 */ /* 0x000fe400078e029e */
[----:B------:R-:W2:Y:S02]  /*7e50*/  @!P6 LDG.E.U16 R94, desc[UR16][R76.64] ;  /* 0x000000104c5ee981 */ /* 0x000ea4000c1e1500 */
[C---:B------:R-:W-:Y:S02]  /*7e60*/  VIADD R0, R155.reuse, 0xffffff8b ;  /* 0xffffff8b9b007836 */ /* 0x040fe40000000000 */
[----:B------:R-:W-:Y:S01]  /*7e70*/  VIADD R2, R155, 0xffffff93 ;  /* 0xffffff939b027836 */ /* 0x000fe20000000000 */
[----:B------:R0:W2:Y:S02]  /*7e80*/  @!P5 LDG.E.U16 R117, desc[UR16][R80.64] ;  /* 0x000000105075d981 */ /* 0x0000a4000c1e1500 */
[----:B------:R-:W-:-:S02]  /*7e90*/  ISETP.GE.U32.AND P6, PT, R0, 0x7fffff0c, PT ;  /* 0x7fffff0c0000780c */ /* 0x000fc40003fc6070 */
        /* <DEDUP_REMOVED lines=16> */
[----:B------:R-:W2:Y:S02]  /*7fa0*/  @!P5 LDG.E.U16 R90, desc[UR16][R72.64] ;  /* 0x00000010485ad981 */ /* 0x000ea4000c1e1500 */
[----:B------:R-:W-:-:S02]  /*7fb0*/  ISETP.GE.U32.AND P6, PT, R0, 0x7fffff7b, PT ;  /* 0x7fffff7b0000780c */ /* 0x000fc40003fc6070 */
[----:B------:R-:W-:Y:S01]  /*7fc0*/  ISETP.GE.U32.AND P5, PT, R2, 0x7fffff04, PT ;  /* 0x7fffff040200780c */ /* 0x000fe20003fa6070 */
[----:B------:R-:W-:Y:S01]  /*7fd0*/  STL.64 [R1+0xd0], R60 ;  /* 0x0000d03c01007387 */ /* 0x000fe20000100a00 */
[C---:B------:R-:W-:Y:S02]  /*7fe0*/  IMAD R64, R162.reuse, 0x7c, RZ ;  /* 0x0000007ca2407824 */ /* 0x040fe400078e02ff */
[----:B------:R-:W-:Y:S01]  /*7ff0*/  IMAD R0, R162, 0x5, RZ ;  /* 0x00000005a2007824 */ /* 0x000fe200078e02ff */
[----:B------:R-:W-:Y:S01]  /*8000*/  STL.64 [R1+0xc8], R58 ;  /* 0x0000c83a01007387 */ /* 0x000fe20000100a00 */
[----:B------:R-:W-:Y:S01]  /*8010*/  PRMT R85, RZ, 0x7610, R85 ;  /* 0x00007610ff557816 */ /* 0x000fe20000000055 */
[C---:B------:R-:W-:Y:S01]  /*8020*/  IMAD.WIDE R66, R64.reuse, 0x2, R160 ;  /* 0x0000000240427825 */ /* 0x040fe200078e02a0 */
[----:B------:R-:W-:Y:S01]  /*8030*/  PRMT R84, RZ, 0x7610, R84 ;  /* 0x00007610ff547816 */ /* 0x000fe20000000054 */
[----:B------:R0:W-:Y:S01]  /*8040*/  STL.64 [R1+0x50], R56 ;  /* 0x0000503801007387 */ /* 0x0001e20000100a00 */
[----:B------:R-:W-:Y:S01]  /*8050*/  PRMT R87, RZ, 0x7610, R87 ;  /* 0x00007610ff577816 */ /* 0x000fe20000000057 */
[----:B------:R-:W-:Y:S01]  /*8060*/  IMAD.WIDE R64, R64, 0x2, R158 ;  /* 0x0000000240407825 */ /* 0x000fe200078e029e */
[----:B------:R-:W-:Y:S01]  /*8070*/  PRMT R86, RZ, 0x7610, R86 ;  /* 0x00007610ff567816 */ /* 0x000fe20000000056 */
[----:B------:R1:W-:Y:S02]  /*8080*/  STL.64 [R1+0x48], R54 ;  /* 0x0000483601007387 */ /* 0x0003e40000100a00 */
[----:B------:R-:W-:-:S02]  /*8090*/  VIADD R2, R155, 0xffffffea ;  /* 0xffffffea9b027836 */ /* 0x000fc40000000000 */
[----:B------:R-:W-:Y:S01]  /*80a0*/  VIADD R51, R155, 0xfffffff2 ;  /* 0xfffffff29b337836 */ /* 0x000fe20000000000 */
[----:B------:R-:W-:Y:S01]  /*80b0*/  STL.64 [R1+0x1078], R82 ;  /* 0x0010785201007387 */ /* 0x000fe20000100a00 */
[----:B0-----:R-:W-:-:S03]  /*80c0*/  IMAD.WIDE R56, R0, 0x2, R160 ;  /* 0x0000000200387825 */ /* 0x001fc600078e02a0 */
[----:B------:R-:W2:Y:S01]  /*80d0*/  @!P5 LDG.E.U16 R87, desc[UR16][R66.64] ;  /* 0x000000104257d981 */ /* 0x000ea2000c1e1500 */
[----:B-1----:R-:W-:-:S03]  /*80e0*/  IMAD.WIDE R54, R0, 0x2, R158 ;  /* 0x0000000200367825 */ /* 0x002fc600078e029e */
[----:B------:R0:W-:Y:S04]  /*80f0*/  STL.64 [R1+0x1088], R80 ;  /* 0x0010885001007387 */ /* 0x0001e80000100a00 */
[----:B------:R1:W-:Y:S04]  /*8100*/  STL.64 [R1+0x1098], R78 ;  /* 0x0010984e01007387 */ /* 0x0003e80000100a00 */
[----:B------:R0:W2:Y:S04]  /*8110*/  @!P6 LDG.E.U16 R85, desc[UR16][R56.64] ;  /* 0x000000103855e981 */ /* 0x0000a8000c1e1500 */
[----:B------:R0:W2:Y:S01]  /*8120*/  @!P6 LDG.E.U16 R84, desc[UR16][R54.64] ;  /* 0x000000103654e981 */ /* 0x0000a2000c1e1500 */
[----:B------:R-:W-:-:S03]  /*8130*/  ISETP.GE.U32.AND P6, PT, R2, 0x7fffff6b, PT ;  /* 0x7fffff6b0200780c */ /* 0x000fc60003fc6070 */
[----:B------:R-:W-:Y:S04]  /*8140*/  STL.64 [R1+0x10a8], R76 ;  /* 0x0010a84c01007387 */ /* 0x000fe80000100a00 */
[----:B------:R-:W2:Y:S01]  /*8150*/  @!P5 LDG.E.U16 R86, desc[UR16][R64.64] ;  /* 0x000000104056d981 */ /* 0x000ea2000c1e1500 */
[----:B------:R-:W-:-:S03]  /*8160*/  ISETP.GE.U32.AND P5, PT, R51, 0x7fffff73, PT ;  /* 0x7fffff733300780c */ /* 0x000fc60003fa6070 */
[----:B------:R-:W-:Y:S01]  /*8170*/  STL.64 [R1+0x10b8], R74 ;  /* 0x0010b84a01007387 */ /* 0x000fe20000100a00 */
[----:B------:R-:W-:-:S03]  /*8180*/  IMAD R0, R162, 0xd, RZ ;  /* 0x0000000da2007824 */ /* 0x000fc600078e02ff */
[----:B------:R-:W-:Y:S01]  /*8190*/  STL.64 [R1+0x10c8], R72 ;  /* 0x0010c84801007387 */ /* 0x000fe20000100a00 */
[----:B------:R-:W-:-:S03]  /*81a0*/  IMAD R2, R162, 0x15, RZ ;  /* 0x00000015a2027824 */ /* 0x000fc600078e02ff */
[----:B------:R-:W-:Y:S01]  /*81b0*/  STL.64 [R1+0x10d0], R70 ;  /* 0x0010d04601007387 */ /* 0x000fe20000100a00 */
[----:B0-----:R-:W-:-:S03]  /*81c0*/  PRMT R80, RZ, 0x7610, R80 ;  /* 0x00007610ff507816 */ /* 0x001fc60000000050 */
[----:B------:R-:W-:Y:S01]  /*81d0*/  STL.64 [R1+0x10e0], R68 ;  /* 0x0010e04401007387 */ /* 0x000fe20000100a00 */
[----:B-1----:R-:W-:-:S03]  /*81e0*/  PRMT R79, RZ, 0x7610, R79 ;  /* 0x00007610ff4f7816 */ /* 0x002fc6000000004f */
[----:B------:R-:W-:Y:S01]  /*81f0*/  STL.64 [R1+0x10f0], R66 ;  /* 0x0010f04201007387 */ /* 0x000fe20000100a00 */
[----:B------:R-:W-:Y:S01]  /*8200*/  PRMT R82, RZ, 0x7610, R82 ;  /* 0x00007610ff527816 */ /* 0x000fe20000000052 */
[C---:B------:R-:W-:Y:S02]  /*8210*/  IMAD.WIDE R60, R0.reuse, 0x2, R160 ;  /* 0x00000002003c7825 */ /* 0x040fe400078e02a0 */
[----:B------:R0:W-:Y:S01]  /*8220*/  STL.64 [R1+0x540], R56 ;  /* 0x0005403801007387 */ /* 0x0001e20000100a00 */
[----:B------:R-:W-:Y:S01]  /*8230*/  PRMT R81, RZ, 0x7610, R81 ;  /* 0x00007610ff517816 */ /* 0x000fe20000000051 */
[----:B------:R-:W-:Y:S02]  /*8240*/  IMAD.WIDE R58, R0, 0x2, R158 ;  /* 0x00000002003a7825 */ /* 0x000fe400078e029e */
[----:B------:R1:W-:Y:S02]  /*8250*/  STL.64 [R1+0x538], R54 ;  /* 0x0005383601007387 */ /* 0x0003e40000100a00 */
[----:B------:R-:W-:-:S02]  /*8260*/  VIADD R0, R155, 0xffffffda ;  /* 0xffffffda9b007836 */ /* 0x000fc40000000000 */
[----:B------:R-:W-:Y:S01]  /*8270*/  VIADD R51, R155, 0xffffffe2 ;  /* 0xffffffe29b337836 */ /* 0x000fe20000000000 */
[----:B------:R3:W2:Y:S01]  /*8280*/  @!P5 LDG.E.U16 R82, desc[UR16][R60.64] ;  /* 0x000000103c52d981 */ /* 0x0006a2000c1e1500 */
[----:B0-----:R-:W-:-:S03]  /*8290*/  IMAD.WIDE R56, R2, 0x2, R160 ;  /* 0x0000000202387825 */ /* 0x001fc600078e02a0 */
[----:B------:R0:W2:Y:S01]  /*82a0*/  @!P5 LDG.E.U16 R81, desc[UR16][R58.64] ;  /* 0x000000103a51d981 */ /* 0x0000a2000c1e1500 */
        /* <DEDUP_REMOVED lines=40> */
[----:B------:R-:W-:-:S04]  /*8530*/  @!UP1 UIADD3 UR10, UPT, UPT, -UR10, 0x100000, URZ ;  /* 0x001000000a0a9890 */ /* 0x000fc8000fffe1ff */
[----:B------:R-:W-:Y:S02]  /*8540*/  @!UP1 USHF.L.U32 UR11, UR10, 0xb, URZ ;  /* 0x0000000b0a0b9899 */ /* 0x000fe400080006ff */
[----:B------:R-:W-:Y:S01]  /*8550*/  @!UP1 USHF.L.U32 UR10, UR10, 0x1, URZ ;  /* 0x000000010a0a9899 */ /* 0x000fe200080006ff */
[----:B------:R-:W2:Y:S01]  /*8560*/  @!P5 LDG.E.U16 R74, desc[UR16][R60.64] ;  /* 0x000000103c4ad981 */ /* 0x000ea2000c1e1500 */
[----:B----4-:R-:W-:Y:S01]  /*8570*/  IMAD.WIDE R56, R2, 0x2, R160 ;  /* 0x0000000202387825 */ /* 0x010fe200078e02a0 */
[----:B------:R-:W-:Y:S02]  /*8580*/  LOP3.LUT R64, R52, 0x40, RZ, 0xc0, !PT ;  /* 0x0000004034407812 */ /* 0x000fe400078ec0ff */
[----:B------:R-:W4:Y:S01]  /*8590*/  @!P5 LDG.E.U16 R73, desc[UR16][R58.64] ;  /* 0x000000103a49d981 */ /* 0x000f22000c1e1500 */
[----:B------:R-:W-:Y:S01]  /*85a0*/  IMAD.WIDE R54, R2, 0x2, R158 ;  /* 0x0000000202367825 */ /* 0x000fe200078e029e */
[----:B------:R-:W-:Y:S02]  /*85b0*/  SHF.L.U32 R2, R52, 0x1, RZ ;  /* 0x0000000134027819 */ /* 0x000fe400000006ff */
[----:B------:R0:W2:Y:S01]  /*85c0*/  @!P6 LDG.E.U16 R72, desc[UR16][R56.64] ;  /* 0x000000103848e981 */ /* 0x0000a2000c1e1500 */
[----:B------:R-:W-:-:S02]  /*85d0*/  VIADD R0, R155, 0xffffffba ;  /* 0xffffffba9b007836 */ /* 0x000fc40000000000 */
[----:B------:R-:W-:Y:S01]  /*85e0*/  VIADD R51, R155, 0xffffffc2 ;  /* 0xffffffc29b337836 */ /* 0x000fe20000000000 */
[----:B------:R1:W2:Y:S01]  /*85f0*/  @!P6 LDG.E.U16 R71, desc[UR16][R54.64] ;  /* 0x000000103647e981 */ /* 0x0002a2000c1e1500 */
[----:B------:R-:W-:Y:S02]  /*8600*/  LOP3.LUT R2, R2, 0x7e, RZ, 0xc0, !PT ;  /* 0x0000007e02027812 */ /* 0x000fe400078ec0ff */
[----:B------:R-:W-:Y:S01]  /*8610*/  ISETP.GE.U32.AND P6, PT, R0, 0x7fffff3b, PT ;  /* 0x7fffff3b0000780c */ /* 0x000fe20003fc6070 */
[----:B------:R-:W-:Y:S01]  /*8620*/  STL.64 [R1+0x2c0], R60 ;  /* 0x0002c03c01007387 */ /* 0x000fe20000100a00 */
[----:B------:R-:W-:Y:S01]  /*8630*/  ISETP.GE.U32.AND P5, PT, R51, 0x7fffff43, PT ;  /* 0x7fffff433300780c */ /* 0x000fe20003fa6070 */
[----:B------:R-:W-:Y:S02]  /*8640*/  IMAD R0, R162, 0x3d, RZ ;  /* 0x0000003da2007824 */ /* 0x000fe400078e02ff */
[----:B------:R-:W-:Y:S01]  /*8650*/  STL.64 [R1+0x2b8], R58 ;  /* 0x0002b83a01007387 */ /* 0x000fe20000100a00 */
[----:B------:R-:W-:-:S03]  /*8660*/  VOTEU.ALL UP1, P2 ;  /* 0x0000000000ff7886 */ /* 0x000fc60001020000 */
[----:B------:R0:W-:Y:S01]  /*8670*/  STL.64 [R1+0x240], R56 ;  /* 0x0002403801007387 */ /* 0x0001e20000100a00 */
[----:B------:R-:W-:Y:S02]  /*8680*/  PRMT R70, RZ, 0x7610, R70 ;  /* 0x00007610ff467816 */ /* 0x000fe40000000046 */
[----:B------:R-:W-:Y:S01]  /*8690*/  PRMT R69, RZ, 0x7610, R69 ;  /* 0x00007610ff457816 */ /* 0x000fe20000000045 */
[----:B------:R1:W-:Y:S01]  /*86a0*/  STL.64 [R1+0x238], R54 ;  /* 0x0002383601007387 */ /* 0x0003e20000100a00 */
[----:B------:R-:W-:Y:S01]  /*86b0*/  VIADD R51, R155, 0xffffffb2 ;  /* 0xffffffb29b337836 */ /* 0x000fe20000000000 */
[----:B------:R0:W2:Y:S02]  /*86c0*/  @!UP1 SYNCS.EXCH.64 URZ, [UR5+0x28008], UR10 ;  /* 0x0280080a05ff95b2 */ /* 0x0000a40008000100 */
[----:B0-----:R-:W-:-:S04]  /*86d0*/  IMAD.WIDE R56, R0, 0x2, R160 ;  /* 0x0000000200387825 */ /* 0x001fc800078e02a0 */
[----:B-1----:R-:W-:Y:S01]  /*86e0*/  IMAD.WIDE R54, R0, 0x2, R158 ;  /* 0x0000000200367825 */ /* 0x002fe200078e029e */
[----:B------:R0:W2:Y:S01]  /*86f0*/  @!P5 LDG.E.U16 R70, desc[UR16][R56.64] ;  /* 0x000000103846d981 */ /* 0x0000a2000c1e1500 */
[----:B------:R-:W-:Y:S01]  /*8700*/  PRMT R68, RZ, 0x7610, R68 ;  /* 0x00007610ff447816 */ /* 0x000fe20000000044 */
[----:B------:R-:W1:Y:S01]  /*8710*/  LDCU UR10, c[0x0][0x3b0] ;  /* 0x00007600ff0a77ac */ /* 0x000e620008000800 */
[----:B------:R-:W-:Y:S01]  /*8720*/  IMAD R0, R64, 0x100, R2 ;  /* 0x0000010040007824 */ /* 0x000fe200078e0202 */
[----:B------:R0:W2:Y:S01]  /*8730*/  @!P5 LDG.E.U16 R69, desc[UR16][R54.64] ;  /* 0x000000103645d981 */ /* 0x0000a2000c1e1500 */
[----:B------:R-:W-:Y:S02]  /*8740*/  PRMT R67, RZ, 0x7610, R67 ;  /* 0x00007610ff437816 */ /* 0x000fe40000000043 */
[----:B------:R-:W-:Y:S01]  /*8750*/  PRMT R66, RZ, 0x7610, R66 ;  /* 0x00007610ff427816 */ /* 0x000fe20000000042 */
[----:B------:R0:W-:Y:S01]  /*8760*/  STS.U16 [R0+UR5+0x9400], R24 ;  /* 0x0094001800007988 */ /* 0x0001e20008000405 */
[----:B------:R-:W-:-:S02]  /*8770*/  ISETP.GE.U32.AND P5, PT, R51, 0x7fffff33, PT ;  /* 0x7fffff333300780c */ /* 0x000fc40003fa6070 */
[----:B------:R-:W-:Y:S01]  /*8780*/  PRMT R65, RZ, 0x7610, R65 ;  /* 0x00007610ff417816 */ /* 0x000fe20000000041 */
[----:B------:R1:W-:Y:S01]  /*8790*/  STL.64 [R1+0x1c0], R56 ;  /* 0x0001c03801007387 */ /* 0x0003e20000100a00 */
[C---:B------:R-:W-:Y:S01]  /*87a0*/  IMAD R60, R162.reuse, 0x5d, RZ ;  /* 0x0000005da23c7824 */ /* 0x040fe200078e02ff */
[----:B------:R-:W-:Y:S01]  /*87b0*/  PRMT R113, RZ, 0x7610, R113 ;  /* 0x00007610ff717816 */ /* 0x000fe20000000071 */
[----:B------:R-:W2:Y:S01]  /*87c0*/  LDCU UR11, c[0x0][0x3b0] ;  /* 0x00007600ff0b77ac */ /* 0x000ea20008000800 */
[----:B0-----:R-:W-:Y:S01]  /*87d0*/  IMAD R24, R162, 0x45, RZ ;  /* 0x00000045a2187824 */ /* 0x001fe200078e02ff */
[----:B------:R0:W-:Y:S03]  /*87e0*/  STS.U16 [R0+UR5+0x1400], R25 ;  /* 0x0014001900007988 */ /* 0x0001e60008000405 */
[----:B------:R-:W-:-:S04]  /*87f0*/  IMAD.WIDE R52, R24, 0x2, R158 ;  /* 0x0000000218347825 */ /* 0x000fc800078e029e */
[--C-:B-1----:R-:W-:Y:S01]  /*8800*/  IMAD.WIDE R56, R24, 0x2, R160.reuse ;  /* 0x0000000218387825 */ /* 0x102fe200078e02a0 */
[----:B------:R1:W-:Y:S03]  /*8810*/  STL.64 [R1+0x1b8], R54 ;  /* 0x0001b83601007387 */ /* 0x0003e60000100a00 */
[----:B------:R-:W-:Y:S02]  /*8820*/  VIADD R24, R155, 0xffffffaa ;  /* 0xffffffaa9b187836 */ /* 0x000fe40000000000 */
[----:B0-----:R-:W-:Y:S01]  /*8830*/  IMAD R25, R162, 0x4d, RZ ;  /* 0x0000004da2197824 */ /* 0x001fe200078e02ff */
[----:B------:R-:W-:Y:S04]  /*8840*/  STL.64 [R1+0x140], R56 ;  /* 0x0001403801007387 */ /* 0x000fe80000100a00 */
[----:B------:R0:W-:Y:S01]  /*8850*/  STL.64 [R1+0x138], R52 ;  /* 0x0001383401007387 */ /* 0x0001e20000100a00 */
[----:B-1----:R-:W-:-:S03]  /*8860*/  IMAD.WIDE R54, R25, 0x2, R160 ;  /* 0x0000000219367825 */ /* 0x002fc600078e02a0 */
[----:B------:R-:W2:Y:S04]  /*8870*/  @!P6 LDG.E.U16 R68, desc[UR16][R56.64] ;  /* 0x000000103844e981 */ /* 0x000ea8000c1e1500 */
[----:B------:R0:W2:Y:S01]  /*8880*/  @!P6 LDG.E.U16 R67, desc[UR16][R52.64] ;  /* 0x000000103443e981 */ /* 0x0000a2000c1e1500 */
[----:B------:R-:W-:Y:S01]  /*8890*/  ISETP.GE.U32.AND P6, PT, R24, 0x7fffff2b, PT ;  /* 0x7fffff2b1800780c */ /* 0x000fe20003fc6070 */
[----:B------:R-:W-:Y:S02]  /*88a0*/  VIADD R24, R155, 0xffffffa2 ;  /* 0xffffffa29b187836 */ /* 0x000fe40000000000 */
[----:B------:R1:W2:Y:S01]  /*88b0*/  @!P5 LDG.E.U16 R66, desc[UR16][R54.64] ;  /* 0x000000103642d981 */ /* 0x0002a2000c1e1500 */
[----:B0-----:R-:W-:-:S03]  /*88c0*/  IMAD.WIDE R52, R25, 0x2, R158 ;  /* 0x0000000219347825 */ /* 0x001fc600078e029e */
[----:B------:R1:W-:Y:S04]  /*88d0*/  STL.64 [R1+0xc0], R54 ;  /* 0x0000c03601007387 */ /* 0x0003e80000100a00 */
[----:B------:R0:W2:Y:S01]  /*88e0*/  @!P5 LDG.E.U16 R65, desc[UR16][R52.64] ;  /* 0x000000103441d981 */ /* 0x0000a2000c1e1500 */
[----:B------:R-:W-:Y:S01]  /*88f0*/  ISETP.GE.U32.AND P5, PT, R24, 0x7fffff23, PT ;  /* 0x7fffff231800780c */ /* 0x000fe20003fa6070 */
[----:B------:R-:W-:Y:S02]  /*8900*/  IMAD R24, R162, 0x55, RZ ;  /* 0x00000055a2187824 */ /* 0x000fe400078e02ff */
[----:B------:R0:W-:Y:S04]  /*8910*/  STS.U16 [R0+UR5+0x2800], R39 ;  /* 0x0028002700007988 */ /* 0x0001e80008000405 */
[----:B------:R0:W-:Y:S01]  /*8920*/  STS.U16 [R0+UR5+0xa800], R38 ;  /* 0x00a8002600007988 */ /* 0x0001e20008000405 */
[----:B-1----:R-:W-:-:S03]  /*8930*/  IMAD.WIDE R54, R24, 0x2, R160 ;  /* 0x0000000218367825 */ /* 0x002fc600078e02a0 */
[----:B------:R1:W-:Y:S01]  /*8940*/  STL.64 [R1+0xb8], R52 ;  /* 0x0000b83401007387 */ /* 0x0003e20000100a00 */
[----:B0-----:R-:W-:Y:S02]  /*8950*/  PRMT R39, RZ, 0x7610, R39 ;  /* 0x00007610ff277816 */ /* 0x001fe40000000027 */
[----:B------:R-:W-:Y:S01]  /*8960*/  PRMT R38, RZ, 0x7610, R38 ;  /* 0x00007610ff267816 */ /* 0x000fe20000000026 */
[----:B------:R0:W-:Y:S01]  /*8970*/  STS.U16 [R0+UR5+0x2c00], R37 ;  /* 0x002c002500007988 */ /* 0x0001e20008000405 */
[----:B------:R-:W-:-:S03]  /*8980*/  IMAD.WIDE R62, R60, 0x2, R160 ;  /* 0x000000023c3e7825 */ /* 0x000fc600078e02a0 */
[----:B------:R-:W2:Y:S01]  /*8990*/  @!P6 LDG.E.U16 R39, desc[UR16][R54.64] ;  /* 0x000000103627e981 */ /* 0x000ea2000c1e1500 */
[----:B-1----:R-:W-:-:S04]  /*89a0*/  IMAD.WIDE R52, R24, 0x2, R158 ;  /* 0x0000000218347825 */ /* 0x002fc800078e029e */
[C---:B------:R-:W-:Y:S01]  /*89b0*/  VIADD R24, R155.reuse, 0xffffff9a ;  /* 0xffffff9a9b187836 */ /* 0x040fe20000000000 */
[----:B------:R1:W2:Y:S01]  /*89c0*/  @!P6 LDG.E.U16 R38, desc[UR16][R52.64] ;  /* 0x000000103426e981 */ /* 0x0002a2000c1e1500 */
[----:B0-----:R-:W-:Y:S01]  /*89d0*/  PRMT R37, RZ, 0x7610, R37 ;  /* 0x00007610ff257816 */ /* 0x001fe20000000025 */
[----:B------:R-:W-:Y:S02]  /*89e0*/  IMAD.WIDE R60, R60, 0x2, R158 ;  /* 0x000000023c3c7825 */ /* 0x000fe400078e029e */
[----:B------:R0:W-:Y:S01]  /*89f0*/  STS.U16 [R0+UR5+0xac00], R36 ;  /* 0x00ac002400007988 */ /* 0x0001e20008000405 */
[----:B------:R-:W-:Y:S01]  /*8a00*/  ISETP.GE.U32.AND P6, PT, R24, 0x7fffff1b, PT ;  /* 0x7fffff1b1800780c */ /* 0x000fe20003fc6070 */
[----:B------:R-:W-:Y:S02]  /*8a10*/  VIADD R24, R155, 0xffffff92 ;  /* 0xffffff929b187836 */ /* 0x000fe40000000000 */
[----:B------:R-:W-:Y:S01]  /*8a20*/  IMAD R56, R162, 0x65, RZ ;  /* 0x00000065a2387824 */ /* 0x000fe200078e02ff */
[----:B------:R1:W-:Y:S04]  /*8a30*/  STS.U16 [R0+UR5+0x1000], R27 ;  /* 0x0010001b00007988 */ /* 0x0003e80008000405 */
[----:B------:R1:W-:Y:S01]  /*8a40*/  STS.U16 [R0+UR5+0x9000], R26 ;  /* 0x0090001a00007988 */ /* 0x0003e20008000405 */
[----:B0-----:R-:W-:Y:S01]  /*8a50*/  PRMT R36, RZ, 0x7610, R36 ;  /* 0x00007610ff247816 */ /* 0x001fe20000000024 */
[----:B------:R-:W-:-:S02]  /*8a60*/  IMAD.WIDE R58, R56, 0x2, R160 ;  /* 0x00000002383a7825 */ /* 0x000fc400078e02a0 */
[----:B------:R-:W2:Y:S01]  /*8a70*/  @!P5 LDG.E.U16 R37, desc[UR16][R62.64] ;  /* 0x000000103e25d981 */ /* 0x000ea2000c1e1500 */
[----:B-1----:R-:W-:Y:S01]  /*8a80*/  PRMT R27, RZ, 0x7610, R27 ;  /* 0x00007610ff1b7816 */ /* 0x002fe2000000001b */
[----:B------:R-:W-:Y:S02]  /*8a90*/  IMAD.WIDE R56, R56, 0x2, R158 ;  /* 0x0000000238387825 */ /* 0x000fe400078e029e */
[----:B------:R-:W2:Y:S01]  /*8aa0*/  @!P5 LDG.E.U16 R36, desc[UR16][R60.64] ;  /* 0x000000103c24d981 */ /* 0x000ea2000c1e1500 */
[----:B------:R-:W-:Y:S02]  /*8ab0*/  ISETP.GE.U32.AND P5, PT, R24, 0x7fffff13, PT ;  /* 0x7fffff131800780c */ /* 0x000fe40003fa6070 */
[----:B------:R-:W-:Y:S01]  /*8ac0*/  PRMT R26, RZ, 0x7610, R26 ;  /* 0x00007610ff1a7816 */ /* 0x000fe2000000001a */
[----:B------:R-:W-:Y:S01]  /*8ad0*/  STL.64 [R1+0x40], R54 ;  /* 0x0000403601007387 */ /* 0x000fe20000100a00 */
[----:B------:R-:W-:-:S03]  /*8ae0*/  VIADD R24, R155, 0xffffff8a ;  /* 0xffffff8a9b187836 */ /* 0x000fc60000000000 */
[----:B------:R0:W-:Y:S01]  /*8af0*/  STL.64 [R1+0x38], R52 ;  /* 0x0000383401007387 */ /* 0x0001e20000100a00 */
[----:B------:R-:W-:-:S03]  /*8b00*/  PRMT R25, RZ, 0x7610, R25 ;  /* 0x00007610ff197816 */ /* 0x000fc60000000019 */
[----:B------:R-:W2:Y:S04]  /*8b10*/  @!P6 LDG.E.U16 R27, desc[UR16][R58.64] ;  /* 0x000000103a1be981 */ /* 0x000ea8000c1e1500 */
[----:B------:R-:W2:Y:S01]  /*8b20*/  @!P6 LDG.E.U16 R26, desc[UR16][R56.64] ;  /* 0x00000010381ae981 */ /* 0x000ea2000c1e1500 */
[----:B------:R-:W-:Y:S01]  /*8b30*/  ISETP.GE.U32.AND P6, PT, R24, 0x7fffff0b, PT ;  /* 0x7fffff0b1800780c */ /* 0x000fe20003fc6070 */
[----:B0-----:R-:W-:Y:S01]  /*8b40*/  IMAD R52, R162, 0x6d, RZ ;  /* 0x0000006da2347824 */ /* 0x001fe200078e02ff */
[----:B------:R-:W-:Y:S01]  /*8b50*/  PRMT R24, RZ, 0x7610, R24 ;  /* 0x00007610ff187816 */ /* 0x000fe20000000018 */
[----:B------:R0:W-:Y:S02]  /*8b60*/  STS.U16 [R0+UR5+0x8c00], R28 ;  /* 0x008c001c00007988 */ /* 0x0001e40008000405 */
[----:B------:R-:W-:-:S02]  /*8b70*/  IMAD.WIDE R54, R52, 0x2, R160 ;  /* 0x0000000234367825 */ /* 0x000fc400078e02a0 */
[----:B------:R1:W-:Y:S02]  /*8b80*/  STS.U16 [R0+UR5+0x3400], R48 ;  /* 0x0034003000007988 */ /* 0x0003e40008000405 */
[----:B------:R-:W-:Y:S02]  /*8b90*/  IMAD.WIDE R52, R52, 0x2, R158 ;  /* 0x0000000234347825 */ /* 0x000fe400078e029e */
[----:B------:R1:W-:Y:S02]  /*8ba0*/  STS.U16 [R0+UR5+0x800], R31 ;  /* 0x0008001f00007988 */ /* 0x0003e40008000405 */
[----:B0-----:R-:W-:Y:S02]  /*8bb0*/  VIADD R28, R155, 0xffffff82 ;  /* 0xffffff829b1c7836 */ /* 0x001fe40000000000 */
[----:B------:R0:W-:Y:S01]  /*8bc0*/  STS.U16 [R0+UR5+0x8800], R30 ;  /* 0x0088001e00007988 */ /* 0x0001e20008000405 */
[----:B-1----:R-:W-:-:S03]  /*8bd0*/  IMAD R48, R162, 0x75, RZ ;  /* 0x00000075a2307824 */ /* 0x002fc600078e02ff */
[----:B------:R1:W-:Y:S01]  /*8be0*/  STS.U16 [R0+UR5+0x3000], R50 ;  /* 0x0030003200007988 */ /* 0x0003e20008000405 */
[----:B------:R-:W-:-:S03]  /*8bf0*/  PRMT R31, RZ, 0x7610, R31 ;  /* 0x00007610ff1f7816 */ /* 0x000fc6000000001f */
[----:B------:R1:W-:Y:S01]  /*8c00*/  STS.U16 [R0+UR5+0xb000], R49 ;  /* 0x00b0003100007988 */ /* 0x0003e20008000405 */
[----:B0-----:R-:W-:-:S03]  /*8c10*/  PRMT R30, RZ, 0x7610, R30 ;  /* 0x00007610ff1e7816 */ /* 0x001fc6000000001e */
[----:B------:R-:W2:Y:S01]  /*8c20*/  @!P5 LDG.E.U16 R25, desc[UR16][R54.64] ;  /* 0x000000103619d981 */ /* 0x000ea2000c1e1500 */
[----:B-1----:R-:W-:-:S03]  /*8c30*/  IMAD.WIDE R50, R48, 0x2, R160 ;  /* 0x0000000230327825 */ /* 0x002fc600078e02a0 */
[----:B------:R-:W2:Y:S01]  /*8c40*/  @!P5 LDG.E.U16 R24, desc[UR16][R52.64] ;  /* 0x000000103418d981 */ /* 0x000ea2000c1e1500 */
[----:B------:R-:W-:Y:S01]  /*8c50*/  ISETP.GE.U32.AND P5, PT, R28, 0x7fffff03, PT ;  /* 0x7fffff031c00780c */ /* 0x000fe20003fa6070 */
[----:B------:R-:W-:Y:S02]  /*8c60*/  IMAD.WIDE R48, R48, 0x2, R158 ;  /* 0x0000000230307825 */ /* 0x000fe400078e029e */
[----:B------:R0:W-:Y:S02]  /*8c70*/  STS.U16 [R0+UR5+0x9c00], R44 ;  /* 0x009c002c00007988 */ /* 0x0001e40008000405 */
[----:B------:R-:W-:Y:S02]  /*8c80*/  VIADD R28, R155, 0xfffffff9 ;  /* 0xfffffff99b1c7836 */ /* 0x000fe40000000000 */
[----:B------:R-:W2:Y:S04]  /*8c90*/  @!P6 LDG.E.U16 R31, desc[UR16][R50.64] ;  /* 0x00000010321fe981 */ /* 0x000ea8000c1e1500 */
[----:B------:R-:W2:Y:S01]  /*8ca0*/  @!P6 LDG.E.U16 R30, desc[UR16][R48.64] ;  /* 0x00000010301ee981 */ /* 0x000ea2000c1e1500 */
[----:B0-----:R-:W-:Y:S01]  /*8cb0*/  IMAD R44, R162, 0x7d, RZ ;  /* 0x0000007da22c7824 */ /* 0x001fe200078e02ff */
[----:B------:R-:W-:-:S02]  /*8cc0*/  ISETP.GE.U32.AND P6, PT, R28, 0x7fffff7a, PT ;  /* 0x7fffff7a1c00780c */ /* 0x000fc40003fc6070 */
[----:B------:R0:W-:Y:S01]  /*8cd0*/  STS.U16 [R0+UR5+0xc00], R29 ;  /* 0x000c001d00007988 */ /* 0x0001e20008000405 */
[----:B------:R-:W-:-:S03]  /*8ce0*/  PRMT R28, RZ, 0x7610, R28 ;  /* 0x00007610ff1c7816 */ /* 0x000fc6000000001c */
[----:B------:R-:W-:Y:S04]  /*8cf0*/  STS.U16 [R0+UR5+0x1800], R47 ;  /* 0x0018002f00007988 */ /* 0x000fe80008000405 */
[----:B------:R1:W-:Y:S01]  /*8d00*/  STS.U16 [R0+UR5+0x9800], R46 ;  /* 0x0098002e00007988 */ /* 0x0003e20008000405 */
[----:B0-----:R-:W-:-:S03]  /*8d10*/  PRMT R29, RZ, 0x7610, R29 ;  /* 0x00007610ff1d7816 */ /* 0x001fc6000000001d */
[----:B------:R0:W-:Y:S04]  /*8d20*/  STS.U16 [R0+UR5+0x1c00], R45 ;  /* 0x001c002d00007988 */ /* 0x0001e80008000405 */
[----:B------:R0:W-:Y:S01]  /*8d30*/  STS.U16 [R0+UR5+0x8400], R32 ;  /* 0x0084002000007988 */ /* 0x0001e20008000405 */
[----:B-1----:R-:W-:-:S04]  /*8d40*/  IMAD.WIDE R46, R44, 0x2, R160 ;  /* 0x000000022c2e7825 */ /* 0x002fc800078e02a0 */
[----:B0-----:R-:W-:Y:S01]  /*8d50*/  IMAD.WIDE R44, R44, 0x2, R158 ;  /* 0x000000022c2c7825 */ /* 0x001fe200078e029e */
[----:B------:R-:W-:Y:S03]  /*8d60*/  STL.64 [R1+0x1110], R62 ;  /* 0x0011103e01007387 */ /* 0x000fe60000100a00 */
[----:B------:R-:W-:Y:S01]  /*8d70*/  VIADD R32, R155, 0xfffffff1 ;  /* 0xfffffff19b207836 */ /* 0x000fe20000000000 */
[----:B------:R-:W-:Y:S04]  /*8d80*/  STL.64 [R1+0x1120], R60 ;  /* 0x0011203c01007387 */ /* 0x000fe80000100a00 */
[----:B------:R-:W-:Y:S04]  /*8d90*/  STL.64 [R1+0x1130], R58 ;  /* 0x0011303a01007387 */ /* 0x000fe80000100a00 */
[----:B------:R0:W2:Y:S04]  /*8da0*/  @!P5 LDG.E.U16 R29, desc[UR16][R46.64] ;  /* 0x000000102e1dd981 */ /* 0x0000a8000c1e1500 */
[----:B------:R1:W2:Y:S01]  /*8db0*/  @!P5 LDG.E.U16 R28, desc[UR16][R44.64] ;  /* 0x000000102c1cd981 */ /* 0x0002a2000c1e1500 */
[----:B------:R-:W-:Y:S01]  /*8dc0*/  ISETP.GE.U32.AND P5, PT, R32, 0x7fffff72, PT ;  /* 0x7fffff722000780c */ /* 0x000fe20003fa6070 */
[----:B------:R-:W-:-:S02]  /*8dd0*/  IMAD R32, R162, 0x6, RZ ;  /* 0x00000006a2207824 */ /* 0x000fc400078e02ff */
[----:B------:R-:W-:Y:S04]  /*8de0*/  STL.64 [R1+0x1140], R56 ;  /* 0x0011403801007387 */ /* 0x000fe80000100a00 */
[----:B------:R-:W-:Y:S01]  /*8df0*/  STL [R1+0x1158], R54 ;  /* 0x0011583601007387 */ /* 0x000fe20000100800 */
[----:B------:R-:W-:-:S03]  /*8e00*/  IMAD.WIDE R118, R32, 0x2, R160 ;  /* 0x0000000220767825 */ /* 0x000fc600078e02a0 */
[----:B------:R-:W-:Y:S01]  /*8e10*/  STL [R1+0x11e8], R54 ;  /* 0x0011e83601007387 */ /* 0x000fe20000100800 */
[----:B------:R-:W-:-:S03]  /*8e20*/  IMAD.WIDE R114, R32, 0x2, R158 ;  /* 0x0000000220727825 */ /* 0x000fc600078e029e */
[----:B------:R-:W-:Y:S01]  /*8e30*/  STL [R1+0x1148], R55 ;  /* 0x0011483701007387 */ /* 0x000fe20000100800 */
[----:B------:R-:W-:-:S03]  /*8e40*/  VIADD R32, R155, 0xffffffe9 ;  /* 0xffffffe99b207836 */ /* 0x000fc60000000000 */
[----:B------:R0:W-:Y:S04]  /*8e50*/  STS.U16 [R0+UR5], R35 ;  /* 0x0000002300007988 */ /* 0x0001e80008000405 */
[----:B------:R1:W-:Y:S04]  /*8e60*/  STS.U16 [R0+UR5+0x8000], R34 ;  /* 0x0080002200007988 */ /* 0x0003e80008000405 */
[----:B------:R-:W-:Y:S01]  /*8e70*/  STL [R1+0x11d8], R55 ;  /* 0x0011d83701007387 */ /* 0x000fe20000100800 */
[----:B0-----:R-:W-:-:S03]  /*8e80*/  PRMT R35, RZ, 0x7610, R35 ;  /* 0x00007610ff237816 */ /* 0x001fc60000000023 */
[----:B------:R-:W-:Y:S01]  /*8e90*/  STL.64 [R1+0x1150], R52 ;  /* 0x0011503401007387 */ /* 0x000fe20000100a00 */
[----:B-1----:R-:W-:-:S03]  /*8ea0*/  PRMT R34, RZ, 0x7610, R34 ;  /* 0x00007610ff227816 */ /* 0x002fc60000000022 */
[----:B------:R-:W-:Y:S04]  /*8eb0*/  STL.64 [R1+0x1160], R50 ;  /* 0x0011603201007387 */ /* 0x000fe80000100a00 */
[----:B------:R-:W-:Y:S04]  /*8ec0*/  STL.64 [R1+0x1170], R48 ;  /* 0x0011703001007387 */ /* 0x000fe80000100a00 */
[----:B------:R0:W-:Y:S04]  /*8ed0*/  STS.U16 [R0+UR5+0xa400], R40 ;  /* 0x00a4002800007988 */ /* 0x0001e80008000405 */
[----:B------:R1:W-:Y:S04]  /*8ee0*/  STL.64 [R1+0x1178], R46 ;  /* 0x0011782e01007387 */ /* 0x0003e80000100a00 */
[----:B------:R3:W-:Y:S01]  /*8ef0*/  STL.64 [R1+0x1190], R44 ;  /* 0x0011902c01007387 */ /* 0x0007e20000100a00 */
[----:B0-----:R-:W-:-:S03]  /*8f00*/  IMAD R40, R162, 0xe, RZ ;  /* 0x0000000ea2287824 */ /* 0x001fc600078e02ff */
[----:B------:R-:W-:Y:S04]  /*8f10*/  STL.64 [R1+0x530], R118 ;  /* 0x0005307601007387 */ /* 0x000fe80000100a00 */
[----:B------:R-:W2:Y:S01]  /*8f20*/  @!P6 LDG.E.U16 R35, desc[UR16][R118.64] ;  /* 0x000000107623e981 */ /* 0x000ea2000c1e1500 */
[----:B-1----:R-:W-:-:S03]  /*8f30*/  IMAD.WIDE R46, R40, 0x2, R160 ;  /* 0x00000002282e7825 */ /* 0x002fc600078e02a0 */
[----:B------:R0:W-:Y:S01]  /*8f40*/  STL.64 [R1+0x528], R114 ;  /* 0x0005287201007387 */ /* 0x0001e20000100a00 */
[----:B---3--:R-:W-:-:S03]  /*8f50*/  IMAD.WIDE R44, R40, 0x2, R158 ;  /* 0x00000002282c7825 */ /* 0x008fc600078e029e */
[----:B------:R-:W3:Y:S01]  /*8f60*/  @!P6 LDG.E.U16 R34, desc[UR16][R114.64] ;  /* 0x000000107222e981 */ /* 0x000ee2000c1e1500 */
[----:B------:R-:W-:Y:S02]  /*8f70*/  ISETP.GE.U32.AND P6, PT, R32, 0x7fffff6a, PT ;  /* 0x7fffff6a2000780c */ /* 0x000fe40003fc6070 */
[----:B------:R-:W-:Y:S01]  /*8f80*/  PRMT R32, RZ, 0x7610, R32 ;  /* 0x00007610ff207816 */ /* 0x000fe20000000020 */
[----:B------:R-:W2:Y:S04]  /*8f90*/  LDL.LU R60, [R1+0x49c] ;  /* 0x00049c00013c7983 */ /* 0x000ea80000300800 */
[----:B------:R-:W3:Y:S04]  /*8fa0*/  LDL.LU R61, [R1+0x320] ;  /* 0x00032000013d7983 */ /* 0x000ee80000300800 */
[----:B------:R-:W4:Y:S04]  /*8fb0*/  LDL.LU R62, [R1+0x31c] ;  /* 0x00031c00013e7983 */ /* 0x000f280000300800 */
[----:B------:R1:W-:Y:S04]  /*8fc0*/  STS.U16 [R0+UR5+0x2000], R43 ;  /* 0x0020002b00007988 */ /* 0x0003e80008000405 */
[----:B------:R-:W4:Y:S04]  /*8fd0*/  LDL.LU R63, [R1+0x318] ;  /* 0x00031800013f7983 */ /* 0x000f280000300800 */
[----:B0-----:R-:W4:Y:S01]  /*8fe0*/  LDL.LU R115, [R1+0x2a4] ;  /* 0x0002a40001737983 */ /* 0x001f220000300800 */
[----:B-1----:R-:W-:-:S03]  /*8ff0*/  IMAD R43, R162, 0x16, RZ ;  /* 0x00000016a22b7824 */ /* 0x002fc600078e02ff */
[----:B------:R-:W4:Y:S04]  /*9000*/  LDL.LU R114, [R1+0x4a4] ;  /* 0x0004a40001727983 */ /* 0x000f280000300800 */
[----:B------:R-:W-:Y:S04]  /*9010*/  STL.64 [R1+0x4b0], R46 ;  /* 0x0004b02e01007387 */ /* 0x000fe80000100a00 */
[----:B------:R0:W-:Y:S04]  /*9020*/  STL.64 [R1+0x4a8], R44 ;  /* 0x0004a82c01007387 */ /* 0x0001e80000100a00 */
[----:B------:R0:W4:Y:S02]  /*9030*/  @!P5 LDG.E.U16 R32, desc[UR16][R44.64] ;  /* 0x000000102c20d981 */ /* 0x000124000c1e1500 */
[----:B0-----:R-:W-:-:S05]  /*9040*/  IMAD.WIDE R44, R43, 0x2, R160 ;  /* 0x000000022b2c7825 */ /* 0x001fca00078e02a0 */
[----:B------:R-:W-:Y:S04]  /*9050*/  STL.64 [R1+0x430], R44 ;  /* 0x0004302c01007387 */ /* 0x000fe80000100a00 */
[----:B------:R-:W4:Y:S04]  /*9060*/  LDL.LU R2, [R1+0x4a0] ;  /* 0x0004a00001027983 */ /* 0x000f280000300800 */
[----:B------:R-:W4:Y:S04]  /*9070*/  LDL.LU R83, [R1+0x498] ;  /* 0x0004980001537983 */ /* 0x000f280000300800 */
[----:B------:R-:W4:Y:S04]  /*9080*/  LDL.LU R118, [R1+0x424] ;  /* 0x0004240001767983 */ /* 0x000f280000300800 */
[----:B------:R-:W4:Y:S04]  /*9090*/  LDL.LU R119, [R1+0x420] ;  /* 0x0004200001777983 */ /* 0x000f280000300800 */
[----:B------:R-:W4:Y:S04]  /*90a0*/  LDL.LU R116, [R1+0x41c] ;  /* 0x00041c0001747983 */ /* 0x000f280000300800 */
[----:B------:R-:W4:Y:S01]  /*90b0*/  LDL.LU R4, [R1+0x2a0] ;  /* 0x0002a00001047983 */ /* 0x000f220000300800 */
[----:B------:R-:W0:Y:S03]  /*90c0*/  S2R R59, SR_TID.X ;  /* 0x00000000003b7919 */ /* 0x000e260000002100 */
[----:B------:R1:W-:Y:S01]  /*90d0*/  STS.U16 [R0+UR5+0xa000], R42 ;  /* 0x00a0002a00007988 */ /* 0x0003e20008000405 */
[----:B------:R-:W-:-:S03]  /*90e0*/  IMAD.WIDE R48, R43, 0x2, R158 ;  /* 0x000000022b307825 */ /* 0x000fc600078e029e */
[----:B------:R1:W-:Y:S02]  /*90f0*/  STS.U16 [R0+UR5+0x2400], R41 ;  /* 0x0024002900007988 */ /* 0x0003e40008000405 */
[----:B-1----:R-:W-:Y:S02]  /*9100*/  PRMT R42, RZ, 0x7610, R42 ;  /* 0x00007610ff2a7816 */ /* 0x002fe4000000002a */
[----:B------:R1:W-:Y:S01]  /*9110*/  STS.U16 [R0+UR5+0x400], R33 ;  /* 0x0004002100007988 */ /* 0x0003e20008000405 */
[----:B------:R-:W-:-:S03]  /*9120*/  PRMT R41, RZ, 0x7610, R41 ;  /* 0x00007610ff297816 */ /* 0x000fc60000000029 */
[----:B------:R0:W4:Y:S04]  /*9130*/  @!P6 LDG.E.U16 R42, desc[UR16][R44.64] ;  /* 0x000000102c2ae981 */ /* 0x000128000c1e1500 */
[----:B------:R0:W-:Y:S01]  /*9140*/  STL.64 [R1+0x428], R48 ;  /* 0x0004283001007387 */ /* 0x0001e20000100a00 */
[----:B-1----:R-:W-:-:S03]  /*9150*/  PRMT R33, RZ, 0x7610, R33 ;  /* 0x00007610ff217816 */ /* 0x002fc60000000021 */
[----:B------:R1:W4:Y:S01]  /*9160*/  @!P6 LDG.E.U16 R41, desc[UR16][R48.64] ;  /* 0x000000103029e981 */ /* 0x000322000c1e1500 */
[----:B0-----:R-:W-:-:S03]  /*9170*/  IMAD R44, R162, 0x1e, RZ ;  /* 0x0000001ea22c7824 */ /* 0x001fc600078e02ff */
[----:B------:R0:W4:Y:S01]  /*9180*/  @!P5 LDG.E.U16 R33, desc[UR16][R46.64] ;  /* 0x000000102e21d981 */ /* 0x000122000c1e1500 */
[----:B------:R-:W-:Y:S01]  /*9190*/  SHF.R.U32.HI R59, RZ, 0x5, R59 ;  /* 0x00000005ff3b7819 */ /* 0x000fe2000001163b */
[----:B-1----:R-:W-:Y:S01]  /*91a0*/  IMAD.MOV.U32 R49, RZ, RZ, R5 ;  /* 0x000000ffff317224 */ /* 0x002fe200078e0005 */
[----:B------:R-:W-:Y:S01]  /*91b0*/  LOP3.LUT R5, R0, 0x10, RZ, 0x3c, !PT ;  /* 0x0000001000057812 */ /* 0x000fe200078e3cff */
[----:B0-----:R-:W-:-:S05]  /*91c0*/  IMAD.WIDE R46, R44, 0x2, R160 ;  /* 0x000000022c2e7825 */ /* 0x001fca00078e02a0 */
[----:B------:R-:W-:Y:S01]  /*91d0*/  STL.64 [R1+0x3b0], R46 ;  /* 0x0003b02e01007387 */ /* 0x000fe20000100a00 */
[----:B------:R-:W-:Y:S01]  /*91e0*/  @!P1 IMAD.MOV R49, RZ, RZ, -R49 ;  /* 0x000000ffff319224 */ /* 0x000fe200078e0a31 */
[----:B------:R-:W-:Y:S02]  /*91f0*/  ISETP.NE.U32.AND P1, PT, R59, RZ, PT ;  /* 0x000000ff3b00720c */ /* 0x000fe40003f25070 */
[----:B--2---:R-:W-:Y:S04]  /*9200*/  STS.U16 [R0+UR5+0xb400], R60 ;  /* 0x00b4003c00007988 */ /* 0x004fe80008000405 */
[----:B---3--:R-:W-:Y:S04]  /*9210*/  STS.U16 [R0+UR5+0x3800], R61 ;  /* 0x0038003d00007988 */ /* 0x008fe80008000405 */
[----:B----4-:R-:W-:Y:S04]  /*9220*/  STS.U16 [R0+UR5+0xb800], R62 ;  /* 0x00b8003e00007988 */ /* 0x010fe80008000405 */
[----:B------:R-:W-:Y:S04]  /*9230*/  STS.U16 [R0+UR5+0x3c00], R63 ;  /* 0x003c003f00007988 */ /* 0x000fe80008000405 */
[----:B------:R-:W-:Y:S04]  /*9240*/  STS.U16 [R0+UR5+0xbc00], R115 ;  /* 0x00bc007300007988 */ /* 0x000fe80008000405 */
[----:B------:R0:W-:Y:S04]  /*9250*/  STS.U16 [R5+UR5+0x480], R114 ;  /* 0x0004807205007988 */ /* 0x0001e80008000405 */
[----:B0-----:R-:W2:Y:S04]  /*9260*/  LDL.LU R114, [R1+0x29c] ;  /* 0x00029c0001727983 */ /* 0x001ea80000300800 */
[----:B------:R-:W3:Y:S04]  /*9270*/  LDL.LU R115, [R1+0x298] ;  /* 0x0002980001737983 */ /* 0x000ee80000300800 */
[----:B------:R-:W4:Y:S04]  /*9280*/  LDL.LU R58, [R1+0x234] ;  /* 0x00023400013a7983 */ /* 0x000f280000300800 */
[----:B------:R-:W4:Y:S04]  /*9290*/  LDL.LU R59, [R1+0x21c] ;  /* 0x00021c00013b7983 */ /* 0x000f280000300800 */
[----:B------:R-:W4:Y:S04]  /*92a0*/  LDL.LU R60, [R1+0x218] ;  /* 0x00021800013c7983 */ /* 0x000f280000300800 */
[----:B------:R-:W4:Y:S04]  /*92b0*/  LDL.LU R61, [R1+0x1b0] ;  /* 0x0001b000013d7983 */ /* 0x000f280000300800 */
[----:B------:R-:W-:Y:S04]  /*92c0*/  STS.U16 [R5+UR5+0x8480], R2 ;  /* 0x0084800205007988 */ /* 0x000fe80008000405 */
[----:B------:R-:W-:Y:S04]  /*92d0*/  STS.U16 [R5+UR5+0x880], R83 ;  /* 0x0008805305007988 */ /* 0x000fe80008000405 */
[----:B------:R-:W-:Y:S04]  /*92e0*/  STS.U16 [R5+UR5+0x8880], R118 ;  /* 0x0088807605007988 */ /* 0x000fe80008000405 */
[----:B------:R-:W4:Y:S04]  /*92f0*/  LDL.LU R62, [R1+0x1ac] ;  /* 0x0001ac00013e7983 */ /* 0x000f280000300800 */
[----:B------:R-:W-:Y:S04]  /*9300*/  STS.U16 [R5+UR5+0xc80], R119 ;  /* 0x000c807705007988 */ /* 0x000fe80008000405 */
[----:B------:R-:W4:Y:S04]  /*9310*/  LDL.LU R63, [R1+0x124] ;  /* 0x00012400013f7983 */ /* 0x000f280000300800 */
[----:B------:R0:W-:Y:S04]  /*9320*/  STS.U16 [R5+UR5+0x8c80], R116 ;  /* 0x008c807405007988 */ /* 0x0001e80008000405 */
[----:B------:R1:W-:Y:S04]  /*9330*/  STS.U16 [R5+UR5+0x1080], R4 ;  /* 0x0010800405007988 */ /* 0x0003e80008000405 */
[----:B0-----:R-:W4:Y:S04]  /*9340*/  LDL.LU R116, [R1+0x120] ;  /* 0x0001200001747983 */ /* 0x001f280000300800 */
[----:B-1----:R-:W4:Y:S01]  /*9350*/  LDL.LU R4, [R1+0x11c] ;  /* 0x00011c0001047983 */ /* 0x002f220000300800 */
[----:B------:R-:W-:-:S03]  /*9360*/  VIADD R40, R155, 0xffffffe1 ;  /* 0xffffffe19b287836 */ /* 0x000fc60000000000 */
[----:B------:R-:W4:Y:S02]  /*9370*/  LDL.LU R2, [R1+0x118] ;  /* 0x0001180001027983 */ /* 0x000f240000300800 */
[----:B------:R-:W-:Y:S02]  /*9380*/  ISETP.GE.U32.AND P5, PT, R40, 0x7fffff62, PT ;  /* 0x7fffff622800780c */ /* 0x000fe40003fa6070 */
[----:B------:R-:W-:Y:S01]  /*9390*/  PRMT R40, RZ, 0x7610, R40 ;  /* 0x00007610ff287816 */ /* 0x000fe20000000028 */
[----:B------:R-:W4:Y:S04]  /*93a0*/  LDL.LU R43, [R1+0xb4] ;  /* 0x0000b400012b7983 */ /* 0x000f280000300800 */
[----:B------:R-:W4:Y:S06]  /*93b0*/  LDL.LU R45, [R1+0xb0] ;  /* 0x0000b000012d7983 */ /* 0x000f2c0000300800 */
[----:B------:R0:W4:Y:S04]  /*93c0*/  @!P5 LDG.E.U16 R40, desc[UR16][R46.64] ;  /* 0x000000102e28d981 */ /* 0x000128000c1e1500 */
[----:B------:R-:W4:Y:S04]  /*93d0*/  LDL.LU R46, [R1+0xac] ;  /* 0x0000ac00012e7983 */ /* 0x000f280000300800 */
        /* <DEDUP_REMOVED lines=11> */
[----:B--2---:R1:W-:Y:S04]  /*9490*/  STS.U16 [R5+UR5+0x9080], R114 ;  /* 0x0090807205007988 */ /* 0x0043e80008000405 */
[----:B---3--:R2:W-:Y:S04]  /*94a0*/  STS.U16 [R5+UR5+0x1480], R115 ;  /* 0x0014807305007988 */ /* 0x0085e80008000405 */
[----:B----4-:R3:W-:Y:S04]  /*94b0*/  STS.U16 [R5+UR5+0x9480], R58 ;  /* 0x0094803a05007988 */ /* 0x0107e80008000405 */
[----:B-1----:R-:W4:Y:S04]  /*94c0*/  LDL.LU R114, [R1+0x1340] ;  /* 0x0013400001727983 */ /* 0x002f280000300800 */
[----:B--2---:R-:W2:Y:S04]  /*94d0*/  LDL.LU R115, [R1+0x133c] ;  /* 0x00133c0001737983 */ /* 0x004ea80000300800 */
[----:B------:R1:W-:Y:S04]  /*94e0*/  STS.U16 [R5+UR5+0x1880], R59 ;  /* 0x0018803b05007988 */ /* 0x0003e80008000405 */
[----:B---3--:R-:W3:Y:S04]  /*94f0*/  LDL.LU R58, [R1+0x1a8] ;  /* 0x0001a800013a7983 */ /* 0x008ee80000300800 */
[----:B------:R0:W-:Y:S04]  /*9500*/  STS.U16 [R5+UR5+0x9880], R60 ;  /* 0x0098803c05007988 */ /* 0x0001e80008000405 */
[----:B-1----:R-:W2:Y:S04]  /*9510*/  LDL.LU R59, [R1+0x1a4] ;  /* 0x0001a400013b7983 */ /* 0x002ea80000300800 */
[----:B------:R1:W-:Y:S04]  /*9520*/  STS.U16 [R5+UR5+0x1c80], R61 ;  /* 0x001c803d05007988 */ /* 0x0003e80008000405 */
[----:B0-----:R-:W4:Y:S04]  /*9530*/  LDL.LU R60, [R1+0x1a0] ;  /* 0x0001a000013c7983 */ /* 0x001f280000300800 */
[----:B------:R0:W-:Y:S04]  /*9540*/  STS.U16 [R5+UR5+0x9c80], R62 ;  /* 0x009c803e05007988 */ /* 0x0001e80008000405 */
[----:B-1----:R-:W4:Y:S04]  /*9550*/  LDL.LU R61, [R1+0x19c] ;  /* 0x00019c00013d7983 */ /* 0x002f280000300800 */
[----:B------:R1:W-:Y:S04]  /*9560*/  STS.U16 [R5+UR5+0x2080], R63 ;  /* 0x0020803f05007988 */ /* 0x0003e80008000405 */
[----:B0-----:R-:W4:Y:S04]  /*9570*/  LDL.LU R62, [R1+0x198] ;  /* 0x00019800013e7983 */ /* 0x001f280000300800 */
[----:B------:R0:W-:Y:S04]  /*9580*/  STS.U16 [R5+UR5+0xa080], R116 ;  /* 0x00a0807405007988 */ /* 0x0001e80008000405 */
[----:B-1----:R-:W4:Y:S04]  /*9590*/  LDL.LU R63, [R1+0x134] ;  /* 0x00013400013f7983 */ /* 0x002f280000300800 */
[----:B------:R1:W-:Y:S04]  /*95a0*/  STS.U16 [R5+UR5+0x2480], R4 ;  /* 0x0024800405007988 */ /* 0x0003e80008000405 */
[----:B0-----:R-:W4:Y:S04]  /*95b0*/  LDL.LU R116, [R1+0x1338] ;  /* 0x0013380001747983 */ /* 0x001f280000300800 */
[----:B-1----:R-:W4:Y:S04]  /*95c0*/  LDL.LU R4, [R1+0x1334] ;  /* 0x0013340001047983 */ /* 0x002f280000300800 */
[----:B------:R-:W-:Y:S04]  /*95d0*/  STS.U16 [R5+UR5+0xa480], R2 ;  /* 0x00a4800205007988 */ /* 0x000fe80008000405 */
[----:B------:R0:W-:Y:S04]  /*95e0*/  STS.U16 [R5+UR5+0x2880], R43 ;  /* 0x0028802b05007988 */ /* 0x0001e80008000405 */
[----:B------:R1:W-:Y:S04]  /*95f0*/  STS.U16 [R5+UR5+0xa880], R45 ;  /* 0x00a8802d05007988 */ /* 0x0003e80008000405 */
[----:B------:R0:W-:Y:S04]  /*9600*/  STS.U16 [R5+UR5+0x2c80], R46 ;  /* 0x002c802e05007988 */ /* 0x0001e80008000405 */
[----:B------:R1:W-:Y:S04]  /*9610*/  STS.U16 [R5+UR5+0xac80], R47 ;  /* 0x00ac802f05007988 */ /* 0x0003e80008000405 */
[----:B------:R-:W-:Y:S04]  /*9620*/  STS.U16 [R5+UR5+0x3080], R48 ;  /* 0x0030803005007988 */ /* 0x000fe80008000405 */
[----:B------:R-:W-:Y:S01]  /*9630*/  STS.U16 [R5+UR5+0xb080], R50 ;  /* 0x00b0803205007988 */ /* 0x000fe20008000405 */
[----:B0-----:R-:W-:-:S03]  /*9640*/  LOP3.LUT R43, R0, 0x20, RZ, 0x3c, !PT ;  /* 0x00000020002b7812 */ /* 0x001fc600078e3cff */
[----:B------:R-:W-:Y:S04]  /*9650*/  STS.U16 [R5+UR5+0x3480], R51 ;  /* 0x0034803305007988 */ /* 0x000fe80008000405 */
[----:B------:R-:W-:Y:S04]  /*9660*/  STS.U16 [R5+UR5+0xb480], R52 ;  /* 0x00b4803405007988 */ /* 0x000fe80008000405 */
[----:B------:R-:W-:Y:S04]  /*9670*/  STS.U16 [R5+UR5+0x3880], R53 ;  /* 0x0038803505007988 */ /* 0x000fe80008000405 */
[----:B------:R-:W-:Y:S04]  /*9680*/  STS.U16 [R5+UR5+0xb880], R56 ;  /* 0x00b8803805007988 */ /* 0x000fe80008000405 */
[----:B------:R-:W-:Y:S04]  /*9690*/  STS.U16 [R5+UR5+0x3c80], R57 ;  /* 0x003c803905007988 */ /* 0x000fe80008000405 */
[----:B------:R0:W-:Y:S04]  /*96a0*/  STS.U16 [R5+UR5+0xbc80], R83 ;  /* 0x00bc805305007988 */ /* 0x0001e80008000405 */
[----:B------:R0:W-:Y:S04]  /*96b0*/  STS.U16 [R5+UR5+0x80], R118 ;  /* 0x0000807605007988 */ /* 0x0001e80008000405 */
[----:B------:R0:W-:Y:S04]  /*96c0*/  STS.U16 [R5+UR5+0x8080], R119 ;  /* 0x0080807705007988 */ /* 0x0001e80008000405 */
[----:B-1----:R-:W4:Y:S04]  /*96d0*/  LDL.LU R45, [R1+0x230] ;  /* 0x00023000012d7983 */ /* 0x002f280000300800 */
[----:B------:R-:W4:Y:S04]  /*96e0*/  LDL.LU R46, [R1+0x22c] ;  /* 0x00022c00012e7983 */ /* 0x000f280000300800 */
[----:B------:R-:W4:Y:S04]  /*96f0*/  LDL.LU R47, [R1+0x228] ;  /* 0x00022800012f7983 */ /* 0x000f280000300800 */
[----:B0-----:R-:W4:Y:S04]  /*9700*/  LDL.LU R83, [R1+0x224] ;  /* 0x0002240001537983 */ /* 0x001f280000300800 */
[----:B------:R-:W4:Y:S04]  /*9710*/  LDL.LU R118, [R1+0x220] ;  /* 0x0002200001767983 */ /* 0x000f280000300800 */
[----:B------:R-:W4:Y:S04]  /*9720*/  LDL.LU R119, [R1+0x1b4] ;  /* 0x0001b40001777983 */ /* 0x000f280000300800 */
[----:B---3--:R-:W-:Y:S04]  /*9730*/  STS.U16 [R43+UR5+0x100], R58 ;  /* 0x0001003a2b007988 */ /* 0x008fe80008000405 */
[----:B--2---:R-:W-:Y:S04]  /*9740*/  STS.U16 [R43+UR5+0x8100], R59 ;  /* 0x0081003b2b007988 */ /* 0x004fe80008000405 */
[----:B----4-:R-:W-:Y:S04]  /*9750*/  STS.U16 [R43+UR5+0x500], R60 ;  /* 0x0005003c2b007988 */ /* 0x010fe80008000405 */
[----:B------:R-:W-:Y:S04]  /*9760*/  STS.U16 [R43+UR5+0x8500], R61 ;  /* 0x0085003d2b007988 */ /* 0x000fe80008000405 */
[----:B------:R-:W-:Y:S04]  /*9770*/  STS.U16 [R43+UR5+0x900], R62 ;  /* 0x0009003e2b007988 */ /* 0x000fe80008000405 */
[----:B------:R-:W-:Y:S04]  /*9780*/  STS.U16 [R43+UR5+0x8900], R63 ;  /* 0x0089003f2b007988 */ /* 0x000fe80008000405 */
[----:B------:R0:W-:Y:S04]  /*9790*/  STS.U16 [R43+UR5+0xd00], R4 ;  /* 0x000d00042b007988 */ /* 0x0001e80008000405 */
[----:B0-----:R-:W2:Y:S04]  /*97a0*/  LDL.LU R4, [R1+0x1330] ;  /* 0x0013300001047983 */ /* 0x001ea80000300800 */
[----:B------:R-:W3:Y:S04]  /*97b0*/  LDL.LU R50, [R1+0x418] ;  /* 0x0004180001327983 */ /* 0x000ee80000300800 */
[----:B------:R-:W4:Y:S04]  /*97c0*/  LDL.LU R51, [R1+0x3ac] ;  /* 0x0003ac0001337983 */ /* 0x000f280000300800 */
[----:B------:R-:W3:Y:S04]  /*97d0*/  LDL.LU R52, [R1+0x3a8] ;  /* 0x0003a80001347983 */ /* 0x000ee80000300800 */
[----:B------:R-:W3:Y:S01]  /*97e0*/  LDL.LU R53, [R1+0x3a4] ;  /* 0x0003a40001357983 */ /* 0x000ee20000300800 */
[----:B------:R-:W-:-:S03]  /*97f0*/  PRMT R115, RZ, 0x7610, R115 ;  /* 0x00007610ff737816 */ /* 0x000fc60000000073 */
[----:B------:R-:W3:Y:S04]  /*9800*/  LDL.LU R56, [R1+0x3a0] ;  /* 0x0003a00001387983 */ /* 0x000ee80000300800 */
[----:B------:R-:W3:Y:S04]  /*9810*/  LDL.LU R57, [R1+0x39c] ;  /* 0x00039c0001397983 */ /* 0x000ee80000300800 */
[----:B------:R-:W3:Y:S04]  /*9820*/  LDL.LU R58, [R1+0x398] ;  /* 0x00039800013a7983 */ /* 0x000ee80000300800 */
[----:B------:R-:W3:Y:S04]  /*9830*/  LDL.LU R59, [R1+0x334] ;  /* 0x00033400013b7983 */ /* 0x000ee80000300800 */
[----:B------:R-:W3:Y:S04]  /*9840*/  LDL.LU R60, [R1+0x330] ;  /* 0x00033000013c7983 */ /* 0x000ee80000300800 */
[----:B------:R-:W3:Y:S04]  /*9850*/  LDL.LU R61, [R1+0x32c] ;  /* 0x00032c00013d7983 */ /* 0x000ee80000300800 */
[----:B------:R-:W3:Y:S04]  /*9860*/  LDL.LU R62, [R1+0x328] ;  /* 0x00032800013e7983 */ /* 0x000ee80000300800 */
[----:B------:R-:W3:Y:S04]  /*9870*/  LDL.LU R63, [R1+0x324] ;  /* 0x00032400013f7983 */ /* 0x000ee80000300800 */
[----:B------:R-:W-:Y:S04]  /*9880*/  STS.U16 [R43+UR5+0x8d00], R45 ;  /* 0x008d002d2b007988 */ /* 0x000fe80008000405 */
[----:B------:R-:W-:Y:S04]  /*9890*/  STS.U16 [R43+UR5+0x1100], R46 ;  /* 0x0011002e2b007988 */ /* 0x000fe80008000405 */
[----:B------:R-:W-:Y:S04]  /*98a0*/  STS.U16 [R43+UR5+0x9100], R47 ;  /* 0x0091002f2b007988 */ /* 0x000fe80008000405 */
[----:B------:R-:W-:Y:S04]  /*98b0*/  STS.U16 [R43+UR5+0x1500], R83 ;  /* 0x001500532b007988 */ /* 0x000fe80008000405 */
[----:B------:R-:W-:Y:S04]  /*98c0*/  STS.U16 [R43+UR5+0x9500], R118 ;  /* 0x009500762b007988 */ /* 0x000fe80008000405 */
[----:B------:R0:W-:Y:S01]  /*98d0*/  STS.U16 [R43+UR5+0x1900], R119 ;  /* 0x001900772b007988 */ /* 0x0001e20008000405 */
[----:B--2---:R-:W-:-:S02]  /*98e0*/  IMAD.MOV.U32 R48, RZ, RZ, R4 ;  /* 0x000000ffff307224 */ /* 0x004fc400078e0004 */
[----:B------:R-:W-:Y:S02]  /*98f0*/  VIADD R4, R155, 0xfffffff8 ;  /* 0xfffffff89b047836 */ /* 0x000fe40000000000 */
[----:B------:R-:W-:-:S03]  /*9900*/  @!P0 IMAD.MOV R48, RZ, RZ, -R48 ;  /* 0x000000ffff308224 */ /* 0x000fc600078e0a30 */
[----:B------:R-:W-:Y:S01]  /*9910*/  ISETP.GE.U32.AND P0, PT, R4, 0x7fffff79, PT ;  /* 0x7fffff790400780c */ /* 0x000fe20003f06070 */
[----:B------:R-:W-:-:S04]  /*9920*/  IMAD R4, R162, 0x7, RZ ;  /* 0x00000007a2047824 */ /* 0x000fc800078e02ff */
[----:B0-----:R-:W-:-:S04]  /*9930*/  IMAD.WIDE R118, R4, 0x2, R160 ;  /* 0x0000000204767825 */ /* 0x001fc800078e02a0 */
[----:B------:R-:W-:Y:S01]  /*9940*/  IMAD.WIDE R46, R4, 0x2, R158 ;  /* 0x00000002042e7825 */ /* 0x000fe200078e029e */
[----:B------:R0:W-:Y:S04]  /*9950*/  STL.64 [R1+0x520], R118 ;  /* 0x0005207601007387 */ /* 0x0001e80000100a00 */
[----:B------:R-:W2:Y:S04]  /*9960*/  @!P0 LDG.E.U16 R115, desc[UR16][R118.64] ;  /* 0x0000001076738981 */ /* 0x000ea8000c1e1500 */
[----:B0-----:R-:W2:Y:S04]  /*9970*/  LDL.LU.64 R118, [R1+0x1328] ;  /* 0x0013280001767983 */ /* 0x001ea80000300a00 */
[----:B------:R0:W-:Y:S04]  /*9980*/  STL.64 [R1+0x518], R46 ;  /* 0x0005182e01007387 */ /* 0x0001e80000100a00 */
[----:B------:R-:W2:Y:S01]  /*9990*/  LDL.LU R83, [R1+0x638] ;  /* 0x0006380001537983 */ /* 0x000ea20000300800 */
[C---:B------:R-:W-:Y:S01]  /*99a0*/  VIADD R5, R155.reuse, 0xfffffff0 ;  /* 0xfffffff09b057836 */ /* 0x040fe20000000000 */
[----:B------:R-:W-:Y:S01]  /*99b0*/  PRMT R114, RZ, 0x7610, R114 ;  /* 0x00007610ff727816 */ /* 0x000fe20000000072 */
[----:B------:R-:W-:-:S03]  /*99c0*/  VIADD R4, R155, 0xffffffe8 ;  /* 0xffffffe89b047836 */ /* 0x000fc60000000000 */
[----:B------:R-:W-:Y:S02]  /*99d0*/  ISETP.GE.U32.AND P6, PT, R5, 0x7fffff71, PT ;  /* 0x7fffff710500780c */ /* 0x000fe40003fc6070 */
[----:B------:R0:W2:Y:S01]  /*99e0*/  @!P0 LDG.E.U16 R114, desc[UR16][R46.64] ;  /* 0x000000102e728981 */ /* 0x0000a2000c1e1500 */
[----:B------:R-:W-:Y:S01]  /*99f0*/  ISETP.GE.U32.AND P0, PT, R4, 0x7fffff69, PT ;  /* 0x7fffff690400780c */ /* 0x000fe20003f06070 */
[----:B------:R-:W-:Y:S02]  /*9a00*/  IMAD R4, R162, 0xf, RZ ;  /* 0x0000000fa2047824 */ /* 0x000fe400078e02ff */
[----:B---3--:R-:W-:Y:S01]  /*9a10*/  STS.U16 [R43+UR5+0x9900], R50 ;  /* 0x009900322b007988 */ /* 0x008fe20008000405 */
[----:B------:R-:W-:-:S03]  /*9a20*/  PRMT R112, RZ, 0x7610, R112 ;  /* 0x00007610ff707816 */ /* 0x000fc60000000070 */
[----:B----4-:R-:W-:Y:S04]  /*9a30*/  STS.U16 [R43+UR5+0x1d00], R51 ;  /* 0x001d00332b007988 */ /* 0x010fe80008000405 */
[----:B------:R-:W-:Y:S01]  /*9a40*/  STS.U16 [R43+UR5+0x9d00], R52 ;  /* 0x009d00342b007988 */ /* 0x000fe20008000405 */
[----:B0-----:R-:W-:-:S03]  /*9a50*/  IMAD.WIDE R46, R4, 0x2, R158 ;  /* 0x00000002042e7825 */ /* 0x001fc600078e029e */
[----:B------:R0:W-:Y:S01]  /*9a60*/  STS.U16 [R43+UR5+0x2100], R53 ;  /* 0x002100352b007988 */ /* 0x0001e20008000405 */
[----:B------:R-:W-:Y:S01]  /*9a70*/  IMAD R5, R162, 0x17, RZ ;  /* 0x00000017a2057824 */ /* 0x000fe200078e02ff */
[----:B------:R-:W-:Y:S02]  /*9a80*/  PRMT R111, RZ, 0x7610, R111 ;  /* 0x00007610ff6f7816 */ /* 0x000fe4000000006f */
[----:B------:R-:W-:Y:S01]  /*9a90*/  STS.U16 [R43+UR5+0xa100], R56 ;  /* 0x00a100382b007988 */ /* 0x000fe20008000405 */
[----:B------:R-:W-:-:S03]  /*9aa0*/  PRMT R110, RZ, 0x7610, R110 ;  /* 0x00007610ff6e7816 */ /* 0x000fc6000000006e */
[----:B------:R1:W3:Y:S01]  /*9ab0*/  @!P6 LDG.E.U16 R112, desc[UR16][R46.64] ;  /* 0x000000102e70e981 */ /* 0x0002e2000c1e1500 */
[--C-:B0-----:R-:W-:Y:S01]  /*9ac0*/  IMAD.WIDE R52, R4, 0x2, R160.reuse ;  /* 0x0000000204347825 */ /* 0x101fe200078e02a0 */
[----:B------:R-:W-:Y:S02]  /*9ad0*/  IADD3 R4, PT, PT, R155, -0x20, RZ ;  /* 0xffffffe09b047810 */ /* 0x000fe40007ffe0ff */
[----:B------:R-:W-:Y:S01]  /*9ae0*/  STS.U16 [R43+UR5+0x2500], R57 ;  /* 0x002500392b007988 */ /* 0x000fe20008000405 */
[----:B------:R-:W-:-:S03]  /*9af0*/  IMAD.WIDE R50, R5, 0x2, R160 ;  /* 0x0000000205327825 */ /* 0x000fc600078e02a0 */
[----:B------:R-:W-:Y:S04]  /*9b00*/  STL.64 [R1+0x4a0], R52 ;  /* 0x0004a03401007387 */ /* 0x000fe80000100a00 */
[----:B------:R-:W-:Y:S04]  /*9b10*/  STS.U16 [R43+UR5+0xa500], R58 ;  /* 0x00a5003a2b007988 */ /* 0x000fe80008000405 */
[----:B------:R1:W-:Y:S04]  /*9b20*/  STL.64 [R1+0x498], R46 ;  /* 0x0004982e01007387 */ /* 0x0003e80000100a00 */
[----:B------:R-:W4:Y:S01]  /*9b30*/  @!P6 LDG.E.U16 R113, desc[UR16][R52.64] ;  /* 0x000000103471e981 */ /* 0x000f22000c1e1500 */
[----:B------:R-:W-:Y:S01]  /*9b40*/  ISETP.GE.U32.AND P6, PT, R4, 0x7fffff61, PT ;  /* 0x7fffff610400780c */ /* 0x000fe20003fc6070 */
[----:B------:R-:W-:-:S02]  /*9b50*/  VIADD R4, R155, 0xffffffd9 ;  /* 0xffffffd99b047836 */ /* 0x000fc40000000000 */
[----:B------:R-:W-:Y:S01]  /*9b60*/  STS.U16 [R43+UR5+0x2900], R59 ;  /* 0x0029003b2b007988 */ /* 0x000fe20008000405 */
[----:B-1----:R-:W-:-:S03]  /*9b70*/  IMAD.WIDE R46, R5, 0x2, R158 ;  /* 0x00000002052e7825 */ /* 0x002fc600078e029e */
[----:B------:R-:W-:Y:S04]  /*9b80*/  STS.U16 [R43+UR5+0xa900], R60 ;  /* 0x00a9003c2b007988 */ /* 0x000fe80008000405 */
[----:B------:R-:W-:Y:S04]  /*9b90*/  STS.U16 [R43+UR5+0x2d00], R61 ;  /* 0x002d003d2b007988 */ /* 0x000fe80008000405 */
[----:B------:R-:W-:Y:S04]  /*9ba0*/  STS.U16 [R43+UR5+0xad00], R62 ;  /* 0x00ad003e2b007988 */ /* 0x000fe80008000405 */
[----:B------:R-:W-:Y:S04]  /*9bb0*/  STS.U16 [R43+UR5+0x3100], R63 ;  /* 0x0031003f2b007988 */ /* 0x000fe80008000405 */
[----:B------:R-:W-:Y:S04]  /*9bc0*/  STL.64 [R1+0x420], R50 ;  /* 0x0004203201007387 */ /* 0x000fe80000100a00 */
[----:B------:R-:W3:Y:S04]  /*9bd0*/  @!P0 LDG.E.U16 R111, desc[UR16][R50.64] ;  /* 0x00000010326f8981 */ /* 0x000ee8000c1e1500 */
[----:B------:R-:W3:Y:S01]  /*9be0*/  @!P0 LDG.E.U16 R110, desc[UR16][R46.64] ;  /* 0x000000102e6e8981 */ /* 0x000ee2000c1e1500 */
[----:B------:R-:W-:-:S02]  /*9bf0*/  ISETP.GE.U32.AND P0, PT, R4, 0x7fffff5a, PT ;  /* 0x7fffff5a0400780c */ /* 0x000fc40003f06070 */
[C---:B------:R-:W-:Y:S01]  /*9c00*/  LOP3.LUT R4, R0.reuse, 0x30, RZ, 0x3c, !PT ;  /* 0x0000003000047812 */ /* 0x040fe200078e3cff */
[----:B------:R-:W-:Y:S04]  /*9c10*/  STL.64 [R1+0x418], R46 ;  /* 0x0004182e01007387 */ /* 0x000fe80000100a00 */
[----:B--2---:R-:W-:Y:S04]  /*9c20*/  STS.U16 [R43+UR5+0xb100], R83 ;  /* 0x00b100532b007988 */ /* 0x004fe80008000405 */
[----:B------:R0:W-:Y:S04]  /*9c30*/  STS.U16 [R43+UR5+0x3500], R118 ;  /* 0x003500762b007988 */ /* 0x0001e80008000405 */
[----:B------:R1:W-:Y:S04]  /*9c40*/  STS.U16 [R43+UR5+0xb500], R119 ;  /* 0x00b500772b007988 */ /* 0x0003e80008000405 */
[----:B------:R2:W-:Y:S04]  /*9c50*/  STS.U16 [R43+UR5+0x3900], R120 ;  /* 0x003900782b007988 */ /* 0x0005e80008000405 */
[----:B0-----:R-:W3:Y:S04]  /*9c60*/  LDL.LU R118, [R1+0x1324] ;  /* 0x0013240001767983 */ /* 0x001ee80000300800 */
[----:B-1----:R-:W3:Y:S04]  /*9c70*/  LDL.LU R119, [R1+0x1320] ;  /* 0x0013200001777983 */ /* 0x002ee80000300800 */
[----:B--2---:R-:W2:Y:S04]  /*9c80*/  LDL.LU R120, [R1+0x131c] ;  /* 0x00131c0001787983 */ /* 0x004ea80000300800 */
[----:B------:R0:W-:Y:S04]  /*9c90*/  STS.U16 [R43+UR5+0xb900], R121 ;  /* 0x00b900792b007988 */ /* 0x0001e80008000405 */
[----:B------:R1:W-:Y:S04]  /*9ca0*/  STS.U16 [R43+UR5+0x3d00], R122 ;  /* 0x003d007a2b007988 */ /* 0x0003e80008000405 */
[----:B------:R1:W-:Y:S04]  /*9cb0*/  STS.U16 [R43+UR5+0xbd00], R123 ;  /* 0x00bd007b2b007988 */ /* 0x0003e80008000405 */
[----:B0-----:R-:W2:Y:S04]  /*9cc0*/  LDL.LU R121, [R1+0x1318] ;  /* 0x0013180001797983 */ /* 0x001ea80000300800 */
[----:B-1----:R-:W2:Y:S04]  /*9cd0*/  LDL.LU R122, [R1+0x1314] ;  /* 0x00131400017a7983 */ /* 0x002ea80000300800 */
[----:B------:R-:W2:Y:S04]  /*9ce0*/  LDL.LU R123, [R1+0x1310] ;  /* 0x00131000017b7983 */ /* 0x000ea80000300800 */
[----:B------:R0:W-:Y:S04]  /*9cf0*/  STS.U16 [R4+UR5+0x180], R125 ;  /* 0x0001807d04007988 */ /* 0x0001e80008000405 */
[----:B------:R1:W-:Y:S04]  /*9d00*/  STS.U16 [R4+UR5+0x8180], R124 ;  /* 0x0081807c04007988 */ /* 0x0003e80008000405 */
[----:B------:R4:W-:Y:S04]  /*9d10*/  STS.U16 [R4+UR5+0x580], R126 ;  /* 0x0005807e04007988 */ /* 0x0009e80008000405 */
[----:B0-----:R-:W2:Y:S04]  /*9d20*/  LDL.LU R125, [R1+0x130c] ;  /* 0x00130c00017d7983 */ /* 0x001ea80000300800 */
[----:B-1----:R-:W2:Y:S04]  /*9d30*/  LDL.LU R124, [R1+0x1308] ;  /* 0x00130800017c7983 */ /* 0x002ea80000300800 */
[----:B----4-:R-:W4:Y:S04]  /*9d40*/  LDL.LU R126, [R1+0x1304] ;  /* 0x00130400017e7983 */ /* 0x010f280000300800 */
        /* <DEDUP_REMOVED lines=32> */
[----:B0-----:R-:W2:Y:S04]  /*9f50*/  LDL.LU R142, [R1+0x12c4] ;  /* 0x0012c400018e7983 */ /* 0x001ea80000300800 */
[----:B-1----:R-:W2:Y:S04]  /*9f60*/  LDL.LU R143, [R1+0x12c0] ;  /* 0x0012c000018f7983 */ /* 0x002ea80000300800 */
[----:B------:R-:W-:Y:S04]  /*9f70*/  STS.U16 [R4+UR5+0x2980], R157 ;  /* 0x0029809d04007988 */ /* 0x000fe80008000405 */
[----:B------:R-:W-:Y:S04]  /*9f80*/  STS.U16 [R4+UR5+0xa980], R156 ;  /* 0x00a9809c04007988 */ /* 0x000fe80008000405 */
[----:B------:R-:W-:Y:S04]  /*9f90*/  STS.U16 [R4+UR5+0x2d80], R163 ;  /* 0x002d80a304007988 */ /* 0x000fe80008000405 */
[----:B------:R-:W-:Y:S01]  /*9fa0*/  STS.U16 [R4+UR5+0xad80], R164 ;  /* 0x00ad80a404007988 */ /* 0x000fe20008000405 */
[----:B------:R-:W-:-:S03]  /*9fb0*/  LOP3.LUT R5, R0, 0x40, RZ, 0x3c, !PT ;  /* 0x0000004000057812 */ /* 0x000fc600078e3cff */
[----:B------:R-:W-:Y:S04]  /*9fc0*/  STS.U16 [R4+UR5+0x3180], R165 ;  /* 0x003180a504007988 */ /* 0x000fe80008000405 */
[----:B------:R-:W-:Y:S04]  /*9fd0*/  STS.U16 [R4+UR5+0xb180], R23 ;  /* 0x00b1801704007988 */ /* 0x000fe80008000405 */
[----:B------:R-:W-:Y:S04]  /*9fe0*/  STS.U16 [R4+UR5+0x3580], R22 ;  /* 0x0035801604007988 */ /* 0x000fe80008000405 */
[----:B------:R-:W-:Y:S04]  /*9ff0*/  STS.U16 [R4+UR5+0xb580], R21 ;  /* 0x00b5801504007988 */ /* 0x000fe80008000405 */
[----:B------:R-:W-:Y:S04]  /*a000*/  STS.U16 [R4+UR5+0x3980], R20 ;  /* 0x0039801404007988 */ /* 0x000fe80008000405 */
[----:B------:R-:W-:Y:S04]  /*a010*/  STS.U16 [R4+UR5+0xb980], R19 ;  /* 0x00b9801304007988 */ /* 0x000fe80008000405 */
[----:B------:R-:W-:Y:S04]  /*a020*/  STS.U16 [R4+UR5+0x3d80], R18 ;  /* 0x003d801204007988 */ /* 0x000fe80008000405 */
[----:B------:R0:W-:Y:S04]  /*a030*/  STS.U16 [R4+UR5+0xbd80], R17 ;  /* 0x00bd801104007988 */ /* 0x0001e80008000405 */
[----:B------:R-:W-:Y:S04]  /*a040*/  STS.U16 [R5+UR5+0x200], R16 ;  /* 0x0002001005007988 */ /* 0x000fe80008000405 */
        /* <DEDUP_REMOVED lines=50> */
[----:B------:R-:W3:Y:S04]  /*a370*/  LDL.LU R157, [R1+0x12bc] ;  /* 0x0012bc00019d7983 */ /* 0x000ee80000300800 */
        /* <DEDUP_REMOVED lines=16> */
[----:B------:R-:W-:Y:S01]  /*a480*/  STS.U16 [R4+UR5+0x3680], R25 ;  /* 0x0036801904007988 */ /* 0x000fe20008000405 */
[----:B--2---:R-:W-:-:S03]  /*a490*/  PRMT R143, RZ, 0x7610, R143 ;  /* 0x00007610ff8f7816 */ /* 0x004fc6000000008f */
[----:B------:R-:W2:Y:S04]  /*a4a0*/  LDL.LU R19, [R1+0x1298] ;  /* 0x0012980001137983 */ /* 0x000ea80000300800 */
[----:B------:R0:W-:Y:S04]  /*a4b0*/  STS.U16 [R4+UR5+0xb680], R24 ;  /* 0x00b6801804007988 */ /* 0x0001e80008000405 */
[----:B------:R-:W2:Y:S04]  /*a4c0*/  LDL.LU R18, [R1+0x1294] ;  /* 0x0012940001127983 */ /* 0x000ea80000300800 */
[----:B------:R-:W-:Y:S01]  /*a4d0*/  STS.U16 [R4+UR5+0x3a80], R31 ;  /* 0x003a801f04007988 */ /* 0x000fe20008000405 */
[----:B0-----:R-:W-:-:S03]  /*a4e0*/  IMAD.WIDE R24, R44, 0x2, R158 ;  /* 0x000000022c187825 */ /* 0x001fc600078e029e */
[----:B------:R-:W2:Y:S04]  /*a4f0*/  LDL.LU R17, [R1+0x1290] ;  /* 0x0012900001117983 */ /* 0x000ea80000300800 */
[----:B------:R-:W-:Y:S01]  /*a500*/  STS.U16 [R4+UR5+0xba80], R30 ;  /* 0x00ba801e04007988 */ /* 0x000fe20008000405 */
[----:B------:R-:W-:-:S03]  /*a510*/  LOP3.LUT R117, R0, 0x60, RZ, 0x3c, !PT ;  /* 0x0000006000757812 */ /* 0x000fc600078e3cff */
[----:B------:R-:W2:Y:S04]  /*a520*/  LDL.LU R16, [R1+0x128c] ;  /* 0x00128c0001107983 */ /* 0x000ea80000300800 */
[----:B------:R-:W-:Y:S04]  /*a530*/  STS.U16 [R4+UR5+0x3e80], R29 ;  /* 0x003e801d04007988 */ /* 0x000fe80008000405 */
[----:B------:R-:W2:Y:S04]  /*a540*/  LDL.LU R15, [R1+0x1288] ;  /* 0x00128800010f7983 */ /* 0x000ea80000300800 */
[----:B------:R0:W-:Y:S04]  /*a550*/  STS.U16 [R4+UR5+0xbe80], R28 ;  /* 0x00be801c04007988 */ /* 0x0001e80008000405 */
[----:B------:R-:W2:Y:S04]  /*a560*/  LDL.LU R14, [R1+0x1284] ;  /* 0x00128400010e7983 */ /* 0x000ea80000300800 */
[----:B------:R-:W2:Y:S01]  /*a570*/  LDL.LU R13, [R1+0x1280] ;  /* 0x00128000010d7983 */ /* 0x000ea20000300800 */
[----:B0-----:R-:W-:-:S03]  /*a580*/  VIADD R4, R155, 0xffffffd8 ;  /* 0xffffffd89b047836 */ /* 0x001fc60000000000 */
[----:B------:R-:W2:Y:S04]  /*a590*/  LDL.LU R12, [R1+0x127c] ;  /* 0x00127c00010c7983 */ /* 0x000ea80000300800 */
[----:B------:R-:W2:Y:S04]  /*a5a0*/  LDL.LU R11, [R1+0x1278] ;  /* 0x00127800010b7983 */ /* 0x000ea80000300800 */
[----:B------:R-:W2:Y:S04]  /*a5b0*/  LDL.LU R10, [R1+0x1274] ;  /* 0x00127400010a7983 */ /* 0x000ea80000300800 */
[----:B------:R0:W2:Y:S01]  /*a5c0*/  @!P5 LDG.E.U16 R143, desc[UR16][R24.64] ;  /* 0x00000010188fd981 */ /* 0x0000a2000c1e1500 */
[----:B------:R-:W-:Y:S01]  /*a5d0*/  ISETP.GE.U32.AND P5, PT, R4, 0x7fffff59, PT ;  /* 0x7fffff590400780c */ /* 0x000fe20003fa6070 */
[----:B------:R-:W-:-:S02]  /*a5e0*/  IMAD R4, R162, 0x1f, RZ ;  /* 0x0000001fa2047824 */ /* 0x000fc400078e02ff */
[----:B------:R-:W2:Y:S01]  /*a5f0*/  LDL.LU R9, [R1+0x1270] ;  /* 0x0012700001097983 */ /* 0x000ea20000300800 */
[----:B------:R-:W-:-:S03]  /*a600*/  PRMT R109, RZ, 0x7610, R109 ;  /* 0x00007610ff6d7816 */ /* 0x000fc6000000006d */
[----:B------:R-:W2:Y:S01]  /*a610*/  LDL.LU R8, [R1+0x126c] ;  /* 0x00126c0001087983 */ /* 0x000ea20000300800 */
[----:B------:R-:W-:-:S03]  /*a620*/  PRMT R108, RZ, 0x7610, R108 ;  /* 0x00007610ff6c7816 */ /* 0x000fc6000000006c */
[----:B------:R-:W-:Y:S01]  /*a630*/  STS.U16 [R117+UR5+0x300], R35 ;  /* 0x0003002375007988 */ /* 0x000fe20008000405 */
[----:B------:R-:W-:-:S03]  /*a640*/  IMAD R5, R162, 0x26, RZ ;  /* 0x00000026a2057824 */ /* 0x000fc600078e02ff */
[----:B------:R-:W2:Y:S01]  /*a650*/  LDL.LU R7, [R1+0x1268] ;  /* 0x0012680001077983 */ /* 0x000ea20000300800 */
[----:B------:R-:W-:-:S03]  /*a660*/  IMAD.WIDE R30, R4, 0x2, R158 ;  /* 0x00000002041e7825 */ /* 0x000fc600078e029e */
[----:B------:R-:W-:Y:S04]  /*a670*/  STS.U16 [R117+UR5+0x8300], R34 ;  /* 0x0083002275007988 */ /* 0x000fe80008000405 */
[----:B------:R-:W2:Y:S04]  /*a680*/  LDL.LU R6, [R1+0x1264] ;  /* 0x0012640001067983 */ /* 0x000ea80000300800 */
[----:B------:R-:W-:Y:S01]  /*a690*/  STS.U16 [R117+UR5+0x700], R33 ;  /* 0x0007002175007988 */ /* 0x000fe20008000405 */
[----:B------:R-:W-:-:S03]  /*a6a0*/  PRMT R142, RZ, 0x7610, R142 ;  /* 0x00007610ff8e7816 */ /* 0x000fc6000000008e */
[----:B------:R-:W2:Y:S01]  /*a6b0*/  LDL.LU R3, [R1+0x1260] ;  /* 0x0012600001037983 */ /* 0x000ea20000300800 */
[----:B------:R-:W-:-:S03]  /*a6c0*/  PRMT R141, RZ, 0x7610, R141 ;  /* 0x00007610ff8d7816 */ /* 0x000fc6000000008d */
[----:B------:R1:W-:Y:S01]  /*a6d0*/  STS.U16 [R117+UR5+0x8700], R32 ;  /* 0x0087002075007988 */ /* 0x0003e20008000405 */
[----:B------:R-:W-:-:S03]  /*a6e0*/  IMAD.WIDE R28, R5, 0x2, R160 ;  /* 0x00000002051c7825 */ /* 0x000fc600078e02a0 */
[----:B------:R0:W-:Y:S01]  /*a6f0*/  STL.64 [R1+0x3a8], R24 ;  /* 0x0003a81801007387 */ /* 0x0001e20000100a00 */
[----:B------:R-:W-:-:S03]  /*a700*/  IMAD.WIDE R26, R5, 0x2, R158 ;  /* 0x00000002051a7825 */ /* 0x000fc600078e029e */
[----:B------:R-:W2:Y:S01]  /*a710*/  @!P6 LDG.E.U16 R108, desc[UR16][R30.64] ;  /* 0x000000101e6ce981 */ /* 0x000ea2000c1e1500 */
[----:B-1----:R-:W-:-:S03]  /*a720*/  IMAD.WIDE R32, R4, 0x2, R160 ;  /* 0x0000000204207825 */ /* 0x002fc600078e02a0 */
[----:B------:R-:W2:Y:S01]  /*a730*/  @!P0 LDG.E.U16 R142, desc[UR16][R28.64] ;  /* 0x000000101c8e8981 */ /* 0x000ea2000c1e1500 */
[----:B0-----:R-:W-:-:S03]  /*a740*/  VIADD R24, R155, 0xffffffd1 ;  /* 0xffffffd19b187836 */ /* 0x001fc60000000000 */
[----:B------:R0:W2:Y:S01]  /*a750*/  @!P6 LDG.E.U16 R109, desc[UR16][R32.64] ;  /* 0x00000010206de981 */ /* 0x0000a2000c1e1500 */
[----:B------:R-:W-:Y:S01]  /*a760*/  VIADD R4, R155, 0xffffffd0 ;  /* 0xffffffd09b047836 */ /* 0x000fe20000000000 */
[----:B------:R-:W-:Y:S02]  /*a770*/  ISETP.GE.U32.AND P6, PT, R24, 0x7fffff52, PT ;  /* 0x7fffff521800780c */ /* 0x000fe40003fc6070 */
[----:B------:R1:W2:Y:S02]  /*a780*/  @!P0 LDG.E.U16 R141, desc[UR16][R26.64] ;  /* 0x000000101a8d8981 */ /* 0x0002a4000c1e1500 */
[----:B------:R-:W-:Y:S01]  /*a790*/  ISETP.GE.U32.AND P0, PT, R4, 0x7fffff51, PT ;  /* 0x7fffff510400780c */ /* 0x000fe20003f06070 */
[C---:B------:R-:W-:Y:S01]  /*a7a0*/  IMAD R4, R162.reuse, 0x27, RZ ;  /* 0x00000027a2047824 */ /* 0x040fe200078e02ff */
[----:B------:R0:W-:Y:S01]  /*a7b0*/  STL.64 [R1+0x3a0], R32 ;  /* 0x0003a02001007387 */ /* 0x0001e20000100a00 */
[----:B------:R-:W-:Y:S01]  /*a7c0*/  IMAD R5, R162, 0x2e, RZ ;  /* 0x0000002ea2057824 */ /* 0x000fe200078e02ff */
[----:B------:R-:W-:-:S02]  /*a7d0*/  PRMT R107, RZ, 0x7610, R107 ;  /* 0x00007610ff6b7816 */ /* 0x000fc4000000006b */
[----:B------:R1:W-:Y:S01]  /*a7e0*/  STL.64 [R1+0x398], R30 ;  /* 0x0003981e01007387 */ /* 0x0003e20000100a00 */
[----:B------:R-:W-:Y:S02]  /*a7f0*/  PRMT R106, RZ, 0x7610, R106 ;  /* 0x00007610ff6a7816 */ /* 0x000fe4000000006a */
[----:B------:R-:W-:Y:S01]  /*a800*/  PRMT R140, RZ, 0x7610, R140 ;  /* 0x00007610ff8c7816 */ /* 0x000fe2000000008c */
[----:B------:R4:W-:Y:S01]  /*a810*/  STL.64 [R1+0x330], R28 ;  /* 0x0003301c01007387 */ /* 0x0009e20000100a00 */
[----:B------:R-:W-:Y:S01]  /*a820*/  PRMT R139, RZ, 0x7610, R139 ;  /* 0x00007610ff8b7816 */ /* 0x000fe2000000008b */
[----:B------:R-:W-:Y:S02]  /*a830*/  VIADD R24, R155, 0xffffffc9 ;  /* 0xffffffc99b187836 */ /* 0x000fe40000000000 */
        /* <DEDUP_REMOVED lines=12> */
[C---:B------:R-:W-:Y:S01]  /*a900*/  IMAD R4, R162.reuse, 0x2f, RZ ;  /* 0x0000002fa2047824 */ /* 0x040fe200078e02ff */
[----:B------:R0:W-:Y:S01]  /*a910*/  STL.64 [R1+0x320], R32 ;  /* 0x0003202001007387 */ /* 0x0001e20000100a00 */
[----:B------:R-:W-:Y:S01]  /*a920*/  PRMT R105, RZ, 0x7610, R105 ;  /* 0x00007610ff697816 */ /* 0x000fe20000000069 */
[----:B------:R-:W-:Y:S01]  /*a930*/  IMAD R5, R162, 0x36, RZ ;  /* 0x00000036a2057824 */ /* 0x000fe200078e02ff */
[----:B------:R-:W-:Y:S01]  /*a940*/  PRMT R104, RZ, 0x7610, R104 ;  /* 0x00007610ff687816 */ /* 0x000fe20000000068 */
[----:B------:R1:W-:Y:S01]  /*a950*/  STL.64 [R1+0x318], R30 ;  /* 0x0003181e01007387 */ /* 0x0003e20000100a00 */
[----:B------:R-:W-:Y:S01]  /*a960*/  VIADD R24, R155, 0xffffffc1 ;  /* 0xffffffc19b187836 */ /* 0x000fe20000000000 */
[----:B------:R-:W-:Y:S02]  /*a970*/  PRMT R138, RZ, 0x7610, R138 ;  /* 0x00007610ff8a7816 */ /* 0x000fe4000000008a */
[----:B------:R1:W-:Y:S01]  /*a980*/  STL.64 [R1+0x2b0], R28 ;  /* 0x0002b01c01007387 */ /* 0x0003e20000100a00 */
[----:B------:R-:W-:Y:S01]  /*a990*/  PRMT R137, RZ, 0x7610, R137 ;  /* 0x00007610ff897816 */ /* 0x000fe20000000089 */
[----:B0-----:R-:W-:-:S02]  /*a9a0*/  IMAD.WIDE R32, R4, 0x2, R160 ;  /* 0x0000000204207825 */ /* 0x001fc400078e02a0 */
[----:B------:R0:W-:Y:S02]  /*a9b0*/  STL.64 [R1+0x2a8], R26 ;  /* 0x0002a81a01007387 */ /* 0x0001e40000100a00 */
[----:B-1----:R-:W-:Y:S02]  /*a9c0*/  IMAD.WIDE R30, R4, 0x2, R158 ;  /* 0x00000002041e7825 */ /* 0x002fe400078e029e */
[----:B------:R1:W2:Y:S02]  /*a9d0*/  @!P0 LDG.E.U16 R105, desc[UR16][R32.64] ;  /* 0x0000001020698981 */ /* 0x0002a4000c1e1500 */
[----:B------:R-:W-:Y:S02]  /*a9e0*/  IMAD.WIDE R28, R5, 0x2, R160 ;  /* 0x00000002051c7825 */ /* 0x000fe400078e02a0 */
[----:B------:R1:W2:Y:S01]  /*a9f0*/  @!P0 LDG.E.U16 R104, desc[UR16][R30.64] ;  /* 0x000000101e688981 */ /* 0x0002a2000c1e1500 */
[----:B------:R-:W-:Y:S01]  /*aa00*/  ISETP.GE.U32.AND P0, PT, R24, 0x7fffff42, PT ;  /* 0x7fffff421800780c */ /* 0x000fe20003f06070 */
[----:B------:R-:W-:-:S02]  /*aa10*/  VIADD R4, R155, 0xffffffc0 ;  /* 0xffffffc09b047836 */ /* 0x000fc40000000000 */
[----:B------:R1:W2:Y:S01]  /*aa20*/  @!P5 LDG.E.U16 R138, desc[UR16][R28.64] ;  /* 0x000000101c8ad981 */ /* 0x0002a2000c1e1500 */
[----:B0-----:R-:W-:-:S03]  /*aa30*/  IMAD.WIDE R26, R5, 0x2, R158 ;  /* 0x00000002051a7825 */ /* 0x001fc600078e029e */
[----:B------:R1:W-:Y:S01]  /*aa40*/  STL.64 [R1+0x2a0], R32 ;  /* 0x0002a02001007387 */ /* 0x0003e20000100a00 */
[----:B------:R-:W-:-:S03]  /*aa50*/  IMAD R5, R162, 0x3e, RZ ;  /* 0x0000003ea2057824 */ /* 0x000fc600078e02ff */
[----:B------:R0:W2:Y:S01]  /*aa60*/  @!P5 LDG.E.U16 R137, desc[UR16][R26.64] ;  /* 0x000000101a89d981 */ /* 0x0000a2000c1e1500 */
[----:B------:R-:W-:Y:S01]  /*aa70*/  ISETP.GE.U32.AND P5, PT, R4, 0x7fffff41, PT ;  /* 0x7fffff410400780c */ /* 0x000fe20003fa6070 */
[----:B------:R-:W-:Y:S02]  /*aa80*/  IMAD R4, R162, 0x37, RZ ;  /* 0x00000037a2047824 */ /* 0x000fe400078e02ff */
[----:B------:R0:W-:Y:S01]  /*aa90*/  STL.64 [R1+0x298], R30 ;  /* 0x0002981e01007387 */ /* 0x0001e20000100a00 */
[----:B------:R-:W-:Y:S02]  /*aaa0*/  PRMT R136, RZ, 0x7610, R136 ;  /* 0x00007610ff887816 */ /* 0x000fe40000000088 */
[----:B------:R-:W-:Y:S01]  /*aab0*/  PRMT R135, RZ, 0x7610, R135 ;  /* 0x00007610ff877816 */ /* 0x000fe20000000087 */
[----:B------:R0:W-:Y:S01]  /*aac0*/  STL.64 [R1+0x230], R28 ;  /* 0x0002301c01007387 */ /* 0x0001e20000100a00 */
[----:B-1----:R-:W-:-:S03]  /*aad0*/  IMAD.WIDE R32, R4, 0x2, R160 ;  /* 0x0000000204207825 */ /* 0x002fc600078e02a0 */
[----:B------:R1:W-:Y:S01]  /*aae0*/  STL.64 [R1+0x228], R26 ;  /* 0x0002281a01007387 */ /* 0x0003e20000100a00 */
[----:B0-----:R-:W-:-:S04]  /*aaf0*/  IMAD.WIDE R30, R4, 0x2, R158 ;  /* 0x00000002041e7825 */ /* 0x001fc800078e029e */
[----:B------:R-:W-:-:S04]  /*ab00*/  IMAD.WIDE R28, R5, 0x2, R160 ;  /* 0x00000002051c7825 */ /* 0x000fc800078e02a0 */
[----:B-1----:R-:W-:Y:S01]  /*ab10*/  IMAD.WIDE R26, R5, 0x2, R158 ;  /* 0x00000002051a7825 */ /* 0x002fe200078e029e */
[----:B------:R-:W-:Y:S01]  /*ab20*/  PRMT R103, RZ, 0x7610, R103 ;  /* 0x00007610ff677816 */ /* 0x000fe20000000067 */
[----:B------:R-:W2:Y:S02]  /*ab30*/  @!P0 LDG.E.U16 R136, desc[UR16][R28.64] ;  /* 0x000000101c888981 */ /* 0x000ea4000c1e1500 */
[C---:B------:R-:W-:Y:S01]  /*ab40*/  VIADD R4, R155.reuse, 0xffffffb1 ;  /* 0xffffffb19b047836 */ /* 0x040fe20000000000 */
[----:B------:R-:W-:Y:S01]  /*ab50*/  PRMT R102, RZ, 0x7610, R102 ;  /* 0x00007610ff667816 */ /* 0x000fe20000000066 */
[----:B------:R-:W2:Y:S01]  /*ab60*/  @!P0 LDG.E.U16 R135, desc[UR16][R26.64] ;  /* 0x000000101a878981 */ /* 0x000ea2000c1e1500 */
[----:B------:R-:W-:Y:S02]  /*ab70*/  VIADD R24, R155, 0xffffffb9 ;  /* 0xffffffb99b187836 */ /* 0x000fe40000000000 */
[----:B------:R-:W-:Y:S01]  /*ab80*/  ISETP.GE.U32.AND P0, PT, R4, 0x7fffff32, PT ;  /* 0x7fffff320400780c */ /* 0x000fe20003f06070 */
[----:B------:R0:W-:Y:S01]  /*ab90*/  STL.64 [R1+0x220], R32 ;  /* 0x0002202001007387 */ /* 0x0001e20000100a00 */
[----:B------:R-:W-:-:S02]  /*aba0*/  IMAD R4, R162, 0x46, RZ ;  /* 0x00000046a2047824 */ /* 0x000fc400078e02ff */
[----:B------:R-:W-:Y:S01]  /*abb0*/  IMAD R5, R162, 0x4e, RZ ;  /* 0x0000004ea2057824 */ /* 0x000fe200078e02ff */
[----:B------:R0:W2:Y:S01]  /*abc0*/  @!P6 LDG.E.U16 R103, desc[UR16][R32.64] ;  /* 0x000000102067e981 */ /* 0x0000a2000c1e1500 */
[----:B------:R-:W-:-:S03]  /*abd0*/  PRMT R132, RZ, 0x7610, R132 ;  /* 0x00007610ff847816 */ /* 0x000fc60000000084 */
[----:B------:R1:W2:Y:S01]  /*abe0*/  @!P6 LDG.E.U16 R102, desc[UR16][R30.64] ;  /* 0x000000101e66e981 */ /* 0x0002a2000c1e1500 */
[----:B------:R-:W-:-:S03]  /*abf0*/  ISETP.GE.U32.AND P6, PT, R24, 0x7fffff3a, PT ;  /* 0x7fffff3a1800780c */ /* 0x000fc60003fc6070 */
[----:B------:R1:W-:Y:S01]  /*ac00*/  STL.64 [R1+0x218], R30 ;  /* 0x0002181e01007387 */ /* 0x0003e20000100a00 */
[----:B------:R-:W-:Y:S01]  /*ac10*/  PRMT R131, RZ, 0x7610, R131 ;  /* 0x00007610ff837816 */ /* 0x000fe20000000083 */
[C---:B0-----:R-:W-:Y:S02]  /*ac20*/  IMAD.WIDE R32, R4.reuse, 0x2, R160 ;  /* 0x0000000204207825 */ /* 0x041fe400078e02a0 */
[----:B------:R0:W-:Y:S04]  /*ac30*/  STL.64 [R1+0x1b0], R28 ;  /* 0x0001b01c01007387 */ /* 0x0001e80000100a00 */
[----:B------:R0:W-:Y:S01]  /*ac40*/  STL.64 [R1+0x1a8], R26 ;  /* 0x0001a81a01007387 */ /* 0x0001e20000100a00 */
[----:B-1----:R-:W-:-:S04]  /*ac50*/  IMAD.WIDE R30, R4, 0x2, R158 ;  /* 0x00000002041e7825 */ /* 0x002fc800078e029e */
[----:B0-----:R-:W-:-:S04]  /*ac60*/  IMAD.WIDE R28, R5, 0x2, R160 ;  /* 0x00000002051c7825 */ /* 0x001fc800078e02a0 */
[----:B------:R-:W-:Y:S01]  /*ac70*/  IMAD.WIDE R26, R5, 0x2, R158 ;  /* 0x00000002051a7825 */ /* 0x000fe200078e029e */
[----:B------:R-:W-:Y:S01]  /*ac80*/  PRMT R134, RZ, 0x7610, R134 ;  /* 0x00007610ff867816 */ /* 0x000fe20000000086 */
[----:B------:R-:W2:Y:S02]  /*ac90*/  @!P0 LDG.E.U16 R132, desc[UR16][R28.64] ;  /* 0x000000101c848981 */ /* 0x000ea4000c1e1500 */
[C---:B------:R-:W-:Y:S01]  /*aca0*/  VIADD R4, R155.reuse, 0xffffffa1 ;  /* 0xffffffa19b047836 */ /* 0x040fe20000000000 */
[----:B------:R-:W-:Y:S01]  /*acb0*/  PRMT R133, RZ, 0x7610, R133 ;  /* 0x00007610ff857816 */ /* 0x000fe20000000085 */
[----:B------:R0:W2:Y:S01]  /*acc0*/  @!P0 LDG.E.U16 R131, desc[UR16][R26.64] ;  /* 0x000000101a838981 */ /* 0x0000a2000c1e1500 */
[----:B------:R-:W-:Y:S02]  /*acd0*/  VIADD R24, R155, 0xffffffa9 ;  /* 0xffffffa99b187836 */ /* 0x000fe40000000000 */
[----:B------:R-:W-:Y:S01]  /*ace0*/  ISETP.GE.U32.AND P0, PT, R4, 0x7fffff22, PT ;  /* 0x7fffff220400780c */ /* 0x000fe20003f06070 */
[----:B------:R-:W-:Y:S01]  /*acf0*/  STL.64 [R1+0x130], R32 ;  /* 0x0001302001007387 */ /* 0x000fe20000100a00 */
[----:B------:R-:W-:-:S03]  /*ad00*/  IMAD R4, R162, 0x56, RZ ;  /* 0x00000056a2047824 */ /* 0x000fc600078e02ff */
[----:B------:R-:W-:Y:S04]  /*ad10*/  STL.64 [R1+0x128], R30 ;  /* 0x0001281e01007387 */ /* 0x000fe80000100a00 */
[----:B------:R-:W-:Y:S04]  /*ad20*/  STL.64 [R1+0xb0], R28 ;  /* 0x0000b01c01007387 */ /* 0x000fe80000100a00 */
[----:B------:R1:W2:Y:S04]  /*ad30*/  @!P6 LDG.E.U16 R134, desc[UR16][R32.64] ;  /* 0x000000102086e981 */ /* 0x0002a8000c1e1500 */
[----:B------:R0:W2:Y:S01]  /*ad40*/  @!P6 LDG.E.U16 R133, desc[UR16][R30.64] ;  /* 0x000000101e85e981 */ /* 0x0000a2000c1e1500 */
[----:B------:R-:W-:Y:S01]  /*ad50*/  ISETP.GE.U32.AND P6, PT, R24, 0x7fffff2a, PT ;  /* 0x7fffff2a1800780c */ /* 0x000fe20003fc6070 */
[----:B------:R-:W-:-:S02]  /*ad60*/  IMAD.WIDE R24, R4, 0x2, R158 ;  /* 0x0000000204187825 */ /* 0x000fc400078e029e */
[----:B------:R0:W-:Y:S02]  /*ad70*/  STL.64 [R1+0xa8], R26 ;  /* 0x0000a81a01007387 */ /* 0x0001e40000100a00 */
[----:B0-----:R-:W-:-:S05]  /*ad80*/  IMAD.WIDE R26, R4, 0x2, R160 ;  /* 0x00000002041a7825 */ /* 0x001fca00078e02a0 */
[----:B------:R-:W-:Y:S04]  /*ad90*/  STL.64 [R1+0x30], R26 ;  /* 0x0000301a01007387 */ /* 0x000fe80000100a00 */
[----:B------:R-:W-:Y:S04]  /*ada0*/  STL.64 [R1+0x28], R24 ;  /* 0x0000281801007387 */ /* 0x000fe80000100a00 */
[----:B------:R-:W2:Y:S01]  /*adb0*/  LDL.LU R152, [R1+0x7a8] ;  /* 0x0007a80001987983 */ /* 0x000ea20000300800 */
[----:B------:R-:W-:Y:S02]  /*adc0*/  PRMT R130, RZ, 0x7610, R130 ;  /* 0x00007610ff827816 */ /* 0x000fe40000000082 */
[----:B------:R-:W-:Y:S01]  /*add0*/  PRMT R129, RZ, 0x7610, R129 ;  /* 0x00007610ff817816 */ /* 0x000fe20000000081 */
[----:B------:R-:W-:Y:S01]  /*ade0*/  STS.U16 [R117+UR5+0xb00], R42 ;  /* 0x000b002a75007988 */ /* 0x000fe20008000405 */
[----:B------:R-:W-:-:S03]  /*adf0*/  VIADD R5, R155, 0xffffff99 ;  /* 0xffffff999b057836 */ /* 0x000fc60000000000 */
[----:B------:R-:W-:Y:S04]  /*ae00*/  STS.U16 [R117+UR5+0x8b00], R41 ;  /* 0x008b002975007988 */ /* 0x000fe80008000405 */
[----:B------:R0:W-:Y:S01]  /*ae10*/  STS.U16 [R117+UR5+0xf00], R40 ;  /* 0x000f002875007988 */ /* 0x0001e20008000405 */
[----:B------:R-:W-:-:S03]  /*ae20*/  PRMT R128, RZ, 0x7610, R128 ;  /* 0x00007610ff807816 */ /* 0x000fc60000000080 */
[----:B------:R-:W4:Y:S01]  /*ae30*/  @!P6 LDG.E.U16 R130, desc[UR16][R26.64] ;  /* 0x000000101a82e981 */ /* 0x000f22000c1e1500 */
[----:B------:R-:W-:-:S03]  /*ae40*/  PRMT R127, RZ, 0x7610, R127 ;  /* 0x00007610ff7f7816 */ /* 0x000fc6000000007f */
[----:B------:R1:W4:Y:S01]  /*ae50*/  @!P6 LDG.E.U16 R129, desc[UR16][R24.64] ;  /* 0x000000101881e981 */ /* 0x000322000c1e1500 */
[----:B0-----:R-:W-:Y:S01]  /*ae60*/  IMAD R40, R162, 0x5e, RZ ;  /* 0x0000005ea2287824 */ /* 0x001fe200078e02ff */
[----:B------:R-:W-:Y:S01]  /*ae70*/  ISETP.GE.U32.AND P6, PT, R5, 0x7fffff1a, PT ;  /* 0x7fffff1a0500780c */ /* 0x000fe20003fc6070 */
[----:B------:R-:W-:Y:S01]  /*ae80*/  VIADD R4, R155, 0xffffff91 ;  /* 0xffffff919b047836 */ /* 0x000fe20000000000 */
[----:B------:R-:W-:Y:S01]  /*ae90*/  PRMT R126, RZ, 0x7610, R126 ;  /* 0x00007610ff7e7816 */ /* 0x000fe2000000007e */
[C---:B------:R-:W-:Y:S01]  /*aea0*/  IMAD.WIDE R42, R40.reuse, 0x2, R160 ;  /* 0x00000002282a7825 */ /* 0x040fe200078e02a0 */
[----:B------:R-:W-:Y:S01]  /*aeb0*/  PRMT R123, RZ, 0x7610, R123 ;  /* 0x00007610ff7b7816 */ /* 0x000fe2000000007b */
[----:B------:R-:W4:Y:S02]  /*aec0*/  LDL.LU R146, [R1+0x7ac] ;  /* 0x0007ac0001927983 */ /* 0x000f240000300800 */
[----:B------:R-:W-:Y:S02]  /*aed0*/  IMAD.WIDE R40, R40, 0x2, R158 ;  /* 0x0000000228287825 */ /* 0x000fe400078e029e */
[----:B------:R-:W4:Y:S02]  /*aee0*/  @!P0 LDG.E.U16 R128, desc[UR16][R42.64] ;  /* 0x000000102a808981 */ /* 0x000f24000c1e1500 */
[----:B------:R-:W-:-:S02]  /*aef0*/  IMAD R36, R162, 0x66, RZ ;  /* 0x00000066a2247824 */ /* 0x000fc400078e02ff */
[----:B------:R-:W4:Y:S01]  /*af00*/  @!P0 LDG.E.U16 R127, desc[UR16][R40.64] ;  /* 0x00000010287f8981 */ /* 0x000f22000c1e1500 */
[----:B------:R-:W-:Y:S01]  /*af10*/  ISETP.GE.U32.AND P0, PT, R4, 0x7fffff12, PT ;  /* 0x7fffff120400780c */ /* 0x000fe20003f06070 */
[C---:B------:R-:W-:Y:S01]  /*af20*/  IMAD.WIDE R38, R36.reuse, 0x2, R160 ;  /* 0x0000000224267825 */ /* 0x040fe200078e02a0 */
[----:B------:R-:W-:Y:S01]  /*af30*/  PRMT R122, RZ, 0x7610, R122 ;  /* 0x00007610ff7a7816 */ /* 0x000fe2000000007a */
[----:B------:R-:W4:Y:S02]  /*af40*/  LDL.LU R153, [R1+0x7b4] ;  /* 0x0007b40001997983 */ /* 0x000f240000300800 */
[----:B------:R-:W-:Y:S02]  /*af50*/  IMAD.WIDE R36, R36, 0x2, R158 ;  /* 0x0000000224247825 */ /* 0x000fe400078e029e */
[----:B------:R-:W4:Y:S02]  /*af60*/  @!P6 LDG.E.U16 R126, desc[UR16][R38.64] ;  /* 0x00000010267ee981 */ /* 0x000f24000c1e1500 */
[----:B------:R-:W-:-:S02]  /*af70*/  VIADD R5, R155, 0xffffff89 ;  /* 0xffffff899b057836 */ /* 0x000fc40000000000 */
[----:B-1----:R-:W-:Y:S01]  /*af80*/  IMAD R32, R162, 0x6e, RZ ;  /* 0x0000006ea2207824 */ /* 0x002fe200078e02ff */
[----:B------:R-:W4:Y:S01]  /*af90*/  @!P6 LDG.E.U16 R123, desc[UR16][R36.64] ;  /* 0x00000010247be981 */ /* 0x000f22000c1e1500 */
[----:B------:R-:W-:Y:S02]  /*afa0*/  PRMT R121, RZ, 0x7610, R121 ;  /* 0x00007610ff797816 */ /* 0x000fe40000000079 */
[----:B------:R-:W-:Y:S01]  /*afb0*/  ISETP.GE.U32.AND P6, PT, R5, 0x7fffff0a, PT ;  /* 0x7fffff0a0500780c */ /* 0x000fe20003fc6070 */
[C---:B------:R-:W-:Y:S01]  /*afc0*/  IMAD.WIDE R34, R32.reuse, 0x2, R160 ;  /* 0x0000000220227825 */ /* 0x040fe200078e02a0 */
[----:B------:R-:W-:Y:S01]  /*afd0*/  PRMT R120, RZ, 0x7610, R120 ;  /* 0x00007610ff787816 */ /* 0x000fe20000000078 */
[----:B------:R-:W4:Y:S02]  /*afe0*/  LDL.LU R154, [R1+0x7b0] ;  /* 0x0007b000019a7983 */ /* 0x000f240000300800 */
[----:B------:R-:W-:Y:S01]  /*aff0*/  IMAD.WIDE R32, R32, 0x2, R158 ;  /* 0x0000000220207825 */ /* 0x000fe200078e029e */
[----:B---3--:R-:W-:Y:S01]  /*b000*/  PRMT R119, RZ, 0x7610, R119 ;  /* 0x00007610ff777816 */ /* 0x008fe20000000077 */
[----:B------:R-:W3:Y:S02]  /*b010*/  @!P0 LDG.E.U16 R122, desc[UR16][R34.64] ;  /* 0x00000010227a8981 */ /* 0x000ee4000c1e1500 */
[----:B------:R-:W-:-:S02]  /*b020*/  VIADD R4, R155, 0xffffff81 ;  /* 0xffffff819b047836 */ /* 0x000fc40000000000 */
[----:B------:R-:W-:Y:S01]  /*b030*/  IMAD R28, R162, 0x76, RZ ;  /* 0x00000076a21c7824 */ /* 0x000fe200078e02ff */
[----:B------:R-:W3:Y:S02]  /*b040*/  @!P0 LDG.E.U16 R121, desc[UR16][R32.64] ;  /* 0x0000001020798981 */ /* 0x000ee4000c1e1500 */
[----:B------:R-:W-:Y:S01]  /*b050*/  ISETP.GE.U32.AND P0, PT, R4, 0x7fffff02, PT ;  /* 0x7fffff020400780c */ /* 0x000fe20003f06070 */
[----:B------:R-:W-:-:S04]  /*b060*/  IMAD.WIDE R30, R28, 0x2, R160 ;  /* 0x000000021c1e7825 */ /* 0x000fc800078e02a0 */
[----:B------:R-:W-:Y:S01]  /*b070*/  IMAD.WIDE R28, R28, 0x2, R158 ;  /* 0x000000021c1c7825 */ /* 0x000fe200078e029e */
[----:B------:R-:W-:Y:S03]  /*b080*/  STL.64 [R1+0x11a0], R42 ;  /* 0x0011a02a01007387 */ /* 0x000fe60000100a00 */
[----:B------:R-:W-:Y:S01]  /*b090*/  VIADD R4, R155, 0xffffffb8 ;  /* 0xffffffb89b047836 */ /* 0x000fe20000000000 */
[----:B------:R-:W3:Y:S01]  /*b0a0*/  @!P6 LDG.E.U16 R120, desc[UR16][R30.64] ;  /* 0x000000101e78e981 */ /* 0x000ee2000c1e1500 */
[----:B------:R-:W-:-:S03]  /*b0b0*/  IMAD R24, R162, 0x7e, RZ ;  /* 0x0000007ea2187824 */ /* 0x000fc600078e02ff */
[----:B------:R0:W3:Y:S01]  /*b0c0*/  @!P6 LDG.E.U16 R119, desc[UR16][R28.64] ;  /* 0x000000101c77e981 */ /* 0x0000e2000c1e1500 */
[----:B------:R-:W-:Y:S01]  /*b0d0*/  ISETP.GE.U32.AND P6, PT, R4, 0x7fffff39, PT ;  /* 0x7fffff390400780c */ /* 0x000fe20003fc6070 */
[----:B------:R-:W-:Y:S02]  /*b0e0*/  IMAD R4, R162, 0x3f, RZ ;  /* 0x0000003fa2047824 */ /* 0x000fe400078e02ff */
[----:B------:R-:W-:Y:S01]  /*b0f0*/  STL [R1+0x1208], R40 ;  /* 0x0012082801007387 */ /* 0x000fe20000100800 */
[----:B------:R-:W-:-:S03]  /*b100*/  IMAD.WIDE R26, R24, 0x2, R160 ;  /* 0x00000002181a7825 */ /* 0x000fc600078e02a0 */
[----:B------:R-:W-:Y:S01]  /*b110*/  STL [R1+0x11ac], R41 ;  /* 0x0011ac2901007387 */ /* 0x000fe20000100800 */
[----:B------:R-:W-:Y:S01]  /*b120*/  PRMT R118, RZ, 0x7610, R118 ;  /* 0x00007610ff767816 */ /* 0x000fe20000000076 */
[----:B------:R-:W-:Y:S02]  /*b130*/  IMAD.WIDE R24, R24, 0x2, R158 ;  /* 0x0000000218187825 */ /* 0x000fe400078e029e */
[----:B------:R-:W-:Y:S02]  /*b140*/  STL.64 [R1+0x11b0], R38 ;  /* 0x0011b02601007387 */ /* 0x000fe40000100a00 */
[C---:B------:R-:W-:Y:S02]  /*b150*/  IMAD.WIDE R46, R4.reuse, 0x2, R160 ;  /* 0x00000002042e7825 */ /* 0x040fe400078e02a0 */
[----:B------:R-:W-:Y:S02]  /*b160*/  STL.64 [R1+0x11c0], R36 ;  /* 0x0011c02401007387 */ /* 0x000fe40000100a00 */
[----:B------:R-:W-:-:S02]  /*b170*/  IMAD.WIDE R44, R4, 0x2, R158 ;  /* 0x00000002042c7825 */ /* 0x000fc400078e029e */
[----:B------:R-:W-:Y:S02]  /*b180*/  STL.64 [R1+0x11d0], R34 ;  /* 0x0011d02201007387 */ /* 0x000fe40000100a00 */
[----:B------:R-:W-:Y:S02]  /*b190*/  IMAD R4, R162, 0x47, RZ ;  /* 0x00000047a2047824 */ /* 0x000fe400078e02ff */
[----:B------:R-:W-:Y:S01]  /*b1a0*/  STL.64 [R1+0x11e0], R32 ;  /* 0x0011e02001007387 */ /* 0x000fe20000100a00 */
[----:B------:R-:W-:-:S03]  /*b1b0*/  PRMT R99, RZ, 0x7610, R99 ;  /* 0x00007610ff637816 */ /* 0x000fc60000000063 */
[----:B------:R-:W-:Y:S04]  /*b1c0*/  STL.64 [R1+0x11f0], R30 ;  /* 0x0011f01e01007387 */ /* 0x000fe80000100a00 */
[----:B------:R0:W-:Y:S01]  /*b1d0*/  STL.64 [R1+0x1200], R28 ;  /* 0x0012001c01007387 */ /* 0x0001e20000100a00 */
[----:B------:R-:W-:-:S03]  /*b1e0*/  PRMT R98, RZ, 0x7610, R98 ;  /* 0x00007610ff627816 */ /* 0x000fc60000000062 */
[----:B------:R1:W-:Y:S04]  /*b1f0*/  STL.64 [R1+0x1210], R26 ;  /* 0x0012101a01007387 */ /* 0x0003e80000100a00 */
[----:B------:R-:W-:Y:S04]  /*b200*/  STL [R1+0x124c], R24 ;  /* 0x00124c1801007387 */ /* 0x000fe80000100800 */
[----:B------:R1:W3:Y:S01]  /*b210*/  @!P0 LDG.E.U16 R118, desc[UR16][R26.64] ;  /* 0x000000101a768981 */ /* 0x0002e2000c1e1500 */
[----:B0-----:R-:W-:-:S03]  /*b220*/  IMAD.WIDE R28, R4, 0x2, R160 ;  /* 0x00000002041c7825 */ /* 0x001fc600078e02a0 */
[----:B------:R-:W-:Y:S01]  /*b230*/  STL.64 [R1+0x1a0], R46 ;  /* 0x0001a02e01007387 */ /* 0x000fe20000100a00 */
[----:B------:R-:W-:-:S03]  /*b240*/  PRMT R101, RZ, 0x7610, R101 ;  /* 0x00007610ff657816 */ /* 0x000fc60000000065 */
[----:B------:R-:W-:Y:S01]  /*b250*/  STL [R1+0x1218], R25 ;  /* 0x0012181901007387 */ /* 0x000fe20000100800 */
[----:B-1----:R-:W-:-:S03]  /*b260*/  IMAD.WIDE R26, R4, 0x2, R158 ;  /* 0x00000002041a7825 */ /* 0x002fc600078e029e */
[----:B------:R-:W-:Y:S01]  /*b270*/  STL.64 [R1+0x198], R44 ;  /* 0x0001982c01007387 */ /* 0x000fe20000100a00 */
[----:B------:R-:W-:Y:S01]  /*b280*/  IMAD R4, R162, 0x4f, RZ ;  /* 0x0000004fa2047824 */ /* 0x000fe200078e02ff */
[----:B------:R-:W-:Y:S02]  /*b290*/  PRMT R100, RZ, 0x7610, R100 ;  /* 0x00007610ff647816 */ /* 0x000fe40000000064 */
[----:B------:R-:W3:Y:S04]  /*b2a0*/  LDL.LU R147, [R1+0x7bc] ;  /* 0x0007bc0001937983 */ /* 0x000ee80000300800 */
[----:B------:R-:W3:Y:S04]  /*b2b0*/  LDL.LU R148, [R1+0x7b8] ;  /* 0x0007b80001947983 */ /* 0x000ee80000300800 */
[----:B------:R0:W-:Y:S04]  /*b2c0*/  STL.64 [R1+0x120], R28 ;  /* 0x0001201c01007387 */ /* 0x0001e80000100a00 */
[----:B------:R0:W3:Y:S04]  /*b2d0*/  @!P6 LDG.E.U16 R99, desc[UR16][R28.64] ;  /* 0x000000101c63e981 */ /* 0x0000e8000c1e1500 */
[----:B------:R1:W-:Y:S04]  /*b2e0*/  STL.64 [R1+0x118], R26 ;  /* 0x0001181a01007387 */ /* 0x0003e80000100a00 */
[----:B------:R1:W3:Y:S01]  /*b2f0*/  @!P6 LDG.E.U16 R98, desc[UR16][R26.64] ;  /* 0x000000101a62e981 */ /* 0x0002e2000c1e1500 */
[----:B0-----:R-:W-:-:S03]  /*b300*/  IMAD.WIDE R28, R4, 0x2, R160 ;  /* 0x00000002041c7825 */ /* 0x001fc600078e02a0 */
[----:B------:R-:W3:Y:S04]  /*b310*/  LDL.LU R149, [R1+0x7c4] ;  /* 0x0007c40001957983 */ /* 0x000ee80000300800 */
[----:B------:R-:W3:Y:S01]  /*b320*/  LDL.LU R150, [R1+0x7c0] ;  /* 0x0007c00001967983 */ /* 0x000ee20000300800 */
[----:B-1----:R-:W-:-:S03]  /*b330*/  IMAD.WIDE R26, R4, 0x2, R158 ;  /* 0x00000002041a7825 */ /* 0x002fc600078e029e */
[----:B------:R-:W3:Y:S04]  /*b340*/  @!P5 LDG.E.U16 R101, desc[UR16][R46.64] ;  /* 0x000000102e65d981 */ /* 0x000ee8000c1e1500 */
[----:B------:R-:W3:Y:S04]  /*b350*/  @!P5 LDG.E.U16 R100, desc[UR16][R44.64] ;  /* 0x000000102c64d981 */ /* 0x000ee8000c1e1500 */
[----:B------:R-:W3:Y:S04]  /*b360*/  LDL.LU R151, [R1+0x7cc] ;  /* 0x0007cc0001977983 */ /* 0x000ee80000300800 */
[----:B------:R-:W-:Y:S01]  /*b370*/  STL.64 [R1+0xa0], R28 ;  /* 0x0000a01c01007387 */ /* 0x000fe20000100a00 */
[----:B--2---:R-:W-:-:S03]  /*b380*/  ISETP.GE.AND P5, PT, R152, RZ, PT ;  /* 0x000000ff9800720c */ /* 0x004fc60003fa6270 */
[----:B------:R-:W2:Y:S04]  /*b390*/  LDL.LU R152, [R1+0x7c8] ;  /* 0x0007c80001987983 */ /* 0x000ea80000300800 */
[----:B------:R-:W-:Y:S04]  /*b3a0*/  STL.64 [R1+0x98], R26 ;  /* 0x0000981a01007387 */ /* 0x000fe80000100a00 */
[----:B------:R-:W2:Y:S04]  /*b3b0*/  LDL.LU R34, [R1+0x1c] ;  /* 0x00001c0001227983 */ /* 0x000ea80000300800 */
[----:B------:R-:W3:Y:S01]  /*b3c0*/  LDL.LU R33, [R1+0x18] ;  /* 0x0000180001217983 */ /* 0x000ee20000300800 */
[----:B------:R-:W-:Y:S01]  /*b3d0*/  PRMT R116, RZ, 0x7610, R116 ;  /* 0x00007610ff747816 */ /* 0x000fe20000000074 */
[----:B------:R-:W-:-:S05]  /*b3e0*/  VIADD R5, R155, 0xffffffb0 ;  /* 0xffffffb09b057836 */ /* 0x000fca0000000000 */
[----:B------:R-:W3:Y:S01]  /*b3f0*/  @!P0 LDG.E.U16 R116, desc[UR16][R24.64] ;  /* 0x0000001018748981 */ /* 0x000ee2000c1e1500 */
[----:B------:R-:W-:Y:S02]  /*b400*/  ISETP.GE.U32.AND P0, PT, R5, 0x7fffff31, PT ;  /* 0x7fffff310500780c */ /* 0x000fe40003f06070 */
[----:B------:R-:W-:Y:S02]  /*b410*/  PRMT R97, RZ, 0x7610, R97 ;  /* 0x00007610ff617816 */ /* 0x000fe40000000061 */
[----:B------:R-:W-:-:S09]  /*b420*/  PRMT R96, RZ, 0x7610, R96 ;  /* 0x00007610ff607816 */ /* 0x000fd20000000060 */
[----:B------:R-:W3:Y:S04]  /*b430*/  @!P0 LDG.E.U16 R97, desc[UR16][R28.64] ;  /* 0x000000101c618981 */ /* 0x000ee8000c1e1500 */
[----:B------:R0:W3:Y:S01]  /*b440*/  @!P0 LDG.E.U16 R96, desc[UR16][R26.64] ;  /* 0x000000101a608981 */ /* 0x0000e2000c1e1500 */
[----:B--2---:R-:W-:Y:S01]  /*b450*/  @!P3 IMAD.MOV R34, RZ, RZ, -R34 ;  /* 0x000000ffff22b224 */ /* 0x004fe200078e0a22 */
[----:B----4-:R-:W-:Y:S02]  /*b460*/  ISETP.GE.AND P3, PT, R153, RZ, PT ;  /* 0x000000ff9900720c */ /* 0x010fe40003f66270 */
[----:B------:R-:W2:Y:S01]  /*b470*/  LDL.LU R153, [R1+0x7d0] ;  /* 0x0007d00001997983 */ /* 0x000ea20000300800 */
[----:B---3--:R-:W-:Y:S01]  /*b480*/  @!P4 IMAD.MOV R33, RZ, RZ, -R33 ;  /* 0x000000ffff21c224 */ /* 0x008fe200078e0a21 */
[----:B------:R-:W-:-:S02]  /*b490*/  ISETP.GE.AND P4, PT, R154, RZ, PT ;  /* 0x000000ff9a00720c */ /* 0x000fc40003f86270 */
[----:B------:R-:W3:Y:S01]  /*b4a0*/  LDL.LU R154, [R1+0x7d4] ;  /* 0x0007d400019a7983 */ /* 0x000ee20000300800 */
[----:B------:R-:W-:Y:S02]  /*b4b0*/  ISETP.GE.AND P0, PT, R146, RZ, PT ;  /* 0x000000ff9200720c */ /* 0x000fe40003f06270 */
[----:B------:R-:W-:Y:S02]  /*b4c0*/  @!P5 IADD3 R165, PT, PT, -R165, RZ, RZ ;  /* 0x000000ffa5a5d210 */ /* 0x000fe40007ffe1ff */
[----:B------:R-:W-:Y:S02]  /*b4d0*/  ISETP.GE.AND P5, PT, R147, RZ, PT ;  /* 0x000000ff9300720c */ /* 0x000fe40003fa6270 */
[----:B------:R-:W-:Y:S01]  /*b4e0*/  @!P3 IMAD.MOV R22, RZ, RZ, -R22 ;  /* 0x000000ffff16b224 */ /* 0x000fe200078e0a16 */
[----:B------:R-:W-:-:S06]  /*b4f0*/  ISETP.GE.AND P3, PT, R149, RZ, PT ;  /* 0x000000ff9500720c */ /* 0x000fcc0003f66270 */
[----:B------:R-:W-:Y:S01]  /*b500*/  @!P0 IMAD.MOV R23, RZ, RZ, -R23 ;  /* 0x000000ffff178224 */ /* 0x000fe200078e0a17 */
[----:B------:R-:W-:Y:S02]  /*b510*/  ISETP.GE.AND P0, PT, R148, RZ, PT ;  /* 0x000000ff9400720c */ /* 0x000fe40003f06270 */
[----:B------:R-:W4:Y:S04]  /*b520*/  LDL.LU R148, [R1+0x7d8] ;  /* 0x0007d80001947983 */ /* 0x000f280000300800 */
[----:B------:R-:W4:Y:S01]  /*b530*/  LDL.LU R149, [R1+0x7dc] ;  /* 0x0007dc0001957983 */ /* 0x000f220000300800 */
[----:B------:R-:W-:Y:S01]  /*b540*/  @!P4 IMAD.MOV R21, RZ, RZ, -R21 ;  /* 0x000000ffff15c224 */ /* 0x000fe200078e0a15 */
[----:B------:R-:W-:Y:S01]  /*b550*/  ISETP.GE.AND P4, PT, R150, RZ, PT ;  /* 0x000000ff9600720c */ /* 0x000fe20003f86270 */
[----:B------:R-:W-:Y:S01]  /*b560*/  @!P5 IMAD.MOV R20, RZ, RZ, -R20 ;  /* 0x000000ffff14d224 */ /* 0x000fe200078e0a14 */
[----:B------:R-:W4:Y:S01]  /*b570*/  LDL.LU R150, [R1+0x7e0] ;  /* 0x0007e00001967983 */ /* 0x000f220000300800 */
[----:B------:R-:W-:Y:S01]  /*b580*/  ISETP.GE.AND P5, PT, R151, RZ, PT ;  /* 0x000000ff9700720c */ /* 0x000fe20003fa6270 */
[----:B------:R-:W-:-:S02]  /*b590*/  @!P3 IMAD.MOV R18, RZ, RZ, -R18 ;  /* 0x000000ffff12b224 */ /* 0x000fc400078e0a12 */
[----:B------:R-:W-:Y:S01]  /*b5a0*/  @!P0 IMAD.MOV R19, RZ, RZ, -R19 ;  /* 0x000000ffff138224 */ /* 0x000fe200078e0a13 */
[----:B------:R-:W-:Y:S01]  /*b5b0*/  ISETP.GE.AND P0, PT, R152, RZ, PT ;  /* 0x000000ff9800720c */ /* 0x000fe20003f06270 */
[----:B------:R-:W4:Y:S04]  /*b5c0*/  LDL.LU R151, [R1+0x7e4] ;  /* 0x0007e40001977983 */ /* 0x000f280000300800 */
[----:B------:R-:W4:Y:S01]  /*b5d0*/  LDL.LU R152, [R1+0x7e8] ;  /* 0x0007e80001987983 */ /* 0x000f220000300800 */
[----:B------:R-:W-:Y:S01]  /*b5e0*/  @!P4 IMAD.MOV R17, RZ, RZ, -R17 ;  /* 0x000000ffff11c224 */ /* 0x000fe200078e0a11 */
[----:B--2---:R-:W-:Y:S02]  /*b5f0*/  ISETP.GE.AND P3, PT, R153, RZ, PT ;  /* 0x000000ff9900720c */ /* 0x004fe40003f66270 */
[----:B------:R-:W2:Y:S01]  /*b600*/  LDL.LU R153, [R1+0x7ec] ;  /* 0x0007ec0001997983 */ /* 0x000ea20000300800 */
[----:B---3--:R-:W-:-:S03]  /*b610*/  ISETP.GE.AND P4, PT, R154, RZ, PT ;  /* 0x000000ff9a00720c */ /* 0x008fc60003f86270 */
[----:B------:R-:W3:Y:S01]  /*b620*/  LDL.LU R154, [R1+0x7f0] ;  /* 0x0007f000019a7983 */ /* 0x000ee20000300800 */
[----:B------:R-:W-:Y:S02]  /*b630*/  @!P0 IMAD.MOV R15, RZ, RZ, -R15 ;  /* 0x000000ffff0f8224 */ /* 0x000fe400078e0a0f */
[----:B------:R-:W-:Y:S01]  /*b640*/  @!P5 IMAD.MOV R16, RZ, RZ, -R16 ;  /* 0x000000ffff10d224 */ /* 0x000fe200078e0a10 */
[----:B------:R-:W3:Y:S01]  /*b650*/  LDL.LU R147, [R1+0x7f4] ;  /* 0x0007f40001937983 */ /* 0x000ee20000300800 */
[----:B----4-:R-:W-:Y:S02]  /*b660*/  ISETP.GE.AND P0, PT, R149, RZ, PT ;  /* 0x000000ff9500720c */ /* 0x010fe40003f06270 */
[----:B------:R-:W-:Y:S02]  /*b670*/  ISETP.GE.AND P5, PT, R148, RZ, PT ;  /* 0x000000ff9400720c */ /* 0x000fe40003fa6270 */
[----:B------:R-:W4:Y:S04]  /*b680*/  LDL.LU R148, [R1+0x7f8] ;  /* 0x0007f80001947983 */ /* 0x000f280000300800 */
[----:B------:R-:W4:Y:S05]  /*b690*/  LDL.LU R149, [R1+0x7fc] ;  /* 0x0007fc0001957983 */ /* 0x000f2a0000300800 */
[----:B------:R-:W-:-:S02]  /*b6a0*/  @!P0 IMAD.MOV R11, RZ, RZ, -R11 ;  /* 0x000000ffff0b8224 */ /* 0x000fc400078e0a0b */
[----:B------:R-:W-:Y:S01]  /*b6b0*/  @!P3 IMAD.MOV R14, RZ, RZ, -R14 ;  /* 0x000000ffff0eb224 */ /* 0x000fe200078e0a0e */
[----:B------:R-:W-:Y:S01]  /*b6c0*/  ISETP.GE.AND P3, PT, R150, RZ, PT ;  /* 0x000000ff9600720c */ /* 0x000fe20003f66270 */
[----:B------:R-:W-:Y:S01]  /*b6d0*/  @!P4 IMAD.MOV R13, RZ, RZ, -R13 ;  /* 0x000000ffff0dc224 */ /* 0x000fe200078e0a0d */
[----:B------:R-:W-:Y:S01]  /*b6e0*/  ISETP.GE.AND P4, PT, R151, RZ, PT ;  /* 0x000000ff9700720c */ /* 0x000fe20003f86270 */
[----:B------:R-:W-:Y:S01]  /*b6f0*/  @!P5 IMAD.MOV R12, RZ, RZ, -R12 ;  /* 0x000000ffff0cd224 */ /* 0x000fe200078e0a0c */
[----:B------:R-:W-:-:S09]  /*b700*/  ISETP.GE.AND P5, PT, R152, RZ, PT ;  /* 0x000000ff9800720c */ /* 0x000fd20003fa6270 */
[----:B------:R-:W-:Y:S01]  /*b710*/  @!P3 IMAD.MOV R10, RZ, RZ, -R10 ;  /* 0x000000ffff0ab224 */ /* 0x000fe200078e0a0a */
[----:B--2---:R-:W-:Y:S02]  /*b720*/  ISETP.GE.AND P0, PT, R153, RZ, PT ;  /* 0x000000ff9900720c */ /* 0x004fe40003f06270 */
[----:B------:R-:W2:Y:S01]  /*b730*/  LDL.LU R153, [R1+0x62c] ;  /* 0x00062c0001997983 */ /* 0x000ea20000300800 */
[----:B---3--:R-:W-:-:S03]  /*b740*/  ISETP.GE.AND P3, PT, R154, RZ, PT ;  /* 0x000000ff9a00720c */ /* 0x008fc60003f66270 */
[----:B------:R-:W3:Y:S04]  /*b750*/  LDL.LU R150, [R1+0x628] ;  /* 0x0006280001967983 */ /* 0x000ee80000300800 */
[----:B------:R-:W3:Y:S04]  /*b760*/  LDL.LU R151, [R1+0x624] ;  /* 0x0006240001977983 */ /* 0x000ee80000300800 */
[----:B------:R-:W3:Y:S04]  /*b770*/  LDL.LU R152, [R1+0x620] ;  /* 0x0006200001987983 */ /* 0x000ee80000300800 */
[----:B------:R-:W3:Y:S01]  /*b780*/  LDL.LU R154, [R1+0x61c] ;  /* 0x00061c00019a7983 */ /* 0x000ee20000300800 */
[----:B------:R-:W1:Y:S01]  /*b790*/  S2R R2, SR_TID.X ;  /* 0x0000000000027919 */ /* 0x000e620000002100 */
[----:B------:R-:W-:Y:S01]  /*b7a0*/  @!P0 IMAD.MOV R7, RZ, RZ, -R7 ;  /* 0x000000ffff078224 */ /* 0x000fe200078e0a07 */
[----:B------:R-:W-:-:S02]  /*b7b0*/  ISETP.NE.AND P0, PT, R3, RZ, PT ;  /* 0x000000ff0300720c */ /* 0x000fc40003f05270 */
[----:B------:R-:W-:-:S04]  /*b7c0*/  LOP3.LUT R38, RZ, R3, RZ, 0x33, !PT ;  /* 0x00000003ff267212 */ /* 0x000fc800078e33ff */
[----:B------:R-:W-:Y:S01]  /*b7d0*/  SEL R95, R38, R163, !P0 ;  /* 0x000000a3265f7207 */ /* 0x000fe20004000000 */
[----:B-1----:R-:W-:-:S05]  /*b7e0*/  IMAD.SHL.U32 R2, R2, 0x2, RZ ;  /* 0x0000000202027824 */ /* 0x002fca00078e00ff */
[----:B------:R-:W-:-:S05]  /*b7f0*/  LOP3.LUT R2, R2, 0x7e, RZ, 0xc0, !PT ;  /* 0x0000007e02027812 */ /* 0x000fca00078ec0ff */
[----:B------:R-:W-:-:S05]  /*b800*/  IMAD R2, R64, 0x80, R2 ;  /* 0x0000008040027824 */ /* 0x000fca00078e0202 */
[----:B------:R1:W-:Y:S04]  /*b810*/  STL [R1+0x1250], R2 ;  /* 0x0012500201007387 */ /* 0x0003e80000100800 */
[----:B------:R-:W3:Y:S04]  /*b820*/  LDL.LU R5, [R1+0x588] ;  /* 0x0005880001057983 */ /* 0x000ee80000300800 */
[----:B------:R-:W3:Y:S04]  /*b830*/  LDL.LU R4, [R1+0x24] ;  /* 0x0000240001047983 */ /* 0x000ee80000300800 */
[----:B------:R-:W3:Y:S04]  /*b840*/  LDL.LU R3, [R1+0x20] ;  /* 0x0000200001037983 */ /* 0x000ee80000300800 */
[----:B------:R-:W3:Y:S01]  /*b850*/  LDL.LU R163, [R1+0x125c] ;  /* 0x00125c0001a37983 */ /* 0x000ee20000300800 */
[----:B------:R-:W-:Y:S01]  /*b860*/  @!P4 IMAD.MOV R9, RZ, RZ, -R9 ;  /* 0x000000ffff09c224 */ /* 0x000fe200078e0a09 */
[----:B------:R-:W-:Y:S01]  /*b870*/  ISETP.GE.AND P4, PT, R147, RZ, PT ;  /* 0x000000ff9300720c */ /* 0x000fe20003f86270 */
[----:B------:R-:W-:Y:S01]  /*b880*/  @!P5 IMAD.MOV R8, RZ, RZ, -R8 ;  /* 0x000000ffff08d224 */ /* 0x000fe200078e0a08 */
[----:B----4-:R-:W-:-:S02]  /*b890*/  ISETP.GE.AND P5, PT, R148, RZ, PT ;  /* 0x000000ff9400720c */ /* 0x010fc40003fa6270 */
[----:B------:R-:W-:Y:S02]  /*b8a0*/  ISETP.GE.AND P6, PT, R149, RZ, PT ;  /* 0x000000ff9500720c */ /* 0x000fe40003fc6270 */
[C---:B--2---:R-:W-:Y:S02]  /*b8b0*/  SEL R39, R38.reuse, R153, !P0 ;  /* 0x0000009926277207 */ /* 0x044fe40004000000 */
[----:B------:R-:W2:Y:S04]  /*b8c0*/  LDL.LU R153, [R1+0x618] ;  /* 0x0006180001997983 */ /* 0x000ea80000300800 */
[----:B------:R-:W4:Y:S04]  /*b8d0*/  LDL.LU R75, [R1+0x614] ;  /* 0x00061400014b7983 */ /* 0x000f280000300800 */
[----:B------:R-:W4:Y:S04]  /*b8e0*/  LDL.LU R91, [R1+0x610] ;  /* 0x00061000015b7983 */ /* 0x000f280000300800 */
[----:B------:R-:W4:Y:S04]  /*b8f0*/  LDL.LU R72, [R1+0x60c] ;  /* 0x00060c0001487983 */ /* 0x000f280000300800 */
[----:B------:R-:W4:Y:S04]  /*b900*/  LDL.LU R73, [R1+0x608] ;  /* 0x0006080001497983 */ /* 0x000f280000300800 */
[----:B------:R-:W0:Y:S04]  /*b910*/  LDL.LU R76, [R1+0x604] ;  /* 0x00060400014c7983 */ /* 0x000e280000300800 */
        /* <DEDUP_REMOVED lines=15> */
[----:B------:R-:W4:Y:S01]  /*ba10*/  LDL.LU R145, [R1+0x5c4] ;  /* 0x0005c40001917983 */ /* 0x000f220000300800 */
[----:B---3--:R-:W-:-:S03]  /*ba20*/  SEL R58, R38, R154, !P0 ;  /* 0x0000009a263a7207 */ /* 0x008fc60004000000 */
[----:B------:R-:W3:Y:S04]  /*ba30*/  LDL.LU R146, [R1+0x5c0] ;  /* 0x0005c00001927983 */ /* 0x000ee80000300800 */
[----:B------:R-:W3:Y:S04]  /*ba40*/  LDL.LU R147, [R1+0x5bc] ;  /* 0x0005bc0001937983 */ /* 0x000ee80000300800 */
[----:B------:R-:W3:Y:S04]  /*ba50*/  LDL.LU R148, [R1+0x5b8] ;  /* 0x0005b80001947983 */ /* 0x000ee80000300800 */
[----:B------:R-:W3:Y:S04]  /*ba60*/  LDL.LU R149, [R1+0x5b4] ;  /* 0x0005b40001957983 */ /* 0x000ee80000300800 */
[----:B------:R-:W3:Y:S01]  /*ba70*/  LDL.LU R154, [R1+0x5b0] ;  /* 0x0005b000019a7983 */ /* 0x000ee20000300800 */
[----:B------:R-:W-:-:S02]  /*ba80*/  SEL R57, R38, R150, !P0 ;  /* 0x0000009626397207 */ /* 0x000fc40004000000 */
[C---:B------:R-:W-:Y:S01]  /*ba90*/  SEL R94, R38.reuse, R151, !P0 ;  /* 0x00000097265e7207 */ /* 0x040fe20004000000 */
[----:B------:R-:W4:Y:S01]  /*baa0*/  LDL.LU R150, [R1+0x5ac] ;  /* 0x0005ac0001967983 */ /* 0x000f220000300800 */
[----:B------:R-:W-:-:S03]  /*bab0*/  SEL R42, R38, R152, !P0 ;  /* 0x00000098262a7207 */ /* 0x000fc60004000000 */
[----:B------:R-:W4:Y:S04]  /*bac0*/  LDL.LU R151, [R1+0x5a8] ;  /* 0x0005a80001977983 */ /* 0x000f280000300800 */
[----:B------:R-:W4:Y:S01]  /*bad0*/  LDL.LU R152, [R1+0x5a4] ;  /* 0x0005a40001987983 */ /* 0x000f220000300800 */
[----:B--2---:R-:W-:-:S03]  /*bae0*/  SEL R74, R38, R153, !P0 ;  /* 0x00000099264a7207 */ /* 0x004fc60004000000 */
[----:B------:R-:W2:Y:S01]  /*baf0*/  LDL.LU R153, [R1+0x5a0] ;  /* 0x0005a00001997983 */ /* 0x000ea20000300800 */
[----:B---3--:R-:W-:-:S03]  /*bb00*/  SEL R31, R38, R154, !P0 ;  /* 0x0000009a261f7207 */ /* 0x008fc60004000000 */
[----:B------:R-:W3:Y:S01]  /*bb10*/  LDL.LU R154, [R1+0x59c] ;  /* 0x00059c00019a7983 */ /* 0x000ee20000300800 */
[----:B------:R-:W-:Y:S02]  /*bb20*/  @!P6 IMAD.MOV R3, RZ, RZ, -R3 ;  /* 0x000000ffff03e224 */ /* 0x000fe400078e0a03 */
[----:B-1----:R-:W-:Y:S01]  /*bb30*/  VIADD R2, R155, 0xffffffa8 ;  /* 0xffffffa89b027836 */ /* 0x002fe20000000000 */
[----:B------:R-:W-:Y:S01]  /*bb40*/  @!P4 IADD3 R5, PT, PT, -R5, RZ, RZ ;  /* 0x000000ff0505c210 */ /* 0x000fe20007ffe1ff */
[----:B------:R-:W-:Y:S01]  /*bb50*/  @!P3 IMAD.MOV R6, RZ, RZ, -R6 ;  /* 0x000000ffff06b224 */ /* 0x000fe200078e0a06 */
[C---:B------:R-:W-:Y:S01]  /*bb60*/  SEL R60, R38.reuse, R3, !P0 ;  /* 0x00000003263c7207 */ /* 0x040fe20004000000 */
[----:B------:R-:W-:Y:S01]  /*bb70*/  @!P5 IMAD.MOV R4, RZ, RZ, -R4 ;  /* 0x000000ffff04d224 */ /* 0x000fe200078e0a04 */
[C---:B0-----:R-:W-:Y:S01]  /*bb80*/  SEL R26, R38.reuse, R76, !P0 ;  /* 0x0000004c261a7207 */ /* 0x041fe20004000000 */
[----:B------:R-:W-:Y:S01]  /*bb90*/  VIADD R3, R155, 0xffffff90 ;  /* 0xffffff909b037836 */ /* 0x000fe20000000000 */
[----:B----4-:R-:W-:-:S02]  /*bba0*/  SEL R44, R38, R77, !P0 ;  /* 0x0000004d262c7207 */ /* 0x010fc40004000000 */
[C---:B------:R-:W-:Y:S02]  /*bbb0*/  SEL R56, R38.reuse, R78, !P0 ;  /* 0x0000004e26387207 */ /* 0x040fe40004000000 */
[C---:B------:R-:W-:Y:S02]  /*bbc0*/  SEL R66, R38.reuse, R48, !P0 ;  /* 0x0000003026427207 */ /* 0x040fe40004000000 */
[C---:B------:R-:W-:Y:S02]  /*bbd0*/  SEL R43, R38.reuse, R72, !P0 ;  /* 0x00000048262b7207 */ /* 0x040fe40004000000 */
[C---:B------:R-:W-:Y:S02]  /*bbe0*/  SEL R59, R38.reuse, R73, !P0 ;  /* 0x00000049263b7207 */ /* 0x040fe40004000000 */
[C---:B------:R-:W-:Y:S02]  /*bbf0*/  SEL R76, R38.reuse, R79, !P0 ;  /* 0x0000004f264c7207 */ /* 0x040fe40004000000 */
[----:B------:R-:W-:-:S02]  /*bc00*/  SEL R27, R38, R80, !P0 ;  /* 0x00000050261b7207 */ /* 0x000fc40004000000 */
        /* <DEDUP_REMOVED lines=8> */
[----:B------:R-:W-:Y:S02]  /*bc90*/  SEL R48, R38, R34, !P0 ;  /* 0x0000002226307207 */ /* 0x000fe40004000000 */
[----:B------:R-:W-:Y:S02]  /*bca0*/  ISETP.GE.U32.AND P4, PT, R2, 0x7fffff29, PT ;  /* 0x7fffff290200780c */ /* 0x000fe40003f86070 */
        /* <DEDUP_REMOVED lines=35> */
[----:B------:R-:W-:Y:S02]  /*bee0*/  SEL R72, R38, R4, !P0 ;  /* 0x0000000426487207 */ /* 0x000fe40004000000 */
[----:B------:R-:W-:Y:S01]  /*bef0*/  PRMT R24, RZ, 0x7610, R24 ;  /* 0x00007610ff187816 */ /* 0x000fe20000000018 */
[----:B------:R-:W-:Y:S02]  /*bf00*/  VIADD R5, R155, 0xffffffa0 ;  /* 0xffffffa09b057836 */ /* 0x000fe40000000000 */
[----:B------:R-:W-:-:S03]  /*bf10*/  IMAD R20, R162, 0x5f, RZ ;  /* 0x0000005fa2147824 */ /* 0x000fc600078e02ff */
[----:B------:R-:W-:Y:S02]  /*bf20*/  ISETP.GE.U32.AND P5, PT, R5, 0x7fffff21, PT ;  /* 0x7fffff210500780c */ /* 0x000fe40003fa6070 */
[----:B------:R-:W-:Y:S01]  /*bf30*/  PRMT R156, RZ, 0x7610, R156 ;  /* 0x00007610ff9c7816 */ /* 0x000fe2000000009c */
[C---:B------:R-:W-:Y:S01]  /*bf40*/  IMAD.WIDE R22, R20.reuse, 0x2, R160 ;  /* 0x0000000214167825 */ /* 0x040fe200078e02a0 */
[----:B------:R-:W-:Y:S02]  /*bf50*/  PRMT R125, RZ, 0x7610, R125 ;  /* 0x00007610ff7d7816 */ /* 0x000fe4000000007d */
[----:B------:R-:W-:Y:S01]  /*bf60*/  PRMT R124, RZ, 0x7610, R124 ;  /* 0x00007610ff7c7816 */ /* 0x000fe2000000007c */
[----:B------:R-:W-:-:S06]  /*bf70*/  IMAD.WIDE R20, R20, 0x2, R158 ;  /* 0x0000000214147825 */ /* 0x000fcc00078e029e */
[----:B------:R-:W4:Y:S04]  /*bf80*/  @!P5 LDG.E.U16 R125, desc[UR16][R22.64] ;  /* 0x00000010167dd981 */ /* 0x000f28000c1e1500 */
[----:B------:R-:W4:Y:S01]  /*bf90*/  @!P5 LDG.E.U16 R124, desc[UR16][R20.64] ;  /* 0x00000010147cd981 */ /* 0x000f22000c1e1500 */
[C---:B--2---:R-:W-:Y:S02]  /*bfa0*/  SEL R82, R38.reuse, R153, !P0 ;  /* 0x0000009926527207 */ /* 0x044fe40004000000 */
[----:B---3--:R-:W-:Y:S02]  /*bfb0*/  SEL R38, R38, R154, !P0 ;  /* 0x0000009a26267207 */ /* 0x008fe40004000000 */
[----:B------:R-:W-:Y:S01]  /*bfc0*/  ISETP.GE.U32.AND P0, PT, R3, 0x7fffff11, PT ;  /* 0x7fffff110300780c */ /* 0x000fe20003f06070 */
[----:B------:R-:W-:-:S04]  /*bfd0*/  IMAD R3, R162, 0x57, RZ ;  /* 0x00000057a2037824 */ /* 0x000fc800078e02ff */
[----:B------:R-:W-:-:S05]  /*bfe0*/  IMAD.WIDE R8, R3, 0x2, R160 ;  /* 0x0000000203087825 */ /* 0x000fca00078e02a0 */
[----:B------:R-:W2:Y:S01]  /*bff0*/  @!P4 LDG.E.U16 R24, desc[UR16][R8.64] ;  /* 0x000000100818c981 */ /* 0x000ea2000c1e1500 */
[----:B------:R-:W-:-:S05]  /*c000*/  IMAD.WIDE R6, R3, 0x2, R158 ;  /* 0x0000000203067825 */ /* 0x000fca00078e029e */
[----:B------:R0:W3:Y:S01]  /*c010*/  @!P4 LDG.E.U16 R156, desc[UR16][R6.64] ;  /* 0x00000010069cc981 */ /* 0x0000e2000c1e1500 */
[----:B------:R-:W1:Y:S03]  /*c020*/  S2R R2, SR_TID.X ;  /* 0x0000000000027919 */ /* 0x000e660000002100 */
[----:B------:R-:W-:Y:S04]  /*c030*/  STL.64 [R1+0x20], R8 ;  /* 0x0000200801007387 */ /* 0x000fe80000100a00 */
[----:B------:R0:W-:Y:S04]  /*c040*/  STL.64 [R1+0x18], R6 ;  /* 0x0000180601007387 */ /* 0x0001e80000100a00 */
[----:B------:R-:W-:Y:S04]  /*c050*/  STS.U16 [R117+UR5+0x8f00], R143 ;  /* 0x008f008f75007988 */ /* 0x000fe80008000405 */
[----:B------:R-:W-:Y:S01]  /*c060*/  STS.U16 [R117+UR5+0x1300], R142 ;  /* 0x0013008e75007988 */ /* 0x000fe20008000405 */
[----:B------:R-:W-:-:S03]  /*c070*/  VIADD R3, R155, 0xffffff88 ;  /* 0xffffff889b037836 */ /* 0x000fc60000000000 */
[----:B------:R-:W-:Y:S04]  /*c080*/  STS.U16 [R117+UR5+0x9300], R141 ;  /* 0x0093008d75007988 */ /* 0x000fe80008000405 */
[----:B------:R-:W-:Y:S04]  /*c090*/  STS.U16 [R117+UR5+0x1700], R140 ;  /* 0x0017008c75007988 */ /* 0x000fe80008000405 */
[----:B------:R0:W-:Y:S04]  /*c0a0*/  STS.U16 [R117+UR5+0x9700], R139 ;  /* 0x0097008b75007988 */ /* 0x0001e80008000405 */
[----:B------:R-:W-:Y:S04]  /*c0b0*/  STS.U16 [R117+UR5+0x1b00], R138 ;  /* 0x001b008a75007988 */ /* 0x000fe80008000405 */
[----:B------:R-:W-:Y:S01]  /*c0c0*/  STS.U16 [R117+UR5+0x9b00], R137 ;  /* 0x009b008975007988 */ /* 0x000fe20008000405 */
[----:B------:R-:W-:-:S03]  /*c0d0*/  ISETP.GE.U32.AND P4, PT, R3, 0x7fffff09, PT ;  /* 0x7fffff090300780c */ /* 0x000fc60003f86070 */
[----:B------:R-:W-:Y:S01]  /*c0e0*/  STS.U16 [R117+UR5+0x1f00], R136 ;  /* 0x001f008875007988 */ /* 0x000fe20008000405 */
[----:B------:R-:W-:-:S03]  /*c0f0*/  IMAD R12, R162, 0x6f, RZ ;  /* 0x0000006fa20c7824 */ /* 0x000fc600078e02ff */
[----:B------:R-:W-:Y:S01]  /*c100*/  STS.U16 [R117+UR5+0x9f00], R135 ;  /* 0x009f008775007988 */ /* 0x000fe20008000405 */
[----:B-1----:R-:W-:-:S03]  /*c110*/  LOP3.LUT R2, R2, 0x7f, RZ, 0xc0, !PT ;  /* 0x0000007f02027812 */ /* 0x002fc600078ec0ff */
[----:B------:R-:W-:Y:S04]  /*c120*/  STS.U16 [R117+UR5+0x2300], R134 ;  /* 0x0023008675007988 */ /* 0x000fe80008000405 */
[----:B------:R-:W-:Y:S04]  /*c130*/  STS.U16 [R117+UR5+0xa300], R133 ;  /* 0x00a3008575007988 */ /* 0x000fe80008000405 */
[----:B------:R-:W-:Y:S01]  /*c140*/  STS.U16 [R117+UR5+0x2700], R132 ;  /* 0x0027008475007988 */ /* 0x000fe20008000405 */
[----:B------:R-:W-:-:S03]  /*c150*/  VIADD R4, R155, 0xffffff98 ;  /* 0xffffff989b047836 */ /* 0x000fc60000000000 */
[----:B------:R-:W-:Y:S01]  /*c160*/  STS.U16 [R117+UR5+0xa700], R131 ;  /* 0x00a7008375007988 */ /* 0x000fe20008000405 */
[----:B------:R-:W-:Y:S01]  /*c170*/  PRMT R157, RZ, 0x7610, R157 ;  /* 0x00007610ff9d7816 */ /* 0x000fe2000000009d */
[C---:B------:R-:W-:Y:S02]  /*c180*/  IMAD.WIDE R14, R12.reuse, 0x2, R160 ;  /* 0x000000020c0e7825 */ /* 0x040fe400078e02a0 */
[----:B------:R-:W-:Y:S01]  /*c190*/  STS.U16 [R117+UR5+0x2b00], R130 ;  /* 0x002b008275007988 */ /* 0x000fe20008000405 */
[----:B------:R-:W-:Y:S01]  /*c1a0*/  PRMT R54, RZ, 0x7610, R54 ;  /* 0x00007610ff367816 */ /* 0x000fe20000000036 */
[----:B------:R-:W-:Y:S02]  /*c1b0*/  IMAD.WIDE R12, R12, 0x2, R158 ;  /* 0x000000020c0c7825 */ /* 0x000fe400078e029e */
[----:B------:R-:W-:Y:S04]  /*c1c0*/  STS.U16 [R117+UR5+0xab00], R129 ;  /* 0x00ab008175007988 */ /* 0x000fe80008000405 */
[----:B------:R-:W-:Y:S04]  /*c1d0*/  STS.U16 [R117+UR5+0x2f00], R128 ;  /* 0x002f008075007988 */ /* 0x000fe80008000405 */
[----:B------:R-:W-:Y:S01]  /*c1e0*/  STS.U16 [R117+UR5+0xaf00], R127 ;  /* 0x00af007f75007988 */ /* 0x000fe20008000405 */
[----:B------:R-:W-:-:S03]  /*c1f0*/  ISETP.GE.U32.AND P3, PT, R4, 0x7fffff19, PT ;  /* 0x7fffff190400780c */ /* 0x000fc60003f66070 */
[----:B------:R-:W-:Y:S01]  /*c200*/  STS.U16 [R117+UR5+0x3300], R126 ;  /* 0x0033007e75007988 */ /* 0x000fe20008000405 */
[----:B------:R-:W-:-:S03]  /*c210*/  LOP3.LUT R41, R0, 0x70, RZ, 0x3c, !PT ;  /* 0x0000007000297812 */ /* 0x000fc600078e3cff */
[----:B------:R-:W-:Y:S01]  /*c220*/  STS.U16 [R117+UR5+0xb300], R123 ;  /* 0x00b3007b75007988 */ /* 0x000fe20008000405 */
[----:B------:R-:W-:-:S03]  /*c230*/  IMAD R4, R162, 0x7f, RZ ;  /* 0x0000007fa2047824 */ /* 0x000fc600078e02ff */
[----:B------:R-:W-:Y:S04]  /*c240*/  STS.U16 [R117+UR5+0x3700], R122 ;  /* 0x0037007a75007988 */ /* 0x000fe80008000405 */
[----:B------:R1:W-:Y:S01]  /*c250*/  STS.U16 [R117+UR5+0xb700], R121 ;  /* 0x00b7007975007988 */ /* 0x0003e20008000405 */
[----:B------:R-:W-:-:S03]  /*c260*/  IMAD R16, R162, 0x67, RZ ;  /* 0x00000067a2107824 */ /* 0x000fc600078e02ff */
[----:B------:R-:W4:Y:S04]  /*c270*/  @!P0 LDG.E.U16 R157, desc[UR16][R14.64] ;  /* 0x000000100e9d8981 */ /* 0x000f28000c1e1500 */
[----:B------:R-:W4:Y:S04]  /*c280*/  @!P0 LDG.E.U16 R54, desc[UR16][R12.64] ;  /* 0x000000100c368981 */ /* 0x000f28000c1e1500 */
[----:B------:R-:W-:Y:S01]  /*c290*/  STS.U16 [R117+UR5+0x3b00], R120 ;  /* 0x003b007875007988 */ /* 0x000fe20008000405 */
[----:B------:R-:W-:-:S03]  /*c2a0*/  PRMT R93, RZ, 0x7610, R93 ;  /* 0x00007610ff5d7816 */ /* 0x000fc6000000005d */
[----:B------:R-:W-:Y:S01]  /*c2b0*/  STS.U16 [R117+UR5+0xbb00], R119 ;  /* 0x00bb007775007988 */ /* 0x000fe20008000405 */
[----:B------:R-:W-:Y:S01]  /*c2c0*/  PRMT R92, RZ, 0x7610, R92 ;  /* 0x00007610ff5c7816 */ /* 0x000fe2000000005c */
[----:B0-----:R-:W-:Y:S02]  /*c2d0*/  IMAD.WIDE R6, R4, 0x2, R160 ;  /* 0x0000000204067825 */ /* 0x001fe400078e02a0 */
[----:B------:R-:W-:Y:S02]  /*c2e0*/  STS.U16 [R117+UR5+0x3f00], R118 ;  /* 0x003f007675007988 */ /* 0x000fe40008000405 */
[----:B------:R-:W-:Y:S02]  /*c2f0*/  IMAD R8, R162, 0x77, RZ ;  /* 0x00000077a2087824 */ /* 0x000fe400078e02ff */
[----:B------:R-:W-:Y:S01]  /*c300*/  STS.U16 [R117+UR5+0xbf00], R116 ;  /* 0x00bf007475007988 */ /* 0x000fe20008000405 */
[----:B------:R-:W-:-:S03]  /*c310*/  IMAD.WIDE R4, R4, 0x2, R158 ;  /* 0x0000000204047825 */ /* 0x000fc600078e029e */
[----:B------:R-:W-:Y:S01]  /*c320*/  STS.U16 [R41+UR5+0x380], R115 ;  /* 0x0003807329007988 */ /* 0x000fe20008000405 */
[----:B------:R-:W-:Y:S01]  /*c330*/  IMAD R39, R39, UR4, RZ ;  /* 0x0000000427277c24 */ /* 0x000fe2000f8e02ff */
[----:B------:R-:W-:Y:S02]  /*c340*/  PRMT R25, RZ, 0x7610, R25 ;  /* 0x00007610ff197816 */ /* 0x000fe40000000019 */
[----:B------:R-:W-:Y:S01]  /*c350*/  STS.U16 [R41+UR5+0x8380], R114 ;  /* 0x0083807229007988 */ /* 0x000fe20008000405 */
[----:B------:R-:W-:Y:S01]  /*c360*/  PRMT R40, RZ, 0x7610, R40 ;  /* 0x00007610ff287816 */ /* 0x000fe20000000028 */
[----:B------:R-:W-:Y:S02]  /*c370*/  IMAD.WIDE R18, R16, 0x2, R160 ;  /* 0x0000000210127825 */ /* 0x000fe400078e02a0 */
[----:B------:R-:W-:Y:S02]  /*c380*/  STS.U16 [R41+UR5+0x780], R113 ;  /* 0x0007807129007988 */ /* 0x000fe40008000405 */
[----:B------:R-:W-:-:S02]  /*c390*/  IMAD R57, R57, UR4, RZ ;  /* 0x0000000439397c24 */ /* 0x000fc4000f8e02ff */
[----:B------:R-:W-:Y:S01]  /*c3a0*/  STS.U16 [R41+UR5+0x8780], R112 ;  /* 0x0087807029007988 */ /* 0x000fe20008000405 */
[----:B------:R-:W-:Y:S01]  /*c3b0*/  IMAD.WIDE R16, R16, 0x2, R158 ;  /* 0x0000000210107825 */ /* 0x000fe200078e029e */
[----:B------:R-:W-:Y:S02]  /*c3c0*/  PRMT R55, RZ, 0x7610, R55 ;  /* 0x00007610ff377816 */ /* 0x000fe40000000037 */
[----:B------:R-:W-:Y:S01]  /*c3d0*/  STS.U16 [R41+UR5+0xb80], R111 ;  /* 0x000b806f29007988 */ /* 0x000fe20008000405 */
[----:B------:R-:W-:Y:S01]  /*c3e0*/  PRMT R164, RZ, 0x7610, R164 ;  /* 0x00007610ffa47816 */ /* 0x000fe200000000a4 */
[----:B------:R-:W-:Y:S02]  /*c3f0*/  IMAD.WIDE R10, R8, 0x2, R160 ;  /* 0x00000002080a7825 */ /* 0x000fe400078e02a0 */
[----:B------:R-:W-:Y:S02]  /*c400*/  STS.U16 [R41+UR5+0x8b80], R110 ;  /* 0x008b806e29007988 */ /* 0x000fe40008000405 */
[----:B------:R-:W-:-:S02]  /*c410*/  IMAD R42, R42, UR4, RZ ;  /* 0x000000042a2a7c24 */ /* 0x000fc4000f8e02ff */
[----:B------:R-:W-:Y:S01]  /*c420*/  IMAD.WIDE R8, R8, 0x2, R158 ;  /* 0x0000000208087825 */ /* 0x000fe200078e029e */
[----:B------:R-:W-:Y:S03]  /*c430*/  STS.U16 [R41+UR5+0xf80], R109 ;  /* 0x000f806d29007988 */ /* 0x000fe60008000405 */
[----:B------:R-:W-:Y:S01]  /*c440*/  IMAD R139, R60, UR59, RZ ;  /* 0x0000003b3c8b7c24 */ /* 0x000fe2000f8e02ff */
[----:B------:R-:W-:Y:S01]  /*c450*/  STS.U16 [R41+UR5+0x8f80], R108 ;  /* 0x008f806c29007988 */ /* 0x000fe20008000405 */
[----:B------:R-:W-:Y:S02]  /*c460*/  IMAD R58, R58, UR4, RZ ;  /* 0x000000043a3a7c24 */ /* 0x000fe4000f8e02ff */
[----:B------:R-:W-:Y:S01]  /*c470*/  IMAD R60, R56, UR4, RZ ;  /* 0x00000004383c7c24 */ /* 0x000fe2000f8e02ff */
[----:B------:R-:W-:Y:S01]  /*c480*/  STS.U16 [R41+UR5+0x1380], R107 ;  /* 0x0013806b29007988 */ /* 0x000fe20008000405 */
[----:B-1----:R-:W-:-:S02]  /*c490*/  IMAD R121, R72, UR58, RZ ;  /* 0x0000003a48797c24 */ /* 0x002fc4000f8e02ff */
[----:B------:R-:W-:Y:S01]  /*c4a0*/  IMAD R74, R74, UR4, RZ ;  /* 0x000000044a4a7c24 */ /* 0x000fe2000f8e02ff */
[----:B------:R-:W4:Y:S01]  /*c4b0*/  @!P3 LDG.E.U16 R25, desc[UR16][R18.64] ;  /* 0x000000101219b981 */ /* 0x000f22000c1e1500 */
[----:B------:R-:W-:-:S03]  /*c4c0*/  IMAD R75, R75, UR4, RZ ;  /* 0x000000044b4b7c24 */ /* 0x000fc6000f8e02ff */
[----:B------:R-:W4:Y:S04]  /*c4d0*/  @!P3 LDG.E.U16 R40, desc[UR16][R16.64] ;  /* 0x000000101028b981 */ /* 0x000f28000c1e1500 */
[----:B------:R-:W-:Y:S04]  /*c4e0*/  STS.U16 [R41+UR5+0x9380], R106 ;  /* 0x0093806a29007988 */ /* 0x000fe80008000405 */
[----:B------:R-:W-:Y:S01]  /*c4f0*/  STS.U16 [R41+UR5+0x1780], R105 ;  /* 0x0017806929007988 */ /* 0x000fe20008000405 */
[----:B------:R-:W-:-:S03]  /*c500*/  IMAD R43, R43, UR4, RZ ;  /* 0x000000042b2b7c24 */ /* 0x000fc6000f8e02ff */
[----:B------:R-:W4:Y:S04]  /*c510*/  @!P4 LDG.E.U16 R55, desc[UR16][R10.64] ;  /* 0x000000100a37c981 */ /* 0x000f28000c1e1500 */
[----:B------:R-:W4:Y:S04]  /*c520*/  @!P4 LDG.E.U16 R164, desc[UR16][R8.64] ;  /* 0x0000001008a4c981 */ /* 0x000f28000c1e1500 */
[----:B------:R-:W-:Y:S01]  /*c530*/  STS.U16 [R41+UR5+0x9780], R104 ;  /* 0x0097806829007988 */ /* 0x000fe20008000405 */
[----:B------:R-:W-:-:S03]  /*c540*/  IMAD R59, R59, UR4, RZ ;  /* 0x000000043b3b7c24 */ /* 0x000fc6000f8e02ff */
[----:B------:R0:W-:Y:S01]  /*c550*/  STS.U16 [R41+UR5+0x1b80], R103 ;  /* 0x001b806729007988 */ /* 0x0001e20008000405 */
[----:B------:R-:W-:-:S03]  /*c560*/  IMAD R26, R26, UR4, RZ ;  /* 0x000000041a1a7c24 */ /* 0x000fc6000f8e02ff */
[----:B------:R-:W-:Y:S01]  /*c570*/  STS.U16 [R41+UR5+0x9b80], R102 ;  /* 0x009b806629007988 */ /* 0x000fe20008000405 */
[----:B------:R-:W-:Y:S02]  /*c580*/  IMAD R44, R44, UR4, RZ ;  /* 0x000000042c2c7c24 */ /* 0x000fe4000f8e02ff */
[----:B0-----:R-:W-:Y:S01]  /*c590*/  IMAD R103, R73, UR57, RZ ;  /* 0x0000003949677c24 */ /* 0x001fe2000f8e02ff */
[----:B------:R-:W-:Y:S04]  /*c5a0*/  STS.U16 [R41+UR5+0x1f80], R101 ;  /* 0x001f806529007988 */ /* 0x000fe80008000405 */
[----:B------:R-:W-:Y:S04]  /*c5b0*/  STS.U16 [R41+UR5+0x9f80], R100 ;  /* 0x009f806429007988 */ /* 0x000fe80008000405 */
[----:B------:R-:W-:Y:S04]  /*c5c0*/  STS.U16 [R41+UR5+0x2380], R99 ;  /* 0x0023806329007988 */ /* 0x000fe80008000405 */
[----:B------:R-:W-:Y:S01]  /*c5d0*/  STS.U16 [R41+UR5+0xa380], R98 ;  /* 0x00a3806229007988 */ /* 0x000fe20008000405 */
[----:B------:R-:W-:-:S03]  /*c5e0*/  IMAD R76, R76, UR9, RZ ;  /* 0x000000094c4c7c24 */ /* 0x000fc6000f8e02ff */
[----:B------:R-:W-:Y:S04]  /*c5f0*/  STS.U16 [R41+UR5+0x2780], R97 ;  /* 0x0027806129007988 */ /* 0x000fe80008000405 */
[----:B------:R0:W-:Y:S01]  /*c600*/  STS.U16 [R41+UR5+0xa780], R96 ;  /* 0x00a7806029007988 */ /* 0x0001e20008000405 */
[----:B------:R-:W-:Y:S02]  /*c610*/  IMAD R27, R27, UR11, RZ ;  /* 0x0000000b1b1b7c24 */ /* 0x000fe4000f8e02ff */
[----:B------:R-:W-:Y:S02]  /*c620*/  IMAD R45, R45, UR12, RZ ;  /* 0x0000000c2d2d7c24 */ /* 0x000fe4000f8e02ff */
[----:B0-----:R-:W-:Y:S01]  /*c630*/  IMAD R96, R90, UR10, RZ ;  /* 0x0000000a5a607c24 */ /* 0x001fe2000f8e02ff */
[----:B--2---:R0:W-:Y:S02]  /*c640*/  STL [R1+0x1254], R24 ;  /* 0x0012541801007387 */ /* 0x0041e40000100800 */
[----:B0-----:R-:W0:Y:S02]  /*c650*/  LDC R24, c[0x0][0x3a0] ;  /* 0x0000e800ff187b82 */ /* 0x001e240000000800 */
[----:B---3--:R-:W-:Y:S04]  /*c660*/  STL [R1+0x1258], R156 ;  /* 0x0012589c01007387 */ /* 0x008fe80000100800 */
[----:B------:R-:W-:Y:S04]  /*c670*/  STL.64 [R1+0x1220], R22 ;  /* 0x0012201601007387 */ /* 0x000fe80000100a00 */
[----:B----4-:R-:W-:Y:S04]  /*c680*/  STL.64 [R1+0x1240], R124 ;  /* 0x0012407c01007387 */ /* 0x010fe80000100a00 */
[----:B------:R1:W-:Y:S01]  /*c690*/  STL.64 [R1+0x1230], R20 ;  /* 0x0012301401007387 */ /* 0x0003e20000100a00 */
[----:B0-----:R-:W-:-:S05]  /*c6a0*/  VIADD R3, R24, 0xffffff80 ;  /* 0xffffff8018037836 */ /* 0x001fca0000000000 */
[----:B------:R-:W-:Y:S01]  /*c6b0*/  ISETP.GE.U32.AND P5, PT, R3, 0x7fffff01, PT ;  /* 0x7fffff010300780c */ /* 0x000fe20003fa6070 */
[----:B------:R-:W-:Y:S02]  /*c6c0*/  IMAD R3, R2, R163, RZ ;  /* 0x000000a302037224 */ /* 0x000fe400078e02ff */
[----:B-1----:R-:W-:-:S03]  /*c6d0*/  IMAD R21, R95, UR4, RZ ;  /* 0x000000045f157c24 */ /* 0x002fc6000f8e02ff */
[C---:B------:R-:W-:Y:S01]  /*c6e0*/  LEA R165, P0, R3.reuse, UR14, 0x1 ;  /* 0x0000000e03a57c11 */ /* 0x040fe2000f8008ff */
[----:B------:R-:W-:Y:S01]  /*c6f0*/  IMAD R22, R94, UR4, RZ ;  /* 0x000000045e167c24 */ /* 0x000fe2000f8e02ff */
[----:B------:R-:W0:Y:S02]  /*c700*/  LDCU UR14, c[0x0][0x3b0] ;  /* 0x00007600ff0e77ac */ /* 0x000e240008000800 */
[----:B------:R-:W-:Y:S02]  /*c710*/  LEA.HI.X.SX32 R3, R3, UR15, 0x1, P0 ;  /* 0x0000000f03037c11 */ /* 0x000fe400080f0eff */
[-C--:B------:R-:W-:Y:S01]  /*c720*/  LEA R20, P0, R21, R165.reuse, 0x1 ;  /* 0x000000a515147211 */ /* 0x080fe200078008ff */
[----:B------:R-:W2:Y:S01]  /*c730*/  @!P5 LDG.E.U16 R93, desc[UR16][R6.64] ;  /* 0x00000010065dd981 */ /* 0x000ea2000c1e1500 */
[----:B------:R-:W-:Y:S01]  /*c740*/  IMAD R125, R38, UR60, RZ ;  /* 0x0000003c267d7c24 */ /* 0x000fe2000f8e02ff */
[----:B------:R-:W-:Y:S02]  /*c750*/  LEA R56, P6, R57, R165, 0x1 ;  /* 0x000000a539387211 */ /* 0x000fe400078c08ff */
[----:B------:R-:W3:Y:S01]  /*c760*/  @!P5 LDG.E.U16 R92, desc[UR16][R4.64] ;  /* 0x00000010045cd981 */ /* 0x000ee2000c1e1500 */
[----:B------:R-:W-:Y:S01]  /*c770*/  LEA.HI.X.SX32 R21, R21, R3, 0x1, P0 ;  /* 0x0000000315157211 */ /* 0x000fe200000f0eff */
[----:B------:R-:W-:Y:S01]  /*c780*/  IMAD R94, R88, UR20, RZ ;  /* 0x00000014585e7c24 */ /* 0x000fe2000f8e02ff */
[-C--:B------:R-:W-:Y:S01]  /*c790*/  LEA R38, P5, R39, R165.reuse, 0x1 ;  /* 0x000000a527267211 */ /* 0x080fe200078a08ff */
[----:B------:R-:W-:Y:S01]  /*c7a0*/  STL [R1+0x8d0], R20 ;  /* 0x0008d01401007387 */ /* 0x000fe20000100800 */
[-C--:B------:R-:W-:Y:S01]  /*c7b0*/  LEA R72, P0, R22, R165.reuse, 0x1 ;  /* 0x000000a516487211 */ /* 0x080fe200078008ff */
[----:B------:R-:W-:Y:S01]  /*c7c0*/  IMAD R23, R91, UR4, RZ ;  /* 0x000000045b177c24 */ /* 0x000fe2000f8e02ff */
[----:B------:R-:W-:Y:S01]  /*c7d0*/  LEA R88, P3, R42, R165, 0x1 ;  /* 0x000000a52a587211 */ /* 0x000fe200078608ff */
[----:B------:R-:W-:Y:S01]  /*c7e0*/  STL [R1+0x8cc], R21 ;  /* 0x0008cc1501007387 */ /* 0x000fe20000100800 */
[----:B------:R-:W-:Y:S01]  /*c7f0*/  LEA.HI.X.SX32 R39, R39, R3, 0x1, P5 ;  /* 0x0000000327277211 */ /* 0x000fe200028f0eff */
        /* <DEDUP_REMOVED lines=9> */
[----:B------:R-:W1:Y:S01]  /*c890*/  LDCU UR15, c[0x0][0x3b0] ;  /* 0x00007600ff0f77ac */ /* 0x000e620008000800 */
[----:B------:R-:W-:Y:S01]  /*c8a0*/  STL [R1+0x8e8], R72 ;  /* 0x0008e84801007387 */ /* 0x000fe20000100800 */
[----:B------:R-:W-:-:S03]  /*c8b0*/  LEA R140, P6, R75, R165, 0x1 ;  /* 0x000000a54b8c7211 */ /* 0x000fc600078c08ff */
[----:B------:R-:W-:Y:S01]  /*c8c0*/  STL [R1+0x8f0], R88 ;  /* 0x0008f05801007387 */ /* 0x000fe20000100800 */
[----:B------:R-:W-:-:S03]  /*c8d0*/  LEA R22, P0, R23, R165, 0x1 ;  /* 0x000000a517167211 */ /* 0x000fc600078008ff */
[----:B------:R-:W-:Y:S01]  /*c8e0*/  STL [R1+0x8d4], R39 ;  /* 0x0008d42701007387 */ /* 0x000fe20000100800 */
[----:B------:R-:W-:-:S03]  /*c8f0*/  LEA.HI.X.SX32 R89, R42, R3, 0x1, P3 ;  /* 0x000000032a597211 */ /* 0x000fc600018f0eff */
[----:B------:R-:W-:Y:S01]  /*c900*/  STL [R1+0x8f8], R104 ;  /* 0x0008f86801007387 */ /* 0x000fe20000100800 */
[----:B------:R-:W-:-:S03]  /*c910*/  LEA R42, P3, R43, R165, 0x1 ;  /* 0x000000a52b2a7211 */ /* 0x000fc600078608ff */
[----:B------:R-:W-:Y:S01]  /*c920*/  STL [R1+0x8dc], R57 ;  /* 0x0008dc3901007387 */ /* 0x000fe20000100800 */
[----:B------:R-:W-:-:S03]  /*c930*/  LEA.HI.X.SX32 R105, R58, R3, 0x1, P4 ;  /* 0x000000033a697211 */ /* 0x000fc600020f0eff */
[----:B------:R-:W-:Y:S01]  /*c940*/  STL [R1+0x900], R122 ;  /* 0x0009007a01007387 */ /* 0x000fe20000100800 */
[----:B------:R-:W-:Y:S02]  /*c950*/  LEA R58, P4, R59, R165, 0x1 ;  /* 0x000000a53b3a7211 */ /* 0x000fe400078808ff */
[----:B------:R-:W-:Y:S01]  /*c960*/  LEA.HI.X.SX32 R123, R74, R3, 0x1, P5 ;  /* 0x000000034a7b7211 */ /* 0x000fe200028f0eff */
        /* <DEDUP_REMOVED lines=17> */
[----:B------:R-:W-:-:S03]  /*ca80*/  LEA.HI.X.SX32 R75, R26, R3, 0x1, P5 ;  /* 0x000000031a4b7211 */ /* 0x000fc600028f0eff */
        /* <DEDUP_REMOVED lines=17> */
[----:B------:R-:W-:Y:S01]  /*cba0*/  IMAD R28, R28, UR21, RZ ;  /* 0x000000151c1c7c24 */ /* 0x000fe2000f8e02ff */
[-C--:B------:R-:W-:Y:S02]  /*cbb0*/  LEA.HI.X.SX32 R27, R27, R3.reuse, 0x1, P5 ;  /* 0x000000031b1b7211 */ /* 0x080fe400028f0eff */
[----:B------:R-:W-:Y:S01]  /*cbc0*/  STL [R1+0x950], R26 ;  /* 0x0009501a01007387 */ /* 0x000fe20000100800 */
[----:B------:R-:W-:-:S03]  /*cbd0*/  LEA.HI.X.SX32 R143, R96, R3, 0x1, P4 ;  /* 0x00000003608f7211 */ /* 0x000fc600020f0eff */
[----:B------:R-:W-:Y:S01]  /*cbe0*/  STL [R1+0x92c], R91 ;  /* 0x00092c5b01007387 */ /* 0x000fe20000100800 */
[----:B------:R-:W-:-:S03]  /*cbf0*/  LEA.HI.X.SX32 R45, R45, R3, 0x1, P6 ;  /* 0x000000032d2d7211 */ /* 0x000fc600030f0eff */
[----:B------:R-:W-:Y:S01]  /*cc00*/  STL [R1+0x958], R44 ;  /* 0x0009582c01007387 */ /* 0x000fe20000100800 */
[----:B------:R-:W-:-:S03]  /*cc10*/  LEA.HI.X.SX32 R61, R61, R3, 0x1, P0 ;  /* 0x000000033d3d7211 */ /* 0x000fc600000f0eff */
[----:B------:R-:W-:Y:S01]  /*cc20*/  STL [R1+0x934], R109 ;  /* 0x0009346d01007387 */ /* 0x000fe20000100800 */
[----:B------:R-:W-:-:S03]  /*cc30*/  LEA R106, P0, R95, R165, 0x1 ;  /* 0x000000a55f6a7211 */ /* 0x000fc600078008ff */
[----:B------:R-:W-:Y:S01]  /*cc40*/  STL [R1+0x960], R60 ;  /* 0x0009603c01007387 */ /* 0x000fe20000100800 */
[----:B------:R-:W-:Y:S01]  /*cc50*/  LEA.HI.X.SX32 R77, R77, R3, 0x1, P3 ;  /* 0x000000034d4d7211 */ /* 0x000fe200018f0eff */
[----:B------:R-:W-:Y:S02]  /*cc60*/  IMAD R78, R78, UR22, RZ ;  /* 0x000000164e4e7c24 */ /* 0x000fe4000f8e02ff */
[----:B------:R-:W-:Y:S01]  /*cc70*/  STL [R1+0x968], R76 ;  /* 0x0009684c01007387 */ /* 0x000fe20000100800 */
[----:B------:R-:W-:Y:S01]  /*cc80*/  IMAD R62, R62, UR24, RZ ;  /* 0x000000183e3e7c24 */ /* 0x000fe2000f8e02ff */
[-C--:B------:R-:W-:Y:S02]  /*cc90*/  LEA R110, P3, R94, R165.reuse, 0x1 ;  /* 0x000000a55e6e7211 */ /* 0x080fe400078608ff */
[----:B------:R-:W-:Y:S01]  /*cca0*/  STL [R1+0x93c], R135 ;  /* 0x00093c8701007387 */ /* 0x000fe20000100800 */
[----:B------:R-:W-:Y:S01]  /*ccb0*/  LEA R126, P4, R28, R165, 0x1 ;  /* 0x000000a51c7e7211 */ /* 0x000fe200078808ff */
[----:B------:R-:W-:-:S02]  /*ccc0*/  IMAD R29, R29, UR23, RZ ;  /* 0x000000171d1d7c24 */ /* 0x000fc4000f8e02ff */
[----:B------:R-:W-:Y:S01]  /*ccd0*/  STL [R1+0x94c], R27 ;  /* 0x00094c1b01007387 */ /* 0x000fe20000100800 */
[----:B------:R-:W-:-:S03]  /*cce0*/  LEA.HI.X.SX32 R107, R95, R3, 0x1, P0 ;  /* 0x000000035f6b7211 */ /* 0x000fc600000f0eff */
[----:B------:R-:W-:Y:S01]  /*ccf0*/  STL [R1+0x944], R143 ;  /* 0x0009448f01007387 */ /* 0x000fe20000100800 */
[----:B------:R-:W-:-:S03]  /*cd00*/  LEA.HI.X.SX32 R111, R94, R3, 0x1, P3 ;  /* 0x000000035e6f7211 */ /* 0x000fc600018f0eff */
[----:B------:R-:W-:Y:S01]  /*cd10*/  STL [R1+0x954], R45 ;  /* 0x0009542d01007387 */ /* 0x000fe20000100800 */
[----:B------:R-:W-:Y:S01]  /*cd20*/  LEA.HI.X.SX32 R127, R28, R3, 0x1, P4 ;  /* 0x000000031c7f7211 */ /* 0x000fe200020f0eff */
[----:B------:R-:W-:Y:S02]  /*cd30*/  IMAD R63, R63, UR25, RZ ;  /* 0x000000193f3f7c24 */ /* 0x000fe4000f8e02ff */
[----:B------:R-:W-:Y:S01]  /*cd40*/  STL [R1+0x95c], R61 ;  /* 0x00095c3d01007387 */ /* 0x000fe20000100800 */
[-C--:B------:R-:W-:Y:S02]  /*cd50*/  LEA R144, P0, R78, R165.reuse, 0x1 ;  /* 0x000000a54e907211 */ /* 0x080fe400078008ff */
[-C--:B------:R-:W-:Y:S01]  /*cd60*/  LEA R152, P4, R62, R165.reuse, 0x1 ;  /* 0x000000a53e987211 */ /* 0x080fe200078808ff */
[----:B------:R-:W-:Y:S01]  /*cd70*/  STL [R1+0x964], R77 ;  /* 0x0009644d01007387 */ /* 0x000fe20000100800 */
[----:B------:R-:W-:Y:S01]  /*cd80*/  LEA R28, P3, R29, R165, 0x1 ;  /* 0x000000a51d1c7211 */ /* 0x000fe200078608ff */
[----:B------:R-:W-:-:S02]  /*cd90*/  IMAD R79, R79, UR26, RZ ;  /* 0x0000001a4f4f7c24 */ /* 0x000fc4000f8e02ff */
[----:B------:R-:W-:Y:S01]  /*cda0*/  STL [R1+0x970], R106 ;  /* 0x0009706a01007387 */ /* 0x000fe20000100800 */
[----:B------:R-:W-:-:S03]  /*cdb0*/  IMAD R80, R80, UR27, RZ ;  /* 0x0000001b50507c24 */ /* 0x000fc6000f8e02ff */
[----:B------:R-:W-:Y:S01]  /*cdc0*/  STL [R1+0x978], R110 ;  /* 0x0009786e01007387 */ /* 0x000fe20000100800 */
[----:B------:R-:W-:-:S03]  /*cdd0*/  LEA.HI.X.SX32 R145, R78, R3, 0x1, P0 ;  /* 0x000000034e917211 */ /* 0x000fc600000f0eff */
[----:B------:R-:W-:Y:S01]  /*cde0*/  STL [R1+0x96c], R107 ;  /* 0x00096c6b01007387 */ /* 0x000fe20000100800 */
[----:B------:R-:W-:-:S03]  /*cdf0*/  LEA.HI.X.SX32 R153, R62, R3, 0x1, P4 ;  /* 0x000000033e997211 */ /* 0x000fc600020f0eff */
[----:B------:R-:W-:Y:S01]  /*ce00*/  STL [R1+0x980], R126 ;  /* 0x0009807e01007387 */ /* 0x000fe20000100800 */
[----:B------:R-:W-:Y:S01]  /*ce10*/  LEA.HI.X.SX32 R29, R29, R3, 0x1, P3 ;  /* 0x000000031d1d7211 */ /* 0x000fe200018f0eff */
[----:B------:R-:W-:Y:S01]  /*ce20*/  IMAD R64, R64, UR28, RZ ;  /* 0x0000001c40407c24 */ /* 0x000fe2000f8e02ff */
[-C--:B------:R-:W-:Y:S01]  /*ce30*/  LEA R62, P0, R63, R165.reuse, 0x1 ;  /* 0x000000a53f3e7211 */ /* 0x080fe200078008ff */
        /* <DEDUP_REMOVED lines=11> */
[----:B------:R-:W-:-:S03]  /*cef0*/  LEA.HI.X.SX32 R95, R80, R3, 0x1, P4 ;  /* 0x00000003505f7211 */ /* 0x000fc600020f0eff */
[----:B------:R-:W-:Y:S01]  /*cf00*/  STL [R1+0x984], R145 ;  /* 0x0009849101007387 */ /* 0x000fe20000100800 */
[-C--:B------:R-:W-:Y:S01]  /*cf10*/  LEA R112, P0, R64, R165.reuse, 0x1 ;  /* 0x000000a540707211 */ /* 0x080fe200078008ff */
[----:B------:R-:W-:Y:S02]  /*cf20*/  IMAD R31, R31, UR31, RZ ;  /* 0x0000001f1f1f7c24 */ /* 0x000fe4000f8e02ff */
[----:B------:R-:W-:Y:S01]  /*cf30*/  STL [R1+0x98c], R29 ;  /* 0x00098c1d01007387 */ /* 0x000fe20000100800 */
[----:B------:R-:W-:-:S03]  /*cf40*/  LEA R146, P4, R30, R165, 0x1 ;  /* 0x000000a51e927211 */ /* 0x000fc600078808ff */
[----:B------:R-:W-:Y:S01]  /*cf50*/  STL [R1+0x994], R153 ;  /* 0x0009949901007387 */ /* 0x000fe20000100800 */
[----:B------:R-:W-:Y:S01]  /*cf60*/  LEA R128, P3, R46, R165, 0x1 ;  /* 0x000000a52e807211 */ /* 0x000fe200078608ff */
[----:B------:R-:W-:Y:S02]  /*cf70*/  IMAD R47, R47, UR32, RZ ;  /* 0x000000202f2f7c24 */ /* 0x000fe4000f8e02ff */
        /* <DEDUP_REMOVED lines=13> */
[----:B------:R-:W-:Y:S01]  /*d050*/  IMAD R82, R82, UR35, RZ ;  /* 0x0000002352527c24 */ /* 0x000fe2000f8e02ff */
[----:B------:R-:W-:Y:S02]  /*d060*/  LEA R64, P4, R65, R165, 0x1 ;  /* 0x000000a541407211 */ /* 0x000fe400078808ff */
[----:B------:R-:W-:Y:S01]  /*d070*/  STL [R1+0x9b8], R112 ;  /* 0x0009b87001007387 */ /* 0x000fe20000100800 */
[----:B------:R-:W-:Y:S01]  /*d080*/  IMAD R32, R32, UR36, RZ ;  /* 0x0000002420207c24 */ /* 0x000fe2000f8e02ff */
[-C--:B------:R-:W-:Y:S02]  /*d090*/  LEA.HI.X.SX32 R31, R31, R3.reuse, 0x1, P0 ;  /* 0x000000031f1f7211 */ /* 0x080fe400000f0eff */
[----:B------:R-:W-:Y:S01]  /*d0a0*/  STL [R1+0x9c0], R128 ;  /* 0x0009c08001007387 */ /* 0x000fe20000100800 */
[----:B------:R-:W-:-:S03]  /*d0b0*/  LEA.HI.X.SX32 R47, R47, R3, 0x1, P3 ;  /* 0x000000032f2f7211 */ /* 0x000fc600018f0eff */
[----:B------:R-:W-:Y:S01]  /*d0c0*/  STL [R1+0x9b4], R113 ;  /* 0x0009b47101007387 */ /* 0x000fe20000100800 */
[----:B------:R-:W-:-:S03]  /*d0d0*/  LEA R80, P0, R81, R165, 0x1 ;  /* 0x000000a551507211 */ /* 0x000fc600078008ff */
[----:B------:R-:W-:Y:S01]  /*d0e0*/  STL [R1+0x9c8], R146 ;  /* 0x0009c89201007387 */ /* 0x000fe20000100800 */
[----:B------:R-:W-:-:S03]  /*d0f0*/  LEA.HI.X.SX32 R65, R65, R3, 0x1, P4 ;  /* 0x0000000341417211 */ /* 0x000fc600020f0eff */
[----:B------:R-:W-:Y:S01]  /*d100*/  STL [R1+0x9bc], R129 ;  /* 0x0009bc8101007387 */ /* 0x000fe20000100800 */
[----:B------:R-:W-:Y:S01]  /*d110*/  IMAD R66, R66, UR37, RZ ;  /* 0x0000002542427c24 */ /* 0x000fe2000f8e02ff */
[-C--:B------:R-:W-:Y:S02]  /*d120*/  LEA R96, P3, R82, R165.reuse, 0x1 ;  /* 0x000000a552607211 */ /* 0x080fe400078608ff */
[----:B------:R-:W-:Y:S01]  /*d130*/  STL [R1+0x9c4], R147 ;  /* 0x0009c49301007387 */ /* 0x000fe20000100800 */
[----:B------:R-:W-:Y:S01]  /*d140*/  IMAD R48, R48, UR38, RZ ;  /* 0x0000002630307c24 */ /* 0x000fe2000f8e02ff */
[----:B------:R-:W-:Y:S02]  /*d150*/  LEA R114, P4, R32, R165, 0x1 ;  /* 0x000000a520727211 */ /* 0x000fe400078808ff */
[----:B------:R-:W-:Y:S01]  /*d160*/  STL [R1+0x9d0], R30 ;  /* 0x0009d01e01007387 */ /* 0x000fe20000100800 */
[----:B------:R-:W-:Y:S01]  /*d170*/  IMAD R33, R33, UR39, RZ ;  /* 0x0000002721217c24 */ /* 0x000fe2000f8e02ff */
[----:B------:R-:W-:-:S02]  /*d180*/  LEA.HI.X.SX32 R81, R81, R3, 0x1, P0 ;  /* 0x0000000351517211 */ /* 0x000fc400000f0eff */
[----:B------:R-:W-:Y:S01]  /*d190*/  STL [R1+0x9d8], R46 ;  /* 0x0009d82e01007387 */ /* 0x000fe20000100800 */
[----:B------:R-:W-:-:S03]  /*d1a0*/  LEA.HI.X.SX32 R97, R82, R3, 0x1, P3 ;  /* 0x0000000352617211 */ /* 0x000fc600018f0eff */
[----:B------:R-:W-:Y:S01]  /*d1b0*/  STL [R1+0x9cc], R31 ;  /* 0x0009cc1f01007387 */ /* 0x000fe20000100800 */
[----:B------:R-:W-:-:S03]  /*d1c0*/  IMAD R49, R49, UR40, RZ ;  /* 0x0000002831317c24 */ /* 0x000fc6000f8e02ff */
[----:B------:R-:W-:Y:S01]  /*d1d0*/  STL [R1+0x9e0], R64 ;  /* 0x0009e04001007387 */ /* 0x000fe20000100800 */
[----:B------:R-:W-:-:S03]  /*d1e0*/  LEA.HI.X.SX32 R115, R32, R3, 0x1, P4 ;  /* 0x0000000320737211 */ /* 0x000fc600020f0eff */
[----:B------:R-:W-:Y:S01]  /*d1f0*/  STL [R1+0x9d4], R47 ;  /* 0x0009d42f01007387 */ /* 0x000fe20000100800 */
[-C--:B------:R-:W-:Y:S02]  /*d200*/  LEA R130, P0, R66, R165.reuse, 0x1 ;  /* 0x000000a542827211 */ /* 0x080fe400078008ff */
[-C--:B------:R-:W-:Y:S01]  /*d210*/  LEA R148, P3, R48, R165.reuse, 0x1 ;  /* 0x000000a530947211 */ /* 0x080fe200078608ff */
[----:B------:R-:W-:Y:S01]  /*d220*/  STL [R1+0x9dc], R65 ;  /* 0x0009dc4101007387 */ /* 0x000fe20000100800 */
[----:B------:R-:W-:Y:S01]  /*d230*/  IMAD R67, R67, UR41, RZ ;  /* 0x0000002943437c24 */ /* 0x000fe2000f8e02ff */
[----:B------:R-:W-:Y:S02]  /*d240*/  LEA R32, P4, R33, R165, 0x1 ;  /* 0x000000a521207211 */ /* 0x000fe400078808ff */
[----:B------:R-:W-:Y:S01]  /*d250*/  STL [R1+0x9e8], R80 ;  /* 0x0009e85001007387 */ /* 0x000fe20000100800 */
[----:B------:R-:W-:-:S03]  /*d260*/  IMAD R83, R83, UR42, RZ ;  /* 0x0000002a53537c24 */ /* 0x000fc6000f8e02ff */
[----:B------:R-:W-:Y:S01]  /*d270*/  STL [R1+0x9f0], R96 ;  /* 0x0009f06001007387 */ /* 0x000fe20000100800 */
[----:B------:R-:W-:-:S03]  /*d280*/  LEA.HI.X.SX32 R131, R66, R3, 0x1, P0 ;  /* 0x0000000342837211 */ /* 0x000fc600000f0eff */
[----:B------:R-:W-:Y:S01]  /*d290*/  STL [R1+0x9e4], R81 ;  /* 0x0009e45101007387 */ /* 0x000fe20000100800 */
[----:B------:R-:W-:-:S03]  /*d2a0*/  LEA.HI.X.SX32 R149, R48, R3, 0x1, P3 ;  /* 0x0000000330957211 */ /* 0x000fc600018f0eff */
[----:B------:R-:W-:Y:S01]  /*d2b0*/  STL [R1+0x9f8], R114 ;  /* 0x0009f87201007387 */ /* 0x000fe20000100800 */
[----:B------:R-:W-:Y:S01]  /*d2c0*/  LEA R48, P0, R49, R165, 0x1 ;  /* 0x000000a531307211 */ /* 0x000fe200078008ff */
[----:B------:R-:W-:Y:S02]  /*d2d0*/  IMAD R84, R84, UR43, RZ ;  /* 0x0000002b54547c24 */ /* 0x000fe4000f8e02ff */
[----:B------:R-:W-:Y:S01]  /*d2e0*/  STL [R1+0x9ec], R97 ;  /* 0x0009ec6101007387 */ /* 0x000fe20000100800 */
[----:B------:R-:W-:-:S03]  /*d2f0*/  LEA.HI.X.SX32 R33, R33, R3, 0x1, P4 ;  /* 0x0000000321217211 */ /* 0x000fc600020f0eff */
[----:B------:R-:W-:Y:S01]  /*d300*/  STL [R1+0x9f4], R115 ;  /* 0x0009f47301007387 */ /* 0x000fe20000100800 */
[-C--:B------:R-:W-:Y:S01]  /*d310*/  LEA R66, P3, R67, R165.reuse, 0x1 ;  /* 0x000000a543427211 */ /* 0x080fe200078608ff */
[----:B------:R-:W-:Y:S02]  /*d320*/  IMAD R50, R50, UR44, RZ ;  /* 0x0000002c32327c24 */ /* 0x000fe4000f8e02ff */
[----:B------:R-:W-:Y:S01]  /*d330*/  STL [R1+0xa00], R130 ;  /* 0x000a008201007387 */ /* 0x000fe20000100800 */
[----:B------:R-:W-:Y:S01]  /*d340*/  LEA R82, P4, R83, R165, 0x1 ;  /* 0x000000a553527211 */ /* 0x000fe200078808ff */
[----:B------:R-:W-:Y:S02]  /*d350*/  IMAD R34, R34, UR45, RZ ;  /* 0x0000002d22227c24 */ /* 0x000fe4000f8e02ff */
        /* <DEDUP_REMOVED lines=10> */
[-C--:B------:R-:W-:Y:S01]  /*d400*/  LEA R116, P3, R50, R165.reuse, 0x1 ;  /* 0x000000a532747211 */ /* 0x080fe200078608ff */
[----:B------:R-:W-:Y:S02]  /*d410*/  IMAD R35, R35, UR47, RZ ;  /* 0x0000002f23237c24 */ /* 0x000fe4000f8e02ff */
        /* <DEDUP_REMOVED lines=8> */
[----:B------:R-:W-:Y:S01]  /*d4a0*/  IMAD R69, R69, UR49, RZ ;  /* 0x0000003145457c24 */ /* 0x000fe2000f8e02ff */
[----:B------:R-:W-:Y:S02]  /*d4b0*/  LEA.HI.X.SX32 R133, R34, R3, 0x1, P4 ;  /* 0x0000000322857211 */ /* 0x000fe400020f0eff */
[----:B------:R-:W-:Y:S01]  /*d4c0*/  STL [R1+0xa1c], R67 ;  /* 0x000a1c4301007387 */ /* 0x000fe20000100800 */
[----:B------:R-:W-:-:S03]  /*d4d0*/  LEA R150, P0, R68, R165, 0x1 ;  /* 0x000000a544967211 */ /* 0x000fc600078008ff */
[----:B------:R-:W-:Y:S01]  /*d4e0*/  STL [R1+0xa24], R83 ;  /* 0x000a245301007387 */ /* 0x000fe20000100800 */
[-C--:B------:R-:W-:Y:S01]  /*d4f0*/  LEA R34, P3, R35, R165.reuse, 0x1 ;  /* 0x000000a523227211 */ /* 0x080fe200078608ff */
[----:B------:R-:W-:Y:S02]  /*d500*/  IMAD R85, R85, UR50, RZ ;  /* 0x0000003255557c24 */ /* 0x000fe4000f8e02ff */
[----:B------:R-:W-:Y:S01]  /*d510*/  STL [R1+0xa30], R98 ;  /* 0x000a306201007387 */ /* 0x000fe20000100800 */
[----:B------:R-:W-:Y:S01]  /*d520*/  IMAD R86, R86, UR51, RZ ;  /* 0x0000003356567c24 */ /* 0x000fe2000f8e02ff */
[----:B------:R-:W-:Y:S02]  /*d530*/  LEA R50, P4, R51, R165, 0x1 ;  /* 0x000000a533327211 */ /* 0x000fe400078808ff */
        /* <DEDUP_REMOVED lines=8> */
[----:B------:R-:W-:Y:S01]  /*d5c0*/  LEA.HI.X.SX32 R51, R51, R3, 0x1, P4 ;  /* 0x0000000333337211 */ /* 0x000fe200020f0eff */
[----:B------:R-:W-:Y:S02]  /*d5d0*/  IMAD R36, R36, UR54, RZ ;  /* 0x0000003624247c24 */ /* 0x000fe4000f8e02ff */
[----:B------:R-:W-:Y:S01]  /*d5e0*/  STL [R1+0xa3c], R133 ;  /* 0x000a3c8501007387 */ /* 0x000fe20000100800 */
[-C--:B------:R-:W-:Y:S01]  /*d5f0*/  LEA R84, P3, R85, R165.reuse, 0x1 ;  /* 0x000000a555547211 */ /* 0x080fe200078608ff */
[----:B------:R-:W-:Y:S01]  /*d600*/  IMAD R52, R52, UR53, RZ ;  /* 0x0000003534347c24 */ /* 0x000fe2000f8e02ff */
[----:B------:R-:W-:Y:S01]  /*d610*/  LEA R100, P4, R86, R165, 0x1 ;  /* 0x000000a556647211 */ /* 0x000fe200078808ff */
        /* <DEDUP_REMOVED lines=8> */
[----:B0-----:R-:W-:Y:S02]  /*d6a0*/  IMAD R37, R37, UR14, RZ ;  /* 0x0000000e25257c24 */ /* 0x001fe4000f8e02ff */
[----:B------:R-:W-:Y:S01]  /*d6b0*/  STL [R1+0xa4c], R35 ;  /* 0x000a4c2301007387 */ /* 0x000fe20000100800 */
[----:B------:R-:W-:-:S03]  /*d6c0*/  LEA R154, P4, R36, R165, 0x1 ;  /* 0x000000a5249a7211 */ /* 0x000fc600078808ff */
[----:B------:R-:W-:Y:S01]  /*d6d0*/  STL [R1+0xa54], R51 ;  /* 0x000a543301007387 */ /* 0x000fe20000100800 */
[----:B------:R-:W-:Y:S01]  /*d6e0*/  LEA R136, P3, R52, R165, 0x1 ;  /* 0x000000a534887211 */ /* 0x000fe200078608ff */
[----:B-1----:R-:W-:Y:S02]  /*d6f0*/  IMAD R53, R53, UR15, RZ ;  /* 0x0000000f35357c24 */ /* 0x002fe4000f8e02ff */
        /* <DEDUP_REMOVED lines=31> */
[----:B------:R-:W-:-:S03]  /*d8f0*/  LEA.HI.X.SX32 R87, R87, R3, 0x1, P0 ;  /* 0x0000000357577211 */ /* 0x000fc600000f0eff */
[----:B------:R-:W-:Y:S01]  /*d900*/  STL [R1+0xaa0], R70 ;  /* 0x000aa04601007387 */ /* 0x000fe20000100800 */
[----:B------:R-:W-:-:S03]  /*d910*/  LEA.HI.X.SX32 R103, R103, R3, 0x1, P3 ;  /* 0x0000000367677211 */ /* 0x000fc600018f0eff */
[----:B------:R-:W-:Y:S01]  /*d920*/  STL [R1+0xa94], R53 ;  /* 0x000a943501007387 */ /* 0x000fe20000100800 */
[----:B------:R-:W-:-:S03]  /*d930*/  VIADD R156, R24, 0x7f ;  /* 0x0000007f189c7836 */ /* 0x000fc60000000000 */
[----:B------:R-:W-:Y:S01]  /*d940*/  STL [R1+0xa9c], R71 ;  /* 0x000a9c4701007387 */ /* 0x000fe20000100800 */
[----:B------:R-:W-:-:S03]  /*d950*/  LEA.HI.X.SX32 R121, R121, R3, 0x1, P4 ;  /* 0x0000000379797211 */ /* 0x000fc600020f0eff */
[----:B------:R-:W-:Y:S01]  /*d960*/  STL [R1+0xaa4], R86 ;  /* 0x000aa45601007387 */ /* 0x000fe20000100800 */
[----:B------:R-:W-:-:S03]  /*d970*/  LEA.HI.X.SX32 R125, R125, R3, 0x1, P6 ;  /* 0x000000037d7d7211 */ /* 0x000fc600030f0eff */
[----:B------:R-:W-:Y:S01]  /*d980*/  STL [R1+0xaa8], R102 ;  /* 0x000aa86601007387 */ /* 0x000fe20000100800 */
[----:B------:R-:W-:-:S03]  /*d990*/  LEA.HI.X.SX32 R139, R139, R3, 0x1, P5 ;  /* 0x000000038b8b7211 */ /* 0x000fc600028f0eff */
[----:B------:R-:W-:Y:S01]  /*d9a0*/  STL [R1+0xaac], R120 ;  /* 0x000aac7801007387 */ /* 0x000fe20000100800 */
[----:B------:R-:W-:-:S03]  /*d9b0*/  ISETP.GT.AND P0, PT, R156, 0x7f, PT ;  /* 0x0000007f9c00780c */ /* 0x000fc60003f04270 */
[----:B------:R-:W-:Y:S04]  /*d9c0*/  STL [R1+0x8c8], R124 ;  /* 0x0008c87c01007387 */ /* 0x000fe80000100800 */
[----:B------:R-:W-:Y:S04]  /*d9d0*/  STL [R1+0xab0], R138 ;  /* 0x000ab08a01007387 */ /* 0x000fe80000100800 */
[----:B------:R-:W-:Y:S04]  /*d9e0*/  STL [R1+0x8b8], R87 ;  /* 0x0008b85701007387 */ /* 0x000fe80000100800 */
[----:B------:R-:W-:Y:S01]  /*d9f0*/  STL [R1+0x8bc], R103 ;  /* 0x0008bc6701007387 */ /* 0x000fe20000100800 */
[----:B------:R-:W-:-:S03]  /*da00*/  ISETP.LT.AND P0, PT, R2, R24, P0 ;  /* 0x000000180200720c */ /* 0x000fc60000701270 */
[----:B------:R-:W-:Y:S04]  /*da10*/  STL [R1+0x8c0], R121 ;  /* 0x0008c07901007387 */ /* 0x000fe80000100800 */
[----:B------:R-:W4:Y:S04]  /*da20*/  LDL.LU R156, [R1+0x1258] ;  /* 0x00125800019c7983 */ /* 0x000f280000300800 */
[----:B------:R-:W-:Y:S04]  /*da30*/  STL [R1+0x8b4], R125 ;  /* 0x0008b47d01007387 */ /* 0x000fe80000100800 */
[----:B------:R-:W-:Y:S04]  /*da40*/  STL [R1+0x8c4], R139 ;  /* 0x0008c48b01007387 */ /* 0x000fe80000100800 */
[----:B------:R-:W2:Y:S04]  /*da50*/  LDL.LU R24, [R1+0x1254] ;  /* 0x0012540001187983 */ /* 0x000ea80000300800 */
[----:B------:R-:W3:Y:S04]  /*da60*/  LDL.LU R2, [R1+0x1250] ;  /* 0x0012500001027983 */ /* 0x000ee80000300800 */
[----:B--2---:R0:W-:Y:S04]  /*da70*/  STS.U16 [R41+UR5+0x2b80], R24 ;  /* 0x002b801829007988 */ /* 0x0041e80008000405 */
[----:B----4-:R1:W-:Y:S04]  /*da80*/  STS.U16 [R41+UR5+0xab80], R156 ;  /* 0x00ab809c29007988 */ /* 0x0103e80008000405 */
[----:B0-----:R-:W5:Y:S04]  /*da90*/  LDL.LU R24, [R1+0x124c] ;  /* 0x00124c0001187983 */ /* 0x001f680000300800 */
[----:B-1----:R-:W2:Y:S02]  /*daa0*/  LDL.LU R156, [R1+0x1248] ;  /* 0x00124800019c7983 */ /* 0x002ea40000300800 */
[----:B--2---:R-:W-:-:S06]  /*dab0*/  PRMT R156, RZ, 0x7610, R156 ;  /* 0x00007610ff9c7816 */ /* 0x004fcc000000009c */
[----:B------:R0:W2:Y:S04]  /*dac0*/  @P0 LDG.E.U16 R156, desc[UR16][R124.64] ;  /* 0x000000107c9c0981 */ /* 0x0000a8000c1e1500 */
[----:B------:R-:W4:Y:S04]  /*dad0*/  LDL.LU.64 R124, [R1+0x1240] ;  /* 0x00124000017c7983 */ /* 0x000f280000300a00 */
[----:B----4-:R1:W-:Y:S04]  /*dae0*/  STS.U16 [R41+UR5+0x2f80], R125 ;  /* 0x002f807d29007988 */ /* 0x0103e80008000405 */
[----:B-1----:R-:W0:Y:S04]  /*daf0*/  LDL.LU R125, [R1+0x1238] ;  /* 0x00123800017d7983 */ /* 0x002e280000300800 */
[----:B------:R1:W-:Y:S01]  /*db00*/  STS.U16 [R41+UR5+0xaf80], R124 ;  /* 0x00af807c29007988 */ /* 0x0003e20008000405 */
[----:B0-----:R-:W-:-:S06]  /*db10*/  PRMT R125, RZ, 0x7610, R125 ;  /* 0x00007610ff7d7816 */ /* 0x001fcc000000007d */
[----:B------:R-:W4:Y:S04]  /*db20*/  @P0 LDG.E.U16 R125, desc[UR16][R20.64] ;  /* 0x00000010147d0981 */ /* 0x000f28000c1e1500 */
[----:B------:R-:W5:Y:S04]  /*db30*/  LDL.LU.64 R20, [R1+0x1230] ;  /* 0x0012300001147983 */ /* 0x000f680000300a00 */
[----:B-1----:R-:W2:Y:S01]  /*db40*/  LDL.LU R124, [R1+0x1228] ;  /* 0x00122800017c7983 */ /* 0x002ea20000300800 */
[----:B------:R-:W-:Y:S02]  /*db50*/  PRMT R165, RZ, 0x7610, R165 ;  /* 0x00007610ffa57816 */ /* 0x000fe400000000a5 */
[----:B------:R-:W-:Y:S01]  /*db60*/  PRMT R3, RZ, 0x7610, R3 ;  /* 0x00007610ff037816 */ /* 0x000fe20000000003 */
[----:B------:R0:W-:Y:S04]  /*db70*/  STS.U16 [R41+UR5+0x3380], R25 ;  /* 0x0033801929007988 */ /* 0x0001e80008000405 */
[----:B------:R-:W3:Y:S04]  /*db80*/  @P0 LDG.E.U16 R165, desc[UR16][R26.64] ;  /* 0x000000101aa50981 */ /* 0x000ee8000c1e1500 */
[----:B------:R1:W-:Y:S04]  /*db90*/  STS.U16 [R41+UR5+0xb380], R40 ;  /* 0x00b3802829007988 */ /* 0x0003e80008000405 */
[----:B------:R-:W3:Y:S04]  /*dba0*/  @P0 LDG.E.U16 R3, desc[UR16][R28.64] ;  /* 0x000000101c030981 */ /* 0x000ee8000c1e1500 */
[----:B------:R0:W-:Y:S01]  /*dbb0*/  STS.U16 [R41+UR5+0x3780], R157 ;  /* 0x0037809d29007988 */ /* 0x0001e20008000405 */
[----:B--2---:R-:W-:-:S06]  /*dbc0*/  PRMT R124, RZ, 0x7610, R124 ;  /* 0x00007610ff7c7816 */ /* 0x004fcc000000007c */
[----:B------:R-:W2:Y:S04]  /*dbd0*/  @P0 LDG.E.U16 R124, desc[UR16][R22.64] ;  /* 0x00000010167c0981 */ /* 0x000ea8000c1e1500 */
[----:B------:R-:W5:Y:S04]  /*dbe0*/  LDL.LU.64 R22, [R1+0x1220] ;  /* 0x0012200001167983 */ /* 0x000f680000300a00 */
[----:B0-----:R-:W5:Y:S04]  /*dbf0*/  LDL.LU R25, [R1+0x1218] ;  /* 0x0012180001197983 */ /* 0x001f680000300800 */
[----:B------:R-:W5:Y:S04]  /*dc00*/  LDL.LU.64 R26, [R1+0x1210] ;  /* 0x00121000011a7983 */ /* 0x000f680000300a00 */
[----:B-1----:R-:W5:Y:S04]  /*dc10*/  LDL.LU R40, [R1+0x1208] ;  /* 0x0012080001287983 */ /* 0x002f680000300800 */
[----:B------:R-:W5:Y:S04]  /*dc20*/  LDL.LU.64 R28, [R1+0x1200] ;  /* 0x00120000011c7983 */ /* 0x000f680000300a00 */
[----:B------:R-:W2:Y:S04]  /*dc30*/  LDL.LU R157, [R1+0x11f8] ;  /* 0x0011f800019d7983 */ /* 0x000ea80000300800 */
[----:B------:R0:W-:Y:S01]  /*dc40*/  STS.U16 [R41+UR5+0xb780], R54 ;  /* 0x00b7803629007988 */ /* 0x0001e20008000405 */
[----:B--2---:R-:W-:-:S06]  /*dc50*/  PRMT R157, RZ, 0x7610, R157 ;  /* 0x00007610ff9d7816 */ /* 0x004fcc000000009d */
[----:B------:R-:W2:Y:S04]  /*dc60*/  @P0 LDG.E.U16 R157, desc[UR16][R30.64] ;  /* 0x000000101e9d0981 */ /* 0x000ea8000c1e1500 */
[----:B------:R-:W5:Y:S04]  /*dc70*/  LDL.LU.64 R30, [R1+0x11f0] ;  /* 0x0011f000011e7983 */ /* 0x000f680000300a00 */
[----:B0-----:R-:W2:Y:S04]  /*dc80*/  LDL.LU R54, [R1+0x11e8] ;  /* 0x0011e80001367983 */ /* 0x001ea80000300800 */
        /* <DEDUP_REMOVED lines=15> */
[----:B---3--:R0:W-:Y:S01]  /*dd80*/  STS.U16 [R41+UR5+0xbf80], R92 ;  /* 0x00bf805c29007988 */ /* 0x0081e20008000405 */
[----:B--2---:R-:W-:-:S06]  /*dd90*/  PRMT R93, RZ, 0x7610, R93 ;  /* 0x00007610ff5d7816 */ /* 0x004fcc000000005d */
[----:B------:R-:W2:Y:S04]  /*dda0*/  @P0 LDG.E.U16 R93, desc[UR16][R38.64] ;  /* 0x00000010265d0981 */ /* 0x000ea8000c1e1500 */
[----:B------:R-:W5:Y:S04]  /*ddb0*/  LDL.LU.64 R38, [R1+0x11b0] ;  /* 0x0011b00001267983 */ /* 0x000f680000300a00 */
[----:B0-----:R-:W5:Y:S04]  /*ddc0*/  LDL.LU R41, [R1+0x11ac] ;  /* 0x0011ac0001297983 */ /* 0x001f680000300800 */
[----:B------:R-:W3:Y:S04]  /*ddd0*/  LDL.LU R92, [R1+0x11a8] ;  /* 0x0011a800015c7983 */ /* 0x000ee80000300800 */
[----:B----4-:R0:W-:Y:S01]  /*dde0*/  STS.U16 [R2+UR5+0x20000], R125 ;  /* 0x0200007d02007988 */ /* 0x0101e20008000405 */
[----:B---3--:R-:W-:-:S06]  /*ddf0*/  PRMT R92, RZ, 0x7610, R92 ;  /* 0x00007610ff5c7816 */ /* 0x008fcc000000005c */
[----:B------:R-:W3:Y:S04]  /*de00*/  @P0 LDG.E.U16 R92, desc[UR16][R42.64] ;  /* 0x000000102a5c0981 */ /* 0x000ee8000c1e1500 */
[----:B------:R-:W5:Y:S04]  /*de10*/  LDL.LU.64 R42, [R1+0x11a0] ;  /* 0x0011a000012a7983 */ /* 0x000f680000300a00 */
[----:B0-----:R-:W4:Y:S04]  /*de20*/  LDL.LU R125, [R1+0x1198] ;  /* 0x00119800017d7983 */ /* 0x001f280000300800 */
[----:B------:R0:W-:Y:S01]  /*de30*/  STS.U16 [R2+UR5+0x20400], R124 ;  /* 0x0204007c02007988 */ /* 0x0001e20008000405 */
[----:B----4-:R-:W-:-:S06]  /*de40*/  PRMT R125, RZ, 0x7610, R125 ;  /* 0x00007610ff7d7816 */ /* 0x010fcc000000007d */
[----:B------:R-:W4:Y:S04]  /*de50*/  @P0 LDG.E.U16 R125, desc[UR16][R44.64] ;  /* 0x000000102c7d0981 */ /* 0x000f28000c1e1500 */
[----:B------:R-:W5:Y:S04]  /*de60*/  LDL.LU.64 R44, [R1+0x1190] ;  /* 0x00119000012c7983 */ /* 0x000f680000300a00 */
[----:B0-----:R-:W2:Y:S02]  /*de70*/  LDL.LU R124, [R1+0x1188] ;  /* 0x00118800017c7983 */ /* 0x001ea40000300800 */
[----:B--2---:R-:W-:-:S06]  /*de80*/  PRMT R124, RZ, 0x7610, R124 ;  /* 0x00007610ff7c7816 */ /* 0x004fcc000000007c */
[----:B------:R0:W2:Y:S04]  /*de90*/  @P0 LDG.E.U16 R124, desc[UR16][R152.64] ;  /* 0x00000010987c0981 */ /* 0x0000a8000c1e1500 */
[----:B------:R-:W0:Y:S04]  /*dea0*/  LDL.LU.64 R152, [R1+0x1180] ;  /* 0x0011800001987983 */ /* 0x000e280000300a00 */
[----:B------:R1:W-:Y:S01]  /*deb0*/  STS.U16 [R2+UR5+0x21000], R157 ;  /* 0x0210009d02007988 */ /* 0x0003e20008000405 */
[----:B0-----:R-:W-:Y:S02]  /*dec0*/  PRMT R153, RZ, 0x7610, R153 ;  /* 0x00007610ff997816 */ /* 0x001fe40000000099 */
[----:B------:R-:W-:-:S04]  /*ded0*/  PRMT R152, RZ, 0x7610, R152 ;  /* 0x00007610ff987816 */ /* 0x000fc80000000098 */
[----:B------:R-:W2:Y:S04]  /*dee0*/  @P0 LDG.E.U16 R153, desc[UR16][R46.64] ;  /* 0x000000102e990981 */ /* 0x000ea8000c1e1500 */
[----:B------:R-:W2:Y:S04]  /*def0*/  @P0 LDG.E.U16 R152, desc[UR16][R48.64] ;  /* 0x0000001030980981 */ /* 0x000ea8000c1e1500 */
[----:B------:R-:W5:Y:S04]  /*df00*/  LDL.LU.64 R46, [R1+0x1178] ;  /* 0x00117800012e7983 */ /* 0x000f680000300a00 */
[----:B------:R-:W5:Y:S04]  /*df10*/  LDL.LU.64 R48, [R1+0x1170] ;  /* 0x0011700001307983 */ /* 0x000f680000300a00 */
[----:B-1----:R-:W2:Y:S04]  /*df20*/  LDL.LU R157, [R1+0x1168] ;  /* 0x00116800019d7983 */ /* 0x002ea80000300800 */
[----:B------:R0:W-:Y:S04]  /*df30*/  STS.U16 [R2+UR5+0x20800], R165 ;  /* 0x020800a502007988 */ /* 0x0001e80008000405 */
[----:B------:R1:W-:Y:S01]  /*df40*/  STS.U16 [R2+UR5+0x20c00], R3 ;  /* 0x020c000302007988 */ /* 0x0003e20008000405 */
[----:B0-----:R-:W-:-:S03]  /*df50*/  PRMT R165, RZ, 0x7610, R165 ;  /* 0x00007610ffa57816 */ /* 0x001fc600000000a5 */
[----:B------:R0:W-:Y:S01]  /*df60*/  STS.U16 [R2+UR5+0x21c00], R164 ;  /* 0x021c00a402007988 */ /* 0x0001e20008000405 */
[----:B-1----:R-:W-:-:S03]  /*df70*/  PRMT R3, RZ, 0x7610, R3 ;  /* 0x00007610ff037816 */ /* 0x002fc60000000003 */
[----:B------:R1:W-:Y:S04]  /*df80*/  STS.U16 [R2+UR5+0x21400], R54 ;  /* 0x0214003602007988 */ /* 0x0003e80008000405 */
[----:B------:R-:W3:Y:S01]  /*df90*/  @P0 LDG.E.U16 R165, desc[UR16][R52.64] ;  /* 0x0000001034a50981 */ /* 0x000ee2000c1e1500 */
[----:B0-----:R-:W-:-:S03]  /*dfa0*/  LOP3.LUT R164, R2, 0x10, RZ, 0x3c, !PT ;  /* 0x0000001002a47812 */ /* 0x001fc600078e3cff */
[----:B------:R0:W-:Y:S04]  /*dfb0*/  STS.U16 [R2+UR5+0x21800], R55 ;  /* 0x0218003702007988 */ /* 0x0001e80008000405 */
[----:B------:R-:W3:Y:S04]  /*dfc0*/  @P0 LDG.E.U16 R3, desc[UR16][R56.64] ;  /* 0x0000001038030981 */ /* 0x000ee8000c1e1500 */
[----:B------:R0:W-:Y:S01]  /*dfd0*/  STS.U16 [R164+UR5+0x20080], R93 ;  /* 0x0200805da4007988 */ /* 0x0001e20008000405 */
[----:B--2---:R-:W-:-:S06]  /*dfe0*/  PRMT R157, RZ, 0x7610, R157 ;  /* 0x00007610ff9d7816 */ /* 0x004fcc000000009d */
[----:B------:R-:W2:Y:S04]  /*dff0*/  @P0 LDG.E.U16 R157, desc[UR16][R50.64] ;  /* 0x00000010329d0981 */ /* 0x000ea8000c1e1500 */
[----:B------:R-:W5:Y:S04]  /*e000*/  LDL.LU.64 R50, [R1+0x1160] ;  /* 0x0011600001327983 */ /* 0x000f680000300a00 */
[----:B-1----:R-:W5:Y:S04]  /*e010*/  LDL.LU R54, [R1+0x1158] ;  /* 0x0011580001367983 */ /* 0x002f680000300800 */
[----:B------:R-:W5:Y:S04]  /*e020*/  LDL.LU.64 R52, [R1+0x1150] ;  /* 0x0011500001347983 */ /* 0x000f680000300a00 */
[----:B0-----:R-:W5:Y:S04]  /*e030*/  LDL.LU R55, [R1+0x1148] ;  /* 0x0011480001377983 */ /* 0x001f680000300800 */
[----:B------:R-:W5:Y:S04]  /*e040*/  LDL.LU.64 R56, [R1+0x1140] ;  /* 0x0011400001387983 */ /* 0x000f680000300a00 */
[----:B------:R-:W2:Y:S04]  /*e050*/  LDL.LU R93, [R1+0x1138] ;  /* 0x00113800015d7983 */ /* 0x000ea80000300800 */
[----:B---3--:R0:W-:Y:S01]  /*e060*/  STS.U16 [R164+UR5+0x20480], R92 ;  /* 0x0204805ca4007988 */ /* 0x0081e20008000405 */
[----:B--2---:R-:W-:-:S06]  /*e070*/  PRMT R93, RZ, 0x7610, R93 ;  /* 0x00007610ff5d7816 */ /* 0x004fcc000000005d */
[----:B------:R-:W2:Y:S04]  /*e080*/  @P0 LDG.E.U16 R93, desc[UR16][R58.64] ;  /* 0x000000103a5d0981 */ /* 0x000ea8000c1e1500 */
[----:B------:R-:W5:Y:S04]  /*e090*/  LDL.LU.64 R58, [R1+0x1130] ;  /* 0x00113000013a7983 */ /* 0x000f680000300a00 */
[----:B0-----:R-:W3:Y:S04]  /*e0a0*/  LDL.LU R92, [R1+0x1128] ;  /* 0x00112800015c7983 */ /* 0x001ee80000300800 */
        /* <DEDUP_REMOVED lines=25> */
[----:B------:R0:W-:Y:S02]  /*e240*/  STS.U16 [R164+UR5+0x21c80], R165 ;  /* 0x021c80a5a4007988 */ /* 0x0001e40008000405 */
[----:B0-----:R-:W-:-:S02]  /*e250*/  LOP3.LUT R164, R2, 0x20, RZ, 0x3c, !PT ;  /* 0x0000002002a47812 */ /* 0x001fc400078e3cff */
[----:B------:R-:W-:-:S03]  /*e260*/  PRMT R165, RZ, 0x7610, R165 ;  /* 0x00007610ffa57816 */ /* 0x000fc600000000a5 */
[----:B------:R0:W-:Y:S04]  /*e270*/  STS.U16 [R164+UR5+0x20100], R3 ;  /* 0x02010003a4007988 */ /* 0x0001e80008000405 */
[----:B------:R-:W4:Y:S01]  /*e280*/  @P0 LDG.E.U16 R165, desc[UR16][R72.64] ;  /* 0x0000001048a50981 */ /* 0x000f22000c1e1500 */
[----:B0-----:R-:W-:-:S03]  /*e290*/  PRMT R3, RZ, 0x7610, R3 ;  /* 0x00007610ff037816 */ /* 0x001fc60000000003 */
[----:B------:R0:W-:Y:S04]  /*e2a0*/  STS.U16 [R164+UR5+0x20500], R93 ;  /* 0x0205005da4007988 */ /* 0x0001e80008000405 */
[----:B---3--:R1:W-:Y:S04]  /*e2b0*/  STS.U16 [R164+UR5+0x20900], R92 ;  /* 0x0209005ca4007988 */ /* 0x0083e80008000405 */
[----:B------:R-:W3:Y:S01]  /*e2c0*/  @P0 LDG.E.U16 R3, desc[UR16][R74.64] ;  /* 0x000000104a030981 */ /* 0x000ee2000c1e1500 */
[----:B--2---:R-:W-:-:S06]  /*e2d0*/  PRMT R157, RZ, 0x7610, R157 ;  /* 0x00007610ff9d7816 */ /* 0x004fcc000000009d */
[----:B------:R-:W2:Y:S04]  /*e2e0*/  @P0 LDG.E.U16 R157, desc[UR16][R70.64] ;  /* 0x00000010469d0981 */ /* 0x000ea8000c1e1500 */
[----:B------:R-:W5:Y:S04]  /*e2f0*/  LDL.LU.64 R70, [R1+0x10d0] ;  /* 0x0010d00001467983 */ /* 0x000f680000300a00 */
[----:B------:R-:W5:Y:S04]  /*e300*/  LDL.LU.64 R72, [R1+0x10c8] ;  /* 0x0010c80001487983 */ /* 0x000f680000300a00 */
[----:B0-----:R-:W2:Y:S04]  /*e310*/  LDL.LU R93, [R1+0x10c0] ;  /* 0x0010c000015d7983 */ /* 0x001ea80000300800 */
[----:B------:R-:W5:Y:S04]  /*e320*/  LDL.LU.64 R74, [R1+0x10b8] ;  /* 0x0010b800014a7983 */ /* 0x000f680000300a00 */
[----:B-1----:R-:W2:Y:S04]  /*e330*/  LDL.LU R92, [R1+0x10b0] ;  /* 0x0010b000015c7983 */ /* 0x002ea80000300800 */
[----:B----4-:R0:W-:Y:S01]  /*e340*/  STS.U16 [R164+UR5+0x20d00], R125 ;  /* 0x020d007da4007988 */ /* 0x0101e20008000405 */
[----:B--2---:R-:W-:-:S06]  /*e350*/  PRMT R92, RZ, 0x7610, R92 ;  /* 0x00007610ff5c7816 */ /* 0x004fcc000000005c */
[----:B------:R-:W2:Y:S04]  /*e360*/  @P0 LDG.E.U16 R92, desc[UR16][R76.64] ;  /* 0x000000104c5c0981 */ /* 0x000ea8000c1e1500 */
[----:B------:R-:W5:Y:S04]  /*e370*/  LDL.LU.64 R76, [R1+0x10a8] ;  /* 0x0010a800014c7983 */ /* 0x000f680000300a00 */
[----:B0-----:R-:W4:Y:S01]  /*e380*/  LDL.LU R125, [R1+0x10a0] ;  /* 0x0010a000017d7983 */ /* 0x001f220000300800 */
[----:B------:R-:W-:-:S03]  /*e390*/  PRMT R93, RZ, 0x7610, R93 ;  /* 0x00007610ff5d7816 */ /* 0x000fc6000000005d */
[----:B------:R0:W-:Y:S04]  /*e3a0*/  STS.U16 [R164+UR5+0x21100], R124 ;  /* 0x0211007ca4007988 */ /* 0x0001e80008000405 */
[----:B------:R-:W2:Y:S04]  /*e3b0*/  @P0 LDG.E.U16 R93, desc[UR16][R78.64] ;  /* 0x000000104e5d0981 */ /* 0x000ea8000c1e1500 */
[----:B------:R1:W-:Y:S04]  /*e3c0*/  STS.U16 [R164+UR5+0x21500], R153 ;  /* 0x02150099a4007988 */ /* 0x0003e80008000405 */
[----:B------:R-:W5:Y:S04]  /*e3d0*/  LDL.LU.64 R78, [R1+0x1098] ;  /* 0x00109800014e7983 */ /* 0x000f680000300a00 */
[----:B0-----:R-:W2:Y:S01]  /*e3e0*/  LDL.LU R124, [R1+0x1090] ;  /* 0x00109000017c7983 */ /* 0x001ea20000300800 */
[----:B----4-:R-:W-:-:S06]  /*e3f0*/  PRMT R125, RZ, 0x7610, R125 ;  /* 0x00007610ff7d7816 */ /* 0x010fcc000000007d */
[----:B------:R-:W4:Y:S04]  /*e400*/  @P0 LDG.E.U16 R125, desc[UR16][R80.64] ;  /* 0x00000010507d0981 */ /* 0x000f28000c1e1500 */
[----:B------:R-:W5:Y:S04]  /*e410*/  LDL.LU.64 R80, [R1+0x1088] ;  /* 0x0010880001507983 */ /* 0x000f680000300a00 */
[----:B-1----:R-:W3:Y:S01]  /*e420*/  LDL.LU R153, [R1+0x1080] ;  /* 0x0010800001997983 */ /* 0x002ee20000300800 */
[----:B--2---:R-:W-:-:S03]  /*e430*/  PRMT R124, RZ, 0x7610, R124 ;  /* 0x00007610ff7c7816 */ /* 0x004fc6000000007c */
[----:B------:R0:W-:Y:S04]  /*e440*/  STS.U16 [R164+UR5+0x21900], R152 ;  /* 0x02190098a4007988 */ /* 0x0001e80008000405 */
[----:B------:R-:W2:Y:S04]  /*e450*/  @P0 LDG.E.U16 R124, desc[UR16][R82.64] ;  /* 0x00000010527c0981 */ /* 0x000ea8000c1e1500 */
[----:B------:R1:W-:Y:S04]  /*e460*/  STS.U16 [R164+UR5+0x21d00], R157 ;  /* 0x021d009da4007988 */ /* 0x0003e80008000405 */
[----:B------:R-:W5:Y:S04]  /*e470*/  LDL.LU.64 R82, [R1+0x1078] ;  /* 0x0010780001527983 */ /* 0x000f680000300a00 */
[----:B0-----:R-:W2:Y:S01]  /*e480*/  LDL.LU R152, [R1+0x1070] ;  /* 0x0010700001987983 */ /* 0x001ea20000300800 */
[----:B---3--:R-:W-:-:S06]  /*e490*/  PRMT R153, RZ, 0x7610, R153 ;  /* 0x00007610ff997816 */ /* 0x008fcc0000000099 */
[----:B------:R-:W3:Y:S04]  /*e4a0*/  @P0 LDG.E.U16 R153, desc[UR16][R84.64] ;  /* 0x0000001054990981 */ /* 0x000ee8000c1e1500 */
[----:B------:R-:W5:Y:S04]  /*e4b0*/  LDL.LU.64 R84, [R1+0x1068] ;  /* 0x0010680001547983 */ /* 0x000f680000300a00 */
[----:B-1----:R-:W3:Y:S01]  /*e4c0*/  LDL.LU R164, [R1+0x1060] ;  /* 0x0010600001a47983 */ /* 0x002ee20000300800 */
[----:B------:R-:W-:Y:S02]  /*e4d0*/  LOP3.LUT R157, R2, 0x30, RZ, 0x3c, !PT ;  /* 0x00000030029d7812 */ /* 0x000fe400078e3cff */
[----:B--2---:R-:W-:-:S03]  /*e4e0*/  PRMT R152, RZ, 0x7610, R152 ;  /* 0x00007610ff987816 */ /* 0x004fc60000000098 */
[----:B------:R0:W-:Y:S04]  /*e4f0*/  STS.U16 [R157+UR5+0x20180], R165 ;  /* 0x020180a59d007988 */ /* 0x0001e80008000405 */
[----:B------:R1:W-:Y:S04]  /*e500*/  STS.U16 [R157+UR5+0x20580], R3 ;  /* 0x020580039d007988 */ /* 0x0003e80008000405 */
[----:B------:R-:W2:Y:S01]  /*e510*/  @P0 LDG.E.U16 R152, desc[UR16][R86.64] ;  /* 0x0000001056980981 */ /* 0x000ea2000c1e1500 */
[----:B0-----:R-:W-:Y:S02]  /*e520*/  PRMT R165, RZ, 0x7610, R165 ;  /* 0x00007610ffa57816 */ /* 0x001fe400000000a5 */
[----:B-1----:R-:W-:Y:S01]  /*e530*/  PRMT R3, RZ, 0x7610, R3 ;  /* 0x00007610ff037816 */ /* 0x002fe20000000003 */
[----:B------:R0:W-:Y:S04]  /*e540*/  STS.U16 [R157+UR5+0x20980], R92 ;  /* 0x0209805c9d007988 */ /* 0x0001e80008000405 */
[----:B------:R-:W5:Y:S04]  /*e550*/  LDL.LU.64 R86, [R1+0x1058] ;  /* 0x0010580001567983 */ /* 0x000f680000300a00 */
[----:B------:R-:W2:Y:S04]  /*e560*/  @P0 LDG.E.U16 R165, desc[UR16][R90.64] ;  /* 0x000000105aa50981 */ /* 0x000ea8000c1e1500 */
[----:B------:R1:W-:Y:S04]  /*e570*/  STS.U16 [R157+UR5+0x20d80], R93 ;  /* 0x020d805d9d007988 */ /* 0x0003e80008000405 */
[----:B------:R0:W2:Y:S01]  /*e580*/  @P0 LDG.E.U16 R3, desc[UR16][R106.64] ;  /* 0x000000106a030981 */ /* 0x0000a2000c1e1500 */
[----:B---3--:R-:W-:-:S06]  /*e590*/  PRMT R164, RZ, 0x7610, R164 ;  /* 0x00007610ffa47816 */ /* 0x008fcc00000000a4 */
[----:B------:R-:W3:Y:S04]  /*e5a0*/  @P0 LDG.E.U16 R164, desc[UR16][R88.64] ;  /* 0x0000001058a40981 */ /* 0x000ee8000c1e1500 */
[----:B------:R-:W5:Y:S04]  /*e5b0*/  LDL.LU.64 R88, [R1+0x1050] ;  /* 0x0010500001587983 */ /* 0x000f680000300a00 */
[----:B0-----:R-:W5:Y:S04]  /*e5c0*/  LDL.LU R92, [R1+0x1048] ;  /* 0x00104800015c7983 */ /* 0x001f680000300800 */
[----:B------:R-:W5:Y:S04]  /*e5d0*/  LDL.LU.64 R90, [R1+0x1040] ;  /* 0x00104000015a7983 */ /* 0x000f680000300a00 */
[----:B-1----:R-:W5:Y:S04]  /*e5e0*/  LDL.LU R93, [R1+0x1038] ;  /* 0x00103800015d7983 */ /* 0x002f680000300800 */
[----:B------:R-:W2:Y:S04]  /*e5f0*/  LDL.LU.64 R106, [R1+0x1030] ;  /* 0x00103000016a7983 */ /* 0x000ea80000300a00 */
[----:B----4-:R0:W-:Y:S04]  /*e600*/  STS.U16 [R157+UR5+0x21180], R125 ;  /* 0x0211807d9d007988 */ /* 0x0101e80008000405 */
[----:B------:R1:W-:Y:S04]  /*e610*/  STS.U16 [R157+UR5+0x21580], R124 ;  /* 0x0215807c9d007988 */ /* 0x0003e80008000405 */
[----:B0-----:R-:W4:Y:S01]  /*e620*/  LDL.LU R125, [R1+0x1028] ;  /* 0x00102800017d7983 */ /* 0x001f220000300800 */
[----:B--2---:R-:W-:-:S06]  /*e630*/  PRMT R107, RZ, 0x7610, R107 ;  /* 0x00007610ff6b7816 */ /* 0x004fcc000000006b */
[----:B------:R-:W2:Y:S04]  /*e640*/  @P0 LDG.E.U16 R107, desc[UR16][R94.64] ;  /* 0x000000105e6b0981 */ /* 0x000ea8000c1e1500 */
[----:B------:R-:W5:Y:S04]  /*e650*/  LDL.LU.64 R94, [R1+0x1020] ;  /* 0x00102000015e7983 */ /* 0x000f680000300a00 */
[----:B-1----:R-:W2:Y:S01]  /*e660*/  LDL.LU R124, [R1+0x1018] ;  /* 0x00101800017c7983 */ /* 0x002ea20000300800 */
[----:B----4-:R-:W-:-:S03]  /*e670*/  PRMT R125, RZ, 0x7610, R125 ;  /* 0x00007610ff7d7816 */ /* 0x010fc6000000007d */
[----:B------:R-:W-:Y:S04]  /*e680*/  STS.U16 [R157+UR5+0x21980], R153 ;  /* 0x021980999d007988 */ /* 0x000fe80008000405 */
[----:B------:R0:W-:Y:S04]  /*e690*/  STS.U16 [R157+UR5+0x21d80], R152 ;  /* 0x021d80989d007988 */ /* 0x0001e80008000405 */
[----:B------:R-:W4:Y:S01]  /*e6a0*/  @P0 LDG.E.U16 R125, desc[UR16][R96.64] ;  /* 0x00000010607d0981 */ /* 0x000f22000c1e1500 */
[----:B0-----:R-:W-:-:S03]  /*e6b0*/  LOP3.LUT R152, R2, 0x40, RZ, 0x3c, !PT ;  /* 0x0000004002987812 */ /* 0x001fc600078e3cff */
[----:B------:R-:W5:Y:S04]  /*e6c0*/  LDL.LU.64 R96, [R1+0x1010] ;  /* 0x0010100001607983 */ /* 0x000f680000300a00 */
[----:B------:R-:W4:Y:S04]  /*e6d0*/  LDL.LU R153, [R1+0x1008] ;  /* 0x0010080001997983 */ /* 0x000f280000300800 */
[----:B---3--:R0:W-:Y:S01]  /*e6e0*/  STS.U16 [R152+UR5+0x20200], R164 ;  /* 0x020200a498007988 */ /* 0x0081e20008000405 */
[----:B--2---:R-:W-:-:S06]  /*e6f0*/  PRMT R124, RZ, 0x7610, R124 ;  /* 0x00007610ff7c7816 */ /* 0x004fcc000000007c */
[----:B------:R-:W2:Y:S04]  /*e700*/  @P0 LDG.E.U16 R124, desc[UR16][R98.64] ;  /* 0x00000010627c0981 */ /* 0x000ea8000c1e1500 */
[----:B------:R-:W5:Y:S04]  /*e710*/  LDL.LU.64 R98, [R1+0x1000] ;  /* 0x0010000001627983 */ /* 0x000f680000300a00 */
[----:B------:R-:W3:Y:S04]  /*e720*/  LDL.LU R157, [R1+0xffc] ;  /* 0x000ffc00019d7983 */ /* 0x000ee80000300800 */
[----:B0-----:R-:W3:Y:S01]  /*e730*/  LDL.LU R164, [R1+0xff8] ;  /* 0x000ff80001a47983 */ /* 0x001ee20000300800 */
[----:B----4-:R-:W-:-:S03]  /*e740*/  PRMT R153, RZ, 0x7610, R153 ;  /* 0x00007610ff997816 */ /* 0x010fc60000000099 */
[----:B------:R0:W-:Y:S04]  /*e750*/  STS.U16 [R152+UR5+0x20600], R165 ;  /* 0x020600a598007988 */ /* 0x0001e80008000405 */
[----:B------:R1:W-:Y:S04]  /*e760*/  STS.U16 [R152+UR5+0x20a00], R3 ;  /* 0x020a000398007988 */ /* 0x0003e80008000405 */
[----:B------:R-:W4:Y:S01]  /*e770*/  @P0 LDG.E.U16 R153, desc[UR16][R100.64] ;  /* 0x0000001064990981 */ /* 0x000f22000c1e1500 */
[----:B0-----:R-:W-:Y:S02]  /*e780*/  PRMT R165, RZ, 0x7610, R165 ;  /* 0x00007610ffa57816 */ /* 0x001fe400000000a5 */
[----:B-1----:R-:W-:Y:S01]  /*e790*/  PRMT R3, RZ, 0x7610, R3 ;  /* 0x00007610ff037816 */ /* 0x002fe20000000003 */
[----:B------:R0:W-:Y:S04]  /*e7a0*/  STS.U16 [R152+UR5+0x20e00], R107 ;  /* 0x020e006b98007988 */ /* 0x0001e80008000405 */
[----:B------:R-:W5:Y:S04]  /*e7b0*/  LDL.LU.64 R100, [R1+0xff0] ;  /* 0x000ff00001647983 */ /* 0x000f680000300a00 */
[----:B------:R-:W4:Y:S04]  /*e7c0*/  @P0 LDG.E.U16 R165, desc[UR16][R108.64] ;  /* 0x000000106ca50981 */ /* 0x000f28000c1e1500 */
[----:B------:R1:W-:Y:S04]  /*e7d0*/  STS.U16 [R152+UR5+0x21200], R125 ;  /* 0x0212007d98007988 */ /* 0x0003e80008000405 */
[----:B------:R-:W4:Y:S04]  /*e7e0*/  @P0 LDG.E.U16 R3, desc[UR16][R110.64] ;  /* 0x000000106e030981 */ /* 0x000f28000c1e1500 */
[----:B--2---:R2:W-:Y:S01]  /*e7f0*/  STS.U16 [R152+UR5+0x21600], R124 ;  /* 0x0216007c98007988 */ /* 0x0045e20008000405 */
[----:B---3--:R-:W-:-:S02]  /*e800*/  PRMT R157, RZ, 0x7610, R157 ;  /* 0x00007610ff9d7816 */ /* 0x008fc4000000009d */
[----:B------:R-:W-:-:S04]  /*e810*/  PRMT R164, RZ, 0x7610, R164 ;  /* 0x00007610ffa47816 */ /* 0x000fc800000000a4 */
[----:B------:R-:W3:Y:S04]  /*e820*/  @P0 LDG.E.U16 R157, desc[UR16][R102.64] ;  /* 0x00000010669d0981 */ /* 0x000ee8000c1e1500 */
[----:B------:R-:W3:Y:S04]  /*e830*/  @P0 LDG.E.U16 R164, desc[UR16][R104.64] ;  /* 0x0000001068a40981 */ /* 0x000ee8000c1e1500 */
[----:B------:R-:W5:Y:S04]  /*e840*/  LDL.LU.64 R102, [R1+0xfe8] ;  /* 0x000fe80001667983 */ /* 0x000f680000300a00 */
[----:B------:R-:W5:Y:S04]  /*e850*/  LDL.LU.64 R104, [R1+0xfe0] ;  /* 0x000fe00001687983 */ /* 0x000f680000300a00 */
[----:B0-----:R-:W5:Y:S04]  /*e860*/  LDL.LU R107, [R1+0xfd8] ;  /* 0x000fd800016b7983 */ /* 0x001f680000300800 */
[----:B------:R-:W5:Y:S04]  /*e870*/  LDL.LU.64 R108, [R1+0xfd0] ;  /* 0x000fd000016c7983 */ /* 0x000f680000300a00 */
[----:B-1----:R-:W3:Y:S04]  /*e880*/  LDL.LU R125, [R1+0xfc8] ;  /* 0x000fc800017d7983 */ /* 0x002ee80000300800 */
[----:B------:R-:W5:Y:S04]  /*e890*/  LDL.LU.64 R110, [R1+0xfc0] ;  /* 0x000fc000016e7983 */ /* 0x000f680000300a00 */
[----:B--2---:R-:W2:Y:S04]  /*e8a0*/  LDL.LU R124, [R1+0xfb8] ;  /* 0x000fb800017c7983 */ /* 0x004ea80000300800 */
[----:B----4-:R0:W-:Y:S01]  /*e8b0*/  STS.U16 [R152+UR5+0x21a00], R153 ;  /* 0x021a009998007988 */ /* 0x0101e20008000405 */
[----:B--2---:R-:W-:-:S06]  /*e8c0*/  PRMT R124, RZ, 0x7610, R124 ;  /* 0x00007610ff7c7816 */ /* 0x004fcc000000007c */
[----:B------:R-:W2:Y:S04]  /*e8d0*/  @P0 LDG.E.U16 R124, desc[UR16][R112.64] ;  /* 0x00000010707c0981 */ /* 0x000ea8000c1e1500 */
[----:B------:R-:W5:Y:S04]  /*e8e0*/  LDL.LU.64 R112, [R1+0xfb0] ;  /* 0x000fb00001707983 */ /* 0x000f680000300a00 */
[----:B0-----:R-:W4:Y:S01]  /*e8f0*/  LDL.LU R153, [R1+0xfa8] ;  /* 0x000fa80001997983 */ /* 0x001f220000300800 */
[----:B---3--:R-:W-:-:S03]  /*e900*/  PRMT R125, RZ, 0x7610, R125 ;  /* 0x00007610ff7d7816 */ /* 0x008fc6000000007d */
[----:B------:R0:W-:Y:S04]  /*e910*/  STS.U16 [R152+UR5+0x21e00], R157 ;  /* 0x021e009d98007988 */ /* 0x0001e80008000405 */
[----:B------:R-:W3:Y:S01]  /*e920*/  @P0 LDG.E.U16 R125, desc[UR16][R114.64] ;  /* 0x00000010727d0981 */ /* 0x000ee2000c1e1500 */
[----:B0-----:R-:W-:-:S03]  /*e930*/  LOP3.LUT R157, R2, 0x50, RZ, 0x3c, !PT ;  /* 0x00000050029d7812 */ /* 0x001fc600078e3cff */
[----:B------:R-:W5:Y:S04]  /*e940*/  LDL.LU.64 R114, [R1+0xfa0] ;  /* 0x000fa00001727983 */ /* 0x000f680000300a00 */
[----:B------:R-:W2:Y:S04]  /*e950*/  LDL.LU R152, [R1+0xf9c] ;  /* 0x000f9c0001987983 */ /* 0x000ea80000300800 */
[----:B------:R0:W-:Y:S04]  /*e960*/  STS.U16 [R157+UR5+0x20280], R164 ;  /* 0x020280a49d007988 */ /* 0x0001e80008000405 */
[----:B0-----:R-:W3:Y:S01]  /*e970*/  LDL.LU R164, [R1+0xf98] ;  /* 0x000f980001a47983 */ /* 0x001ee20000300800 */
[----:B----4-:R-:W-:-:S06]  /*e980*/  PRMT R153, RZ, 0x7610, R153 ;  /* 0x00007610ff997816 */ /* 0x010fcc0000000099 */
[----:B------:R-:W4:Y:S04]  /*e990*/  @P0 LDG.E.U16 R153, desc[UR16][R116.64] ;  /* 0x0000001074990981 */ /* 0x000f28000c1e1500 */
[----:B------:R0:W-:Y:S04]  /*e9a0*/  STS.U16 [R157+UR5+0x20680], R165 ;  /* 0x020680a59d007988 */ /* 0x0001e80008000405 */
[----:B------:R1:W-:Y:S04]  /*e9b0*/  STS.U16 [R157+UR5+0x20a80], R3 ;  /* 0x020a80039d007988 */ /* 0x0003e80008000405 */
[----:B------:R-:W5:Y:S01]  /*e9c0*/  LDL.LU.64 R116, [R1+0xf90] ;  /* 0x000f900001747983 */ /* 0x000f620000300a00 */
[----:B--2---:R-:W-:-:S02]  /*e9d0*/  PRMT R152, RZ, 0x7610, R152 ;  /* 0x00007610ff987816 */ /* 0x004fc40000000098 */
[----:B0-----:R-:W-:Y:S02]  /*e9e0*/  PRMT R165, RZ, 0x7610, R165 ;  /* 0x00007610ffa57816 */ /* 0x001fe400000000a5 */
[----:B-1----:R-:W-:Y:S02]  /*e9f0*/  PRMT R3, RZ, 0x7610, R3 ;  /* 0x00007610ff037816 */ /* 0x002fe40000000003 */
[----:B------:R-:W2:Y:S01]  /*ea00*/  @P0 LDG.E.U16 R152, desc[UR16][R118.64] ;  /* 0x0000001076980981 */ /* 0x000ea2000c1e1500 */
[----:B---3--:R-:W-:-:S03]  /*ea10*/  PRMT R164, RZ, 0x7610, R164 ;  /* 0x00007610ffa47816 */ /* 0x008fc600000000a4 */
[----:B------:R0:W-:Y:S04]  /*ea20*/  STS.U16 [R157+UR5+0x20e80], R124 ;  /* 0x020e807c9d007988 */ /* 0x0001e80008000405 */
[----:B------:R-:W5:Y:S04]  /*ea30*/  LDL.LU.64 R118, [R1+0xf88] ;  /* 0x000f880001767983 */ /* 0x000f680000300a00 */
[----:B------:R-:W3:Y:S04]  /*ea40*/  @P0 LDG.E.U16 R164, desc[UR16][R120.64] ;  /* 0x0000001078a40981 */ /* 0x000ee8000c1e1500 */
[----:B------:R-:W3:Y:S04]  /*ea50*/  @P0 LDG.E.U16 R165, desc[UR16][R122.64] ;  /* 0x000000107aa50981 */ /* 0x000ee8000c1e1500 */
[----:B------:R1:W-:Y:S04]  /*ea60*/  STS.U16 [R157+UR5+0x21280], R125 ;  /* 0x0212807d9d007988 */ /* 0x0003e80008000405 */
[----:B------:R-:W5:Y:S04]  /*ea70*/  LDL.LU.64 R120, [R1+0xf80] ;  /* 0x000f800001787983 */ /* 0x000f680000300a00 */
[----:B0-----:R-:W5:Y:S04]  /*ea80*/  LDL.LU R124, [R1+0xf78] ;  /* 0x000f7800017c7983 */ /* 0x001f680000300800 */
[----:B------:R-:W5:Y:S04]  /*ea90*/  LDL.LU.64 R122, [R1+0xf70] ;  /* 0x000f7000017a7983 */ /* 0x000f680000300a00 */
[----:B-1----:R-:W5:Y:S04]  /*eaa0*/  LDL.LU R125, [R1+0xf68] ;  /* 0x000f6800017d7983 */ /* 0x002f680000300800 */
[----:B------:R0:W3:Y:S04]  /*eab0*/  @P0 LDG.E.U16 R3, desc[UR16][R134.64] ;  /* 0x0000001086030981 */ /* 0x0000e8000c1e1500 */
[----:B------:R-:W0:Y:S04]  /*eac0*/  LDL.LU.64 R134, [R1+0xf60] ;  /* 0x000f600001867983 */ /* 0x000e280000300a00 */
[----:B----4-:R1:W-:Y:S04]  /*ead0*/  STS.U16 [R157+UR5+0x21680], R153 ;  /* 0x021680999d007988 */ /* 0x0103e80008000405 */
[----:B-1----:R-:W4:Y:S04]  /*eae0*/  LDL.LU R153, [R1+0xf58] ;  /* 0x000f580001997983 */ /* 0x002f280000300800 */
[----:B--2---:R1:W-:Y:S04]  /*eaf0*/  STS.U16 [R157+UR5+0x21a80], R152 ;  /* 0x021a80989d007988 */ /* 0x0043e80008000405 */
[----:B---3--:R2:W-:Y:S01]  /*eb00*/  STS.U16 [R157+UR5+0x21e80], R164 ;  /* 0x021e80a49d007988 */ /* 0x0085e20008000405 */
[----:B0-----:R-:W-:-:S06]  /*eb10*/  PRMT R135, RZ, 0x7610, R135 ;  /* 0x00007610ff877816 */ /* 0x001fcc0000000087 */
[----:B------:R-:W3:Y:S04]  /*eb20*/  @P0 LDG.E.U16 R135, desc[UR16][R126.64] ;  /* 0x000000107e870981 */ /* 0x000ee8000c1e1500 */
[----:B------:R0:W5:Y:S04]  /*eb30*/  LDL.LU.64 R126, [R1+0xf50] ;  /* 0x000f5000017e7983 */ /* 0x0001680000300a00 */
[----:B-1----:R-:W3:Y:S01]  /*eb40*/  LDL.LU R152, [R1+0xf48] ;  /* 0x000f480001987983 */ /* 0x002ee20000300800 */
[----:B----4-:R-:W-:-:S06]  /*eb50*/  PRMT R153, RZ, 0x7610, R153 ;  /* 0x00007610ff997816 */ /* 0x010fcc0000000099 */
[----:B------:R-:W4:Y:S04]  /*eb60*/  @P0 LDG.E.U16 R153, desc[UR16][R128.64] ;  /* 0x0000001080990981 */ /* 0x000f28000c1e1500 */
[----:B------:R0:W5:Y:S04]  /*eb70*/  LDL.LU.64 R128, [R1+0xf40] ;  /* 0x000f400001807983 */ /* 0x0001680000300a00 */
[----:B--2---:R-:W2:Y:S01]  /*eb80*/  LDL.LU R157, [R1+0xf38] ;  /* 0x000f3800019d7983 */ /* 0x004ea20000300800 */
[----:B------:R-:W-:Y:S02]  /*eb90*/  LOP3.LUT R164, R2, 0x60, RZ, 0x3c, !PT ;  /* 0x0000006002a47812 */ /* 0x000fe400078e3cff */
[----:B--2---:R-:W-:-:S06]  /*eba0*/  PRMT R157, RZ, 0x7610, R157 ;  /* 0x00007610ff9d7816 */ /* 0x004fcc000000009d */
[----:B------:R-:W2:Y:S01]  /*ebb0*/  @P0 LDG.E.U16 R157, desc[UR16][R130.64] ;  /* 0x00000010829d0981 */ /* 0x000ea2000c1e1500 */
[----:B---3--:R-:W-:-:S03]  /*ebc0*/  PRMT R152, RZ, 0x7610, R152 ;  /* 0x00007610ff987816 */ /* 0x008fc60000000098 */
[----:B------:R1:W-:Y:S04]  /*ebd0*/  STS.U16 [R164+UR5+0x20300], R165 ;  /* 0x020300a5a4007988 */ /* 0x0003e80008000405 */
[----:B------:R3:W-:Y:S04]  /*ebe0*/  STS.U16 [R164+UR5+0x20700], R3 ;  /* 0x02070003a4007988 */ /* 0x0007e80008000405 */
[----:B------:R0:W5:Y:S01]  /*ebf0*/  LDL.LU.64 R130, [R1+0xf30] ;  /* 0x000f300001827983 */ /* 0x0001620000300a00 */
[----:B-1----:R-:W-:-:S03]  /*ec00*/  PRMT R165, RZ, 0x7610, R165 ;  /* 0x00007610ffa57816 */ /* 0x002fc600000000a5 */
[----:B------:R-:W2:Y:S01]  /*ec10*/  @P0 LDG.E.U16 R152, desc[UR16][R132.64] ;  /* 0x0000001084980981 */ /* 0x000ea2000c1e1500 */
[----:B---3--:R-:W-:-:S03]  /*ec20*/  PRMT R3, RZ, 0x7610, R3 ;  /* 0x00007610ff037816 */ /* 0x008fc60000000003 */
[----:B------:R1:W-:Y:S04]  /*ec30*/  STS.U16 [R164+UR5+0x20b00], R135 ;  /* 0x020b0087a4007988 */ /* 0x0003e80008000405 */
[----:B------:R-:W3:Y:S04]  /*ec40*/  @P0 LDG.E.U16 R165, desc[UR16][R136.64] ;  /* 0x0000001088a50981 */ /* 0x000ee8000c1e1500 */
[----:B------:R0:W5:Y:S04]  /*ec50*/  LDL.LU.64 R132, [R1+0xf28] ;  /* 0x000f280001847983 */ /* 0x0001680000300a00 */
[----:B-1----:R0:W5:Y:S04]  /*ec60*/  LDL.LU R135, [R1+0xf20] ;  /* 0x000f200001877983 */ /* 0x0021680000300800 */
[----:B------:R0:W5:Y:S04]  /*ec70*/  LDL.LU.64 R136, [R1+0xf18] ;  /* 0x000f180001887983 */ /* 0x0001680000300a00 */
[----:B----4-:R1:W-:Y:S04]  /*ec80*/  STS.U16 [R164+UR5+0x20f00], R153 ;  /* 0x020f0099a4007988 */ /* 0x0103e80008000405 */
[----:B------:R-:W4:Y:S04]  /*ec90*/  @P0 LDG.E.U16 R3, desc[UR16][R138.64] ;  /* 0x000000108a030981 */ /* 0x000f28000c1e1500 */
[----:B-1----:R-:W3:Y:S04]  /*eca0*/  LDL.LU R153, [R1+0xf10] ;  /* 0x000f100001997983 */ /* 0x002ee80000300800 */
[----:B------:R0:W5:Y:S04]  /*ecb0*/  LDL.LU.64 R138, [R1+0xf08] ;  /* 0x000f0800018a7983 */ /* 0x0001680000300a00 */
[----:B--2---:R1:W-:Y:S04]  /*ecc0*/  STS.U16 [R164+UR5+0x21300], R157 ;  /* 0x0213009da4007988 */ /* 0x0043e80008000405 */
[----:B-1----:R-:W2:Y:S04]  /*ecd0*/  LDL.LU R157, [R1+0xf00] ;  /* 0x000f0000019d7983 */ /* 0x002ea80000300800 */
[----:B------:R1:W-:Y:S01]  /*ece0*/  STS.U16 [R164+UR5+0x21700], R152 ;  /* 0x02170098a4007988 */ /* 0x0003e20008000405 */
[----:B--2---:R-:W-:-:S06]  /*ecf0*/  PRMT R157, RZ, 0x7610, R157 ;  /* 0x00007610ff9d7816 */ /* 0x004fcc000000009d */
[----:B------:R-:W2:Y:S04]  /*ed00*/  @P0 LDG.E.U16 R157, desc[UR16][R140.64] ;  /* 0x000000108c9d0981 */ /* 0x000ea8000c1e1500 */
[----:B------:R0:W5:Y:S04]  /*ed10*/  LDL.LU.64 R140, [R1+0xef8] ;  /* 0x000ef800018c7983 */ /* 0x0001680000300a00 */
[----:B-1----:R-:W2:Y:S01]  /*ed20*/  LDL.LU R152, [R1+0xef0] ;  /* 0x000ef00001987983 */ /* 0x002ea20000300800 */
[----:B---3--:R-:W-:-:S03]  /*ed30*/  PRMT R153, RZ, 0x7610, R153 ;  /* 0x00007610ff997816 */ /* 0x008fc60000000099 */
[----:B------:R-:W-:Y:S04]  /*ed40*/  STS.U16 [R164+UR5+0x21b00], R165 ;  /* 0x021b00a5a4007988 */ /* 0x000fe80008000405 */
[----:B----4-:R1:W-:Y:S04]  /*ed50*/  STS.U16 [R164+UR5+0x21f00], R3 ;  /* 0x021f0003a4007988 */ /* 0x0103e80008000405 */
[----:B------:R-:W3:Y:S01]  /*ed60*/  @P0 LDG.E.U16 R153, desc[UR16][R144.64] ;  /* 0x0000001090990981 */ /* 0x000ee2000c1e1500 */
[----:B-1----:R-:W-:-:S05]  /*ed70*/  LOP3.LUT R164, R2, 0x70, RZ, 0x3c, !PT ;  /* 0x0000007002a47812 */ /* 0x002fca00078e3cff */
[----:B------:R1:W-:Y:S01]  /*ed80*/  STS.U16 [R164+UR5+0x21f80], R156 ;  /* 0x021f809ca4007988 */ /* 0x0003e20008000405 */
[----:B--2---:R-:W-:-:S06]  /*ed90*/  PRMT R152, RZ, 0x7610, R152 ;  /* 0x00007610ff987816 */ /* 0x004fcc0000000098 */
[----:B------:R-:W2:Y:S04]  /*eda0*/  @P0 LDG.E.U16 R152, desc[UR16][R142.64] ;  /* 0x000000108e980981 */ /* 0x000ea8000c1e1500 */
[----:B------:R0:W5:Y:S04]  /*edb0*/  LDL.LU.64 R142, [R1+0xee8] ;  /* 0x000ee800018e7983 */ /* 0x0001680000300a00 */
[----:B------:R0:W5:Y:S04]  /*edc0*/  LDL.LU.64 R144, [R1+0xee0] ;  /* 0x000ee00001907983 */ /* 0x0001680000300a00 */
[----:B-1----:R-:W4:Y:S04]  /*edd0*/  LDL.LU R156, [R1+0xed8] ;  /* 0x000ed800019c7983 */ /* 0x002f280000300800 */
[----:B------:R1:W-:Y:S01]  /*ede0*/  STS.U16 [R164+UR5+0x20380], R157 ;  /* 0x0203809da4007988 */ /* 0x0003e20008000405 */
[----:B----4-:R-:W-:-:S06]  /*edf0*/  PRMT R156, RZ, 0x7610, R156 ;  /* 0x00007610ff9c7816 */ /* 0x010fcc000000009c */
[----:B------:R-:W4:Y:S04]  /*ee00*/  @P0 LDG.E.U16 R156, desc[UR16][R146.64] ;  /* 0x00000010929c0981 */ /* 0x000f28000c1e1500 */
[----:B------:R0:W5:Y:S04]  /*ee10*/  LDL.LU.64 R146, [R1+0xed0] ;  /* 0x000ed00001927983 */ /* 0x0001680000300a00 */
[----:B-1----:R-:W2:Y:S01]  /*ee20*/  LDL.LU R157, [R1+0xec8] ;  /* 0x000ec800019d7983 */ /* 0x002ea20000300800 */
[----:B------:R-:W-:-:S06]  /*ee30*/  PRMT R165, RZ, 0x7610, R165 ;  /* 0x00007610ffa57816 */ /* 0x000fcc00000000a5 */
[----:B------:R-:W3:Y:S01]  /*ee40*/  @P0 LDG.E.U16 R165, desc[UR16][R150.64] ;  /* 0x0000001096a50981 */ /* 0x000ee2000c1e1500 */
[----:B------:R-:W-:-:S06]  /*ee50*/  PRMT R3, RZ, 0x7610, R3 ;  /* 0x00007610ff037816 */ /* 0x000fcc0000000003 */
[----:B------:R-:W3:Y:S01]  /*ee60*/  @P0 LDG.E.U16 R3, desc[UR16][R154.64] ;  /* 0x000000109a030981 */ /* 0x000ee2000c1e1500 */
[----:B--2---:R-:W-:-:S06]  /*ee70*/  PRMT R157, RZ, 0x7610, R157 ;  /* 0x00007610ff9d7816 */ /* 0x004fcc000000009d */
[----:B------:R-:W2:Y:S04]  /*ee80*/  @P0 LDG.E.U16 R157, desc[UR16][R148.64] ;  /* 0x00000010949d0981 */ /* 0x000ea8000c1e1500 */
[----:B------:R1:W-:Y:S04]  /*ee90*/  STS.U16 [R164+UR5+0x20780], R152 ;  /* 0x02078098a4007988 */ /* 0x0003e80008000405 */
[----:B---3--:R3:W-:Y:S04]  /*eea0*/  STS.U16 [R164+UR5+0x20b80], R153 ;  /* 0x020b8099a4007988 */ /* 0x0087e80008000405 */
[----:B----4-:R4:W-:Y:S04]  /*eeb0*/  STS.U16 [R164+UR5+0x20f80], R156 ;  /* 0x020f809ca4007988 */ /* 0x0109e80008000405 */
[----:B------:R0:W5:Y:S04]  /*eec0*/  LDL.LU.64 R148, [R1+0xec0] ;  /* 0x000ec00001947983 */ /* 0x0001680000300a00 */
[----:B-1----:R0:W5:Y:S04]  /*eed0*/  LDL.LU R152, [R1+0xeb8] ;  /* 0x000eb80001987983 */ /* 0x0021680000300800 */
[----:B------:R0:W5:Y:S04]  /*eee0*/  LDL.LU.64 R150, [R1+0xeb0] ;  /* 0x000eb00001967983 */ /* 0x0001680000300a00 */
[----:B---3--:R0:W5:Y:S04]  /*eef0*/  LDL.LU R153, [R1+0xea8] ;  /* 0x000ea80001997983 */ /* 0x0081680000300800 */
[----:B------:R0:W5:Y:S04]  /*ef00*/  LDL.LU.64 R154, [R1+0xea0] ;  /* 0x000ea000019a7983 */ /* 0x0001680000300a00 */
[----:B----4-:R0:W5:Y:S01]  /*ef10*/  LDL.LU R156, [R1+0xe98] ;  /* 0x000e9800019c7983 */ /* 0x0101620000300800 */
[----:B------:R-:W-:-:S02]  /*ef20*/  UIADD3 UR4, UPT, UPT, UR5, 0x10000, URZ ;  /* 0x0001000005047890 */ /* 0x000fc4000fffe0ff */
[----:B------:R-:W-:Y:S02]  /*ef30*/  UIADD3 UR9, UPT, UPT, UR5, 0x24000, URZ ;  /* 0x0002400005097890 */ /* 0x000fe4000fffe0ff */
[----:B------:R-:W-:Y:S02]  /*ef40*/  USHF.R.U32.HI UR4, URZ, 0x4, UR4 ;  /* 0x00000004ff047899 */ /* 0x000fe40008011604 */
[----:B------:R-:W-:Y:S02]  /*ef50*/  USHF.R.U32.HI UR10, URZ, 0x4, UR9 ;  /* 0x00000004ff0a7899 */ /* 0x000fe40008011609 */
[----:B------:R-:W-:Y:S02]  /*ef60*/  USGXT.U32 UR9, UR4, 0xe ;  /* 0x0000000e0409789a */ /* 0x000fe40008000000 */
[----:B------:R-:W-:Y:S02]  /*ef70*/  USGXT.U32 UR10, UR10, 0xe ;  /* 0x0000000e0a0a789a */ /* 0x000fe40008000000 */
[----:B------:R-:W-:-:S02]  /*ef80*/  UIADD3 UR12, UP1, UPT, UR9, 0x4000080, URZ ;  /* 0x04000080090c7890 */ /* 0x000fc4000ff3e0ff */
[----:B------:R-:W-:Y:S01]  /*ef90*/  UIADD3 UR14, UP2, UPT, UR10, 0x2, URZ ;  /* 0x000000020a0e7890 */ /* 0x000fe2000ff5e0ff */
[----:B------:R-:W-:Y:S01]  /*efa0*/  UMOV UR13, URZ ;  /* 0x000000ff000d7c82 */ /* 0x000fe20008000000 */
[----:B------:R-:W-:Y:S01]  /*efb0*/  UMOV UR15, URZ ;  /* 0x000000ff000f7c82 */ /* 0x000fe20008000000 */
[----:B------:R-:W-:Y:S02]  /*efc0*/  UIADD3.X UR13, UPT, UPT, UR13, 0x40004040, URZ, UP1, !UPT ;  /* 0x400040400d0d7890 */ /* 0x000fe40008ffe4ff */
[----:B------:R-:W-:Y:S01]  /*efd0*/  UIADD3.X UR15, UPT, UPT, UR15, 0x40004040, URZ, UP2, !UPT ;  /* 0x400040400f0f7890 */ /* 0x000fe200097fe4ff */
[----:B------:R-:W-:Y:S01]  /*efe0*/  UMOV UR4, URZ ;  /* 0x000000ff00047c82 */ /* 0x000fe20008000000 */
[----:B--2---:R1:W-:Y:S04]  /*eff0*/  STS.U16 [R164+UR5+0x21380], R157 ;  /* 0x0213809da4007988 */ /* 0x0043e80008000405 */
[----:B------:R2:W-:Y:S04]  /*f000*/  STS.U16 [R164+UR5+0x21780], R165 ;  /* 0x021780a5a4007988 */ /* 0x0005e80008000405 */
[----:B-1----:R0:W5:Y:S01]  /*f010*/  LDL.LU R157, [R1+0xe94] ;  /* 0x000e9400019d7983 */ /* 0x0021620000300800 */
[----:B--2---:R-:W1:Y:S03]  /*f020*/  LDC R165, c[0x0][0x3a0] ;  /* 0x0000e800ffa57b82 */ /* 0x004e660000000800 */
[----:B------:R2:W-:Y:S01]  /*f030*/  STS.U16 [R164+UR5+0x21b80], R3 ;  /* 0x021b8003a4007988 */ /* 0x0005e20008000405 */
[----:B------:R3:W-:Y:S06]  /*f040*/  MEMBAR.ALL.CTA ;  /* 0x0000000000007992 */ /* 0x0007ec0000008000 */
[----:B---3--:R-:W3:Y:S04]  /*f050*/  FENCE.VIEW.ASYNC.S ;  /* 0x00000000000073c6 */ /* 0x008ee80000000000 */
[----:B--2---:R0:W5:Y:S01]  /*f060*/  LDL.LU R164, [R1+0xe90] ;  /* 0x000e900001a47983 */ /* 0x0041620000300800 */
[----:B-1----:R-:W-:-:S05]  /*f070*/  VIADD R165, R165, 0x7f ;  /* 0x0000007fa5a57836 */ /* 0x002fca0000000000 */
[----:B------:R-:W-:-:S04]  /*f080*/  SHF.R.S32.HI R3, RZ, 0x1f, R165 ;  /* 0x0000001fff037819 */ /* 0x000fc800000114a5 */
[----:B------:R-:W-:-:S04]  /*f090*/  LEA.HI R3, R3, R165, RZ, 0x7 ;  /* 0x000000a503037211 */ /* 0x000fc800078f38ff */
[----:B------:R-:W-:-:S04]  /*f0a0*/  SHF.R.S32.HI R3, RZ, 0x7, R3 ;  /* 0x00000007ff037819 */ /* 0x000fc80000011403 */
[----:B------:R-:W-:-:S05]  /*f0b0*/  VIMNMX R3, PT, PT, R3, 0x1, !PT ;  /* 0x0000000103037848 */ /* 0x000fca0007fe0100 */
[----:B------:R-:W-:-:S05]  /*f0c0*/  VIADD R3, R3, 0xffffffff ;  /* 0xffffffff03037836 */ /* 0x000fca0000000000 */
[----:B------:R0:W-:Y:S01]  /*f0d0*/  STL [R1+0xe70], R3 ;  /* 0x000e700301007387 */ /* 0x0001e20000100800 */
[----:B---3--:R-:W-:Y:S01]  /*f0e0*/  BAR.SYNC.DEFER_BLOCKING 0x0 ;  /* 0x0000000000007b1d */ /* 0x008fe20000010000 */
[----:B------:R-:W-:Y:S01]  /*f0f0*/  ISETP.LT.OR P0, PT, R165, 0x80, P1 ;  /* 0x00000080a500780c */ /* 0x000fe20000f01670 */
[----:B------:R-:W-:Y:S01]  /*f100*/  IMAD.SHL.U32 R165, R162, 0x80, RZ ;  /* 0x00000080a2a57824 */ /* 0x000fe200078e00ff */
[----:B------:R-:W-:Y:S01]  /*f110*/  ISETP.NE.U32.AND P3, PT, R3, RZ, PT ;  /* 0x000000ff0300720c */ /* 0x000fe20003f65070 */
[----:B------:R-:W-:-:S10]  /*f120*/  IMAD.SHL.U32 R162, R163, 0x80, RZ ;  /* 0x00000080a3a27824 */ /* 0x000fd400078e00ff */
[----:B0-----:R-:W-:Y:S05]  /*f130*/  @P0 BRA `(.L_x_6) ;  /* 0x00000004007c0947 */ /* 0x001fea0003800000 */
[----:B------:R-:W-:Y:S02]  /*f140*/  USHF.R.U32.HI UR58, URZ, 0x4, UR5 ;  /* 0x00000004ff3a7899 */ /* 0x000fe40008011605 */
[----:B------:R-:W-:Y:S02]  /*f150*/  UIADD3 UR46, UPT, UPT, UR5, 0x20000, URZ ;  /* 0x00020000052e7890 */ /* 0x000fe4000fffe0ff */
[----:B------:R-:W-:Y:S02]  /*f160*/  USGXT.U32 UR58, UR58, 0xe ;  /* 0x0000000e3a3a789a */ /* 0x000fe40008000000 */
[----:B------:R-:W-:Y:S02]  /*f170*/  USHF.R.U32.HI UR50, URZ, 0x4, UR46 ;  /* 0x00000004ff327899 */ /* 0x000fe4000801162e */
[----:B------:R-:W-:Y:S02]  /*f180*/  UIADD3 UR48, UP1, UPT, UR58, 0x4000080, URZ ;  /* 0x040000803a307890 */ /* 0x000fe4000ff3e0ff */
[----:B------:R-:W-:Y:S01]  /*f190*/  USGXT.U32 UR50, UR50, 0xe ;  /* 0x0000000e3232789a */ /* 0x000fe20008000000 */
[----:B------:R-:W-:Y:S01]  /*f1a0*/  UMOV UR11, URZ ;  /* 0x000000ff000b7c82 */ /* 0x000fe20008000000 */
[----:B------:R-:W-:Y:S01]  /*f1b0*/  UMOV UR56, UR8 ;  /* 0x0000000800387c82 */ /* 0x000fe20008000000 */
[----:B------:R-:W-:-:S02]  /*f1c0*/  UIADD3.X UR49, UPT, UPT, UR11, 0x40004040, URZ, UP1, !UPT ;  /* 0x400040400b317890 */ /* 0x000fc40008ffe4ff */
[----:B------:R-:W-:Y:S01]  /*f1d0*/  UIADD3 UR52, UP1, UPT, UR50, 0x2, URZ ;  /* 0x0000000232347890 */ /* 0x000fe2000ff3e0ff */
[----:B------:R-:W-:Y:S01]  /*f1e0*/  UMOV UR57, URZ ;  /* 0x000000ff00397c82 */ /* 0x000fe20008000000 */
[----:B------:R-:W-:Y:S01]  /*f1f0*/  UMOV UR51, URZ ;  /* 0x000000ff00337c82 */ /* 0x000fe20008000000 */
[----:B------:R-:W-:Y:S01]  /*f200*/  UMOV UR11, UR56 ;  /* 0x00000038000b7c82 */ /* 0x000fe20008000000 */
[----:B------:R-:W-:Y:S02]  /*f210*/  UIADD3.X UR53, UPT, UPT, UR51, 0x40004040, URZ, UP1, !UPT ;  /* 0x4000404033357890 */ /* 0x000fe40008ffe4ff */
[----:B------:R-:W-:Y:S02]  /*f220*/  ULOP3.LUT UR56, UR58, 0x4000000, URZ, 0xfc, !UPT ;  /* 0x040000003a387892 */ /* 0x000fe4000f8efcff */
[----:B------:R-:W-:Y:S02]  /*f230*/  UIADD3.64 UR58, UPT, UPT, UR48, 0x80, URZ ;  /* 0x00000080303a7897 */ /* 0x000fe4000fffe0ff */
[----:B------:R-:W-:-:S02]  /*f240*/  UIADD3.64 UR64, UPT, UPT, UR52, 0x2, URZ ;  /* 0x0000000234407897 */ /* 0x000fc4000fffe0ff */
[----:B------:R-:W-:Y:S02]  /*f250*/  UIADD3.64 UR60, UPT, UPT, UR48, 0x100, URZ ;  /* 0x00000100303c7897 */ /* 0x000fe4000fffe0ff */
[----:B------:R-:W-:Y:S01]  /*f260*/  UIADD3.64 UR68, UPT, UPT, UR52, 0x4, URZ ;  /* 0x0000000434447897 */ /* 0x000fe2000fffe0ff */
[----:B------:R-:W-:Y:S01]  /*f270*/  UMOV UR18, 0x0 ;  /* 0x0000000000127882 */ /* 0x000fe20000000000 */
[----:B------:R-:W-:Y:S01]  /*f280*/  UMOV UR19, 0x8108010 ;  /* 0x0810801000137882 */ /* 0x000fe20000000000 */
[----:B------:R-:W-:Y:S01]  /*f290*/  UMOV UR51, 0x40004040 ;  /* 0x4000404000337882 */ /* 0x000fe20000000000 */
[----:B------:R-:W-:Y:S01]  /*f2a0*/  UMOV UR57, 0x40004040 ;  /* 0x4000404000397882 */ /* 0x000fe20000000000 */
[----:B------:R-:W-:Y:S01]  /*f2b0*/  UMOV UR20, 0x0 ;  /* 0x0000000000147882 */ /* 0x000fe20000000000 */
[----:B------:R0:W-:Y:S01]  /*f2c0*/  UTCHMMA gdesc[UR56], gdesc[UR50], tmem[UR6], tmem[UR18], idesc[UR19], !UPT ;  /* 0x00ff1232380075ea */ /* 0x0001e2000f800006 */
[----:B------:R-:W-:Y:S01]  /*f2d0*/  UMOV UR21, 0x8108010 ;  /* 0x0810801000157882 */ /* 0x000fe20000000000 */
[----:B------:R-:W-:-:S02]  /*f2e0*/  UIADD3.64 UR62, UPT, UPT, UR48, 0x180, URZ ;  /* 0x00000180303e7897 */ /* 0x000fc4000fffe0ff */
[----:B------:R1:W-:Y:S01]  /*f2f0*/  UTCHMMA gdesc[UR48], gdesc[UR52], tmem[UR6], tmem[UR20], idesc[UR21], UPT ;  /* 0x00ff1434300075ea */ /* 0x0003e2000b800006 */
[----:B------:R-:W-:Y:S01]  /*f300*/  UMOV UR22, 0x0 ;  /* 0x0000000000167882 */ /* 0x000fe20000000000 */
[----:B------:R-:W-:Y:S01]  /*f310*/  UMOV UR23, 0x8108010 ;  /* 0x0810801000177882 */ /* 0x000fe20000000000 */
[----:B------:R-:W-:Y:S01]  /*f320*/  UMOV UR24, 0x0 ;  /* 0x0000000000187882 */ /* 0x000fe20000000000 */
[----:B------:R-:W-:Y:S01]  /*f330*/  UMOV UR25, 0x8108010 ;  /* 0x0810801000197882 */ /* 0x000fe20000000000 */
[----:B------:R2:W-:Y:S01]  /*f340*/  UTCHMMA gdesc[UR58], gdesc[UR64], tmem[UR6], tmem[UR22], idesc[UR23], UPT ;  /* 0x00ff16403a0075ea */ /* 0x0005e2000b800006 */
[----:B------:R-:W-:Y:S01]  /*f350*/  UIADD3.64 UR66, UPT, UPT, UR48, 0x200, URZ ;  /* 0x0000020030427897 */ /* 0x000fe2000fffe0ff */
[----:B------:R3:W-:Y:S01]  /*f360*/  UTCHMMA gdesc[UR60], gdesc[UR68], tmem[UR6], tmem[UR24], idesc[UR25], UPT ;  /* 0x00ff18443c0075ea */ /* 0x0007e2000b800006 */
[----:B0-----:R-:W-:Y:S02]  /*f370*/  UIADD3.64 UR56, UPT, UPT, UR52, 0x1fe, URZ ;  /* 0x000001fe34387897 */ /* 0x001fe4000fffe0ff */
[----:B------:R-:W-:Y:S01]  /*f380*/  UIADD3.64 UR18, UPT, UPT, UR48, 0x280, URZ ;  /* 0x0000028030127897 */ /* 0x000fe2000fffe0ff */
[----:B------:R-:W-:Y:S01]  /*f390*/  UMOV UR26, 0x0 ;  /* 0x00000000001a7882 */ /* 0x000fe20000000000 */
[----:B------:R-:W-:Y:S01]  /*f3a0*/  UMOV UR27, 0x8108010 ;  /* 0x08108010001b7882 */ /* 0x000fe20000000000 */
[----:B-1----:R-:W-:-:S02]  /*f3b0*/  UIADD3.64 UR20, UPT, UPT, UR48, 0x300, URZ ;  /* 0x0000030030147897 */ /* 0x002fc4000fffe0ff */
[----:B--2---:R-:W-:Y:S02]  /*f3c0*/  UIADD3.64 UR58, UPT, UPT, UR52, 0x200, URZ ;  /* 0x00000200343a7897 */ /* 0x004fe4000fffe0ff */
[----:B------:R0:W-:Y:S01]  /*f3d0*/  UTCHMMA gdesc[UR62], gdesc[UR56], tmem[UR6], tmem[UR26], idesc[UR27], UPT ;  /* 0x00ff1a383e0075ea */ /* 0x0001e2000b800006 */
[----:B---3--:R-:W-:Y:S01]  /*f3e0*/  UIADD3.64 UR60, UPT, UPT, UR52, 0x202, URZ ;  /* 0x00000202343c7897 */ /* 0x008fe2000fffe0ff */
[----:B------:R-:W-:Y:S01]  /*f3f0*/  UMOV UR28, 0x0 ;  /* 0x00000000001c7882 */ /* 0x000fe20000000000 */
[----:B------:R-:W-:Y:S01]  /*f400*/  UMOV UR29, 0x8108010 ;  /* 0x08108010001d7882 */ /* 0x000fe20000000000 */
[----:B------:R-:W-:Y:S02]  /*f410*/  UIADD3 UR77, UPT, UPT, UR6, 0x40, URZ ;  /* 0x00000040064d7890 */ /* 0x000fe4000fffe0ff */
[----:B------:R-:W-:Y:S01]  /*f420*/  UIADD3.64 UR22, UPT, UPT, UR48, 0x780, URZ ;  /* 0x0000078030167897 */ /* 0x000fe2000fffe0ff */
[----:B------:R1:W-:Y:S01]  /*f430*/  UTCHMMA gdesc[UR66], gdesc[UR58], tmem[UR6], tmem[UR28], idesc[UR29], UPT ;  /* 0x00ff1c3a420075ea */ /* 0x0003e2000b800006 */
[----:B------:R-:W-:-:S02]  /*f440*/  UIADD3 UR76, UPT, UPT, UR6, 0x40, URZ ;  /* 0x00000040064c7890 */ /* 0x000fc4000fffe0ff */
[----:B0-----:R-:W-:Y:S02]  /*f450*/  UIADD3.64 UR62, UPT, UPT, UR52, 0x204, URZ ;  /* 0x00000204343e7897 */ /* 0x001fe4000fffe0ff */
[----:B------:R-:W-:Y:S01]  /*f460*/  UIADD3.64 UR24, UPT, UPT, UR48, 0x800, URZ ;  /* 0x0000080030187897 */ /* 0x000fe2000fffe0ff */
[----:B------:R-:W-:Y:S01]  /*f470*/  UMOV UR30, 0x0 ;  /* 0x00000000001e7882 */ /* 0x000fe20000000000 */
[----:B------:R-:W-:Y:S01]  /*f480*/  UMOV UR31, 0x8108010 ;  /* 0x08108010001f7882 */ /* 0x000fe20000000000 */
[----:B------:R-:W-:Y:S02]  /*f490*/  UIADD3 UR75, UPT, UPT, UR6, 0x40, URZ ;  /* 0x00000040064b7890 */ /* 0x000fe4000fffe0ff */
[----:B------:R0:W-:Y:S01]  /*f4a0*/  UTCHMMA gdesc[UR18], gdesc[UR60], tmem[UR6], tmem[UR30], idesc[UR31], UPT ;  /* 0x00ff1e3c120075ea */ /* 0x0001e2000b800006 */
[----:B------:R-:W-:Y:S02]  /*f4b0*/  UIADD3.64 UR26, UPT, UPT, UR48, 0x880, URZ ;  /* 0x00000880301a7897 */ /* 0x000fe4000fffe0ff */
[----:B------:R-:W-:-:S02]  /*f4c0*/  UIADD3 UR74, UPT, UPT, UR6, 0x40, URZ ;  /* 0x00000040064a7890 */ /* 0x000fc4000fffe0ff */
[----:B-1----:R-:W-:Y:S02]  /*f4d0*/  UIADD3.64 UR66, UPT, UPT, UR48, 0x900, URZ ;  /* 0x0000090030427897 */ /* 0x002fe4000fffe0ff */
[----:B------:R-:W-:Y:S02]  /*f4e0*/  UIADD3 UR73, UPT, UPT, UR6, 0x40, URZ ;  /* 0x0000004006497890 */ /* 0x000fe4000fffe0ff */
[----:B------:R-:W-:Y:S02]  /*f4f0*/  UIADD3.64 UR28, UPT, UPT, UR48, 0x980, URZ ;  /* 0x00000980301c7897 */ /* 0x000fe4000fffe0ff */
[----:B------:R-:W-:Y:S02]  /*f500*/  UIADD3 UR72, UPT, UPT, UR6, 0x40, URZ ;  /* 0x0000004006487890 */ /* 0x000fe4000fffe0ff */
[----:B0-----:R-:W-:Y:S01]  /*f510*/  UIADD3.64 UR30, UPT, UPT, UR48, 0xa00, URZ ;  /* 0x00000a00301e7897 */ /* 0x001fe2000fffe0ff */
[----:B------:R-:W-:Y:S01]  /*f520*/  UMOV UR32, 0x0 ;  /* 0x0000000000207882 */ /* 0x000fe20000000000 */
[----:B------:R-:W-:Y:S01]  /*f530*/  UMOV UR33, 0x8108010 ;  /* 0x0810801000217882 */ /* 0x000fe20000000000 */
[----:B------:R-:W-:-:S02]  /*f540*/  UIADD3 UR71, UPT, UPT, UR6, 0x40, URZ ;  /* 0x0000004006477890 */ /* 0x000fc4000fffe0ff */
[----:B------:R0:W-:Y:S01]  /*f550*/  UTCHMMA gdesc[UR20], gdesc[UR62], tmem[UR6], tmem[UR32], idesc[UR33], UPT ;  /* 0x00ff203e140075ea */ /* 0x0001e2000b800006 */
[----:B------:R-:W-:Y:S01]  /*f560*/  UIADD3.64 UR18, UPT, UPT, UR48, 0xa80, URZ ;  /* 0x00000a8030127897 */ /* 0x000fe2000fffe0ff */
[----:B------:R-:W-:Y:S01]  /*f570*/  UMOV UR34, 0x0 ;  /* 0x0000000000227882 */ /* 0x000fe20000000000 */
[----:B------:R-:W-:Y:S01]  /*f580*/  UMOV UR35, 0x8108010 ;  /* 0x0810801000237882 */ /* 0x000fe20000000000 */
[----:B------:R-:W-:Y:S01]  /*f590*/  UIADD3 UR70, UPT, UPT, UR6, 0x40, URZ ;  /* 0x0000004006467890 */ /* 0x000fe2000fffe0ff */
[----:B------:R0:W-:Y:S01]  /*f5a0*/  UTCHMMA gdesc[UR22], gdesc[UR50], tmem[UR77], tmem[UR34], idesc[UR35], !UPT ;  /* 0x00ff2232160075ea */ /* 0x0001e2000f80004d */
[----:B------:R-:W-:Y:S01]  /*f5b0*/  UIADD3.64 UR48, UPT, UPT, UR48, 0xb00, URZ ;  /* 0x00000b0030307897 */ /* 0x000fe2000fffe0ff */
[----:B------:R-:W-:Y:S01]  /*f5c0*/  UMOV UR36, 0x0 ;  /* 0x0000000000247882 */ /* 0x000fe20000000000 */
[----:B------:R-:W-:Y:S01]  /*f5d0*/  UMOV UR37, 0x8108010 ;  /* 0x0810801000257882 */ /* 0x000fe20000000000 */
[----:B------:R-:W-:Y:S01]  /*f5e0*/  UMOV UR38, 0x0 ;  /* 0x0000000000267882 */ /* 0x000fe20000000000 */
[----:B------:R-:W-:Y:S01]  /*f5f0*/  UMOV UR39, 0x8108010 ;  /* 0x0810801000277882 */ /* 0x000fe20000000000 */
[----:B------:R-:W-:Y:S01]  /*f600*/  UMOV UR40, 0x0 ;  /* 0x0000000000287882 */ /* 0x000fe20000000000 */
[----:B------:R-:W-:Y:S01]  /*f610*/  UMOV UR41, 0x8108010 ;  /* 0x0810801000297882 */ /* 0x000fe20000000000 */
[----:B------:R0:W-:Y:S01]  /*f620*/  UTCHMMA gdesc[UR24], gdesc[UR52], tmem[UR76], tmem[UR36], idesc[UR37], UPT ;  /* 0x00ff2434180075ea */ /* 0x0001e2000b80004c */
        /* <DEDUP_REMOVED lines=12> */
[----:B------:R0:W-:Y:S01]  /*f6f0*/  UTCHMMA gdesc[UR18], gdesc[UR60], tmem[UR71], tmem[UR46], idesc[UR47], UPT ;  /* 0x00ff2e3c120075ea */ /* 0x0001e2000b800047 */
[----:B------:R0:W-:Y:S01]  /*f700*/  UTCHMMA gdesc[UR48], gdesc[UR62], tmem[UR70], tmem[UR54], idesc[UR55], UPT ;  /* 0x00ff363e300075ea */ /* 0x0001e2000b800046 */
[----:B------:R0:W-:Y:S01]  /*f710*/  UTCBAR [UR11], URZ ;  /* 0x000000ff0b0073e9 */ /* 0x0001e200080000ff */
[----:B------:R-:W-:Y:S01]  /*f720*/  NOP ;  /* 0x0000000000007918 */ /* 0x000fe20000000000 */
.L_x_6:
[----:B------:R1:W-:Y:S01]  /*f730*/  STL [R1+0x590], RZ ;  /* 0x000590ff01007387 */ /* 0x0003e20000100800 */
[----:B0-----:R-:W-:Y:S01]  /*f740*/  UMOV UR18, UR14 ;  /* 0x0000000e00127c82 */ /* 0x001fe20008000000 */
[----:B------:R-:W-:Y:S01]  /*f750*/  UMOV UR19, UR15 ;  /* 0x0000000f00137c82 */ /* 0x000fe20008000000 */
[----:B------:R-:W-:Y:S05]  /*f760*/  @!P3 BRA `(.L_x_7) ;  /* 0x000001600074b947 */ /* 0x000fea0003800000 */
[----:B------:R-:W-:Y:S01]  /*f770*/  SHF.R.S32.HI R3, RZ, 0x1f, R162 ;  /* 0x0000001fff037819 */ /* 0x000fe200000114a2 */
[----:B------:R-:W-:Y:S01]  /*f780*/  ULOP3.LUT UR14, UR9, 0x4000000, URZ, 0xfc, !UPT ;  /* 0x04000000090e7892 */ /* 0x000fe2000f8efcff */
[----:B------:R-:W-:Y:S01]  /*f790*/  SHF.R.S32.HI R163, RZ, 0x1f, R165 ;  /* 0x0000001fffa37819 */ /* 0x000fe200000114a5 */
[----:B------:R-:W-:Y:S01]  /*f7a0*/  UIADD3.64 UR20, UPT, UPT, UR12, 0x80, URZ ;  /* 0x000000800c147897 */ /* 0x000fe2000fffe0ff */
[C---:B------:R-:W-:Y:S01]  /*f7b0*/  SHF.L.U64.HI R3, R162.reuse, 0x1, R3 ;  /* 0x00000001a2037819 */ /* 0x040fe20000010203 */
[----:B------:R-:W-:Y:S01]  /*f7c0*/  IMAD.SHL.U32 R162, R162, 0x2, RZ ;  /* 0x00000002a2a27824 */ /* 0x000fe200078e00ff */
[C---:B------:R-:W-:Y:S01]  /*f7d0*/  SHF.L.U64.HI R163, R165.reuse, 0x1, R163 ;  /* 0x00000001a5a37819 */ /* 0x040fe200000102a3 */
[----:B------:R-:W-:Y:S01]  /*f7e0*/  IMAD.SHL.U32 R165, R165, 0x2, RZ ;  /* 0x00000002a5a57824 */ /* 0x000fe200078e00ff */
[----:B------:R-:W-:Y:S02]  /*f7f0*/  UIADD3.64 UR22, UPT, UPT, UR18, 0x2, URZ ;  /* 0x0000000212167897 */ /* 0x000fe4000fffe0ff */
[----:B------:R-:W-:-:S02]  /*f800*/  UIADD3.64 UR24, UPT, UPT, UR12, 0x100, URZ ;  /* 0x000001000c187897 */ /* 0x000fc4000fffe0ff */
[----:B------:R-:W-:Y:S02]  /*f810*/  UIADD3.64 UR26, UPT, UPT, UR18, 0x4, URZ ;  /* 0x00000004121a7897 */ /* 0x000fe4000fffe0ff */
[----:B------:R-:W-:Y:S02]  /*f820*/  UIADD3.64 UR28, UPT, UPT, UR12, 0x180, URZ ;  /* 0x000001800c1c7897 */ /* 0x000fe4000fffe0ff */
[----:B------:R-:W-:Y:S02]  /*f830*/  UIADD3.64 UR30, UPT, UPT, UR18, 0x1fe, URZ ;  /* 0x000001fe121e7897 */ /* 0x000fe4000fffe0ff */
[----:B------:R-:W-:Y:S02]  /*f840*/  UIADD3.64 UR32, UPT, UPT, UR12, 0x200, URZ ;  /* 0x000002000c207897 */ /* 0x000fe4000fffe0ff */
        /* <DEDUP_REMOVED lines=12> */
[----:B------:R-:W-:Y:S01]  /*f910*/  UIADD3.64 UR58, UPT, UPT, UR12, 0xb00, URZ ;  /* 0x00000b000c3a7897 */ /* 0x000fe2000fffe0ff */
[----:B------:R-:W-:Y:S01]  /*f920*/  UMOV UR11, 0x1 ;  /* 0x00000001000b7882 */ /* 0x000fe20000000000 */
[----:B------:R-:W-:Y:S01]  /*f930*/  UMOV UR9, URZ ;  /* 0x000000ff00097c82 */ /* 0x000fe20008000000 */
[----:B------:R-:W-:Y:S01]  /*f940*/  UMOV UR60, UR10 ;  /* 0x0000000a003c7c82 */ /* 0x000fe20008000000 */
[----:B------:R-:W-:-:S08]  /*f950*/  UMOV UR61, 0x40004040 ;  /* 0x40004040003d7882 */ /* 0x000fd00000000000 */
.L_x_10:
[----:B------:R0:W-:Y:S04]  /*f960*/  STL.64 [R1+0xea8], R158 ;  /* 0x000ea89e01007387 */ /* 0x0001e80000100a00 */
[----:B------:R-:W-:Y:S04]  /*f970*/  STL.64 [R1+0xea0], R160 ;  /* 0x000ea0a001007387 */ /* 0x000fe80000100a00 */
[----:B-----5:R2:W-:Y:S01]  /*f980*/  STL.64 [R1+0xe90], R2 ;  /* 0x000e900201007387 */ /* 0x0205e20000100a00 */
[----:B0-----:R-:W-:-:S05]  /*f990*/  IADD3 R158, P0, PT, R4, R165, RZ ;  /* 0x000000a5049e7210 */ /* 0x001fca0007f1e0ff */
[----:B------:R0:W-:Y:S01]  /*f9a0*/  STL [R1+0xe38], R158 ;  /* 0x000e389e01007387 */ /* 0x0001e20000100800 */
[-C--:B--2---:R-:W-:Y:S02]  /*f9b0*/  IADD3 R3, P3, PT, R6, R165.reuse, RZ ;  /* 0x000000a506037210 */ /* 0x084fe40007f7e0ff */
[----:B-----5:R-:W-:-:S03]  /*f9c0*/  IADD3 R2, P4, PT, R24, R165, RZ ;  /* 0x000000a518027210 */ /* 0x020fc60007f9e0ff */
[----:B------:R2:W-:Y:S01]  /*f9d0*/  STL [R1+0xe3c], R3 ;  /* 0x000e3c0301007387 */ /* 0x0005e20000100800 */
[----:B0-----:R-:W-:Y:S01]  /*f9e0*/  IADD3 R158, P5, PT, R26, R165, RZ ;  /* 0x000000a51a9e7210 */ /* 0x001fe20007fbe0ff */
[--C-:B------:R-:W-:Y:S02]  /*f9f0*/  IMAD.X R4, R25, 0x1, R163.reuse, P4 ;  /* 0x0000000119047824 */ /* 0x100fe400020e06a3 */
[----:B------:R0:W-:Y:S04]  /*fa00*/  STL [R1+0xe40], R2 ;  /* 0x000e400201007387 */ /* 0x0001e80000100800 */
[----:B------:R-:W-:Y:S01]  /*fa10*/  STL [R1+0xe44], R158 ;  /* 0x000e449e01007387 */ /* 0x000fe20000100800 */
[--C-:B--2---:R-:W-:Y:S02]  /*fa20*/  IMAD.X R3, R5, 0x1, R163.reuse, P0 ;  /* 0x0000000105037824 */ /* 0x104fe400000e06a3 */
[----:B0-----:R-:W-:-:S03]  /*fa30*/  IMAD.X R2, R7, 0x1, R163, P3 ;  /* 0x0000000107027824 */ /* 0x001fc600018e06a3 */
[----:B------:R0:W-:Y:S04]  /*fa40*/  STL [R1+0xe28], R3 ;  /* 0x000e280301007387 */ /* 0x0001e80000100800 */
[----:B------:R2:W-:Y:S04]  /*fa50*/  STL [R1+0xe2c], R2 ;  /* 0x000e2c0201007387 */ /* 0x0005e80000100800 */
[----:B------:R3:W-:Y:S01]  /*fa60*/  STL [R1+0xe30], R4 ;  /* 0x000e300401007387 */ /* 0x0007e20000100800 */
[----:B0-----:R-:W-:Y:S01]  /*fa70*/  IMAD.X R3, R27, 0x1, R163, P5 ;  /* 0x000000011b037824 */ /* 0x001fe200028e06a3 */
[----:B--2---:R-:W-:-:S04]  /*fa80*/  IADD3 R2, P0, PT, R44, R165, RZ ;  /* 0x000000a52c027210 */ /* 0x004fc80007f1e0ff */
[----:B------:R0:W-:Y:S01]  /*fa90*/  STL [R1+0xe34], R3 ;  /* 0x000e340301007387 */ /* 0x0001e20000100800 */
[----:B---3--:R-:W-:-:S03]  /*faa0*/  IADD3 R4, P3, PT, R46, R165, RZ ;  /* 0x000000a52e047210 */ /* 0x008fc60007f7e0ff */
[----:B------:R2:W-:Y:S01]  /*fab0*/  STL [R1+0xdf0], R2 ;  /* 0x000df00201007387 */ /* 0x0005e20000100800 */
[----:B------:R-:W-:-:S03]  /*fac0*/  IMAD.X R44, R45, 0x1, R163, P0 ;  /* 0x000000012d2c7824 */ /* 0x000fc600000e06a3 */
[----:B------:R3:W-:Y:S01]  /*fad0*/  STL [R1+0xdf4], R4 ;  /* 0x000df40401007387 */ /* 0x0007e20000100800 */
[----:B------:R-:W-:Y:S01]  /*fae0*/  IMAD.X R46, R47, 0x1, R163, P3 ;  /* 0x000000012f2e7824 */ /* 0x000fe200018e06a3 */
[-C--:B0-----:R-:W-:Y:S02]  /*faf0*/  IADD3 R3, P4, PT, R64, R165.reuse, RZ ;  /* 0x000000a540037210 */ /* 0x081fe40007f9e0ff */
[----:B--2---:R-:W-:-:S03]  /*fb00*/  IADD3 R2, P5, PT, R66, R165, RZ ;  /* 0x000000a542027210 */ /* 0x004fc60007fbe0ff */
[----:B------:R0:W-:Y:S01]  /*fb10*/  STL [R1+0xdf8], R3 ;  /* 0x000df80301007387 */ /* 0x0001e20000100800 */
[----:B------:R-:W-:Y:S02]  /*fb20*/  IADD3.X R64, PT, PT, R65, R163, RZ, P4, !PT ;  /* 0x000000a341407210 */ /* 0x000fe400027fe4ff */
[----:B---3--:R-:W-:Y:S01]  /*fb30*/  IADD3 R4, P3, PT, R86, R165, RZ ;  /* 0x000000a556047210 */ /* 0x008fe20007f7e0ff */
[----:B------:R-:W-:Y:S01]  /*fb40*/  STL [R1+0xe98], R44 ;  /* 0x000e982c01007387 */ /* 0x000fe20000100800 */
[----:B------:R-:W-:-:S03]  /*fb50*/  IMAD.X R66, R67, 0x1, R163, P5 ;  /* 0x0000000143427824 */ /* 0x000fc600028e06a3 */
[----:B------:R2:W-:Y:S01]  /*fb60*/  STL [R1+0xdfc], R2 ;  /* 0x000dfc0201007387 */ /* 0x0005e20000100800 */
[--C-:B------:R-:W-:Y:S01]  /*fb70*/  IMAD.X R86, R87, 0x1, R163.reuse, P3 ;  /* 0x0000000157567824 */ /* 0x100fe200018e06a3 */
[-C--:B0-----:R-:W-:Y:S02]  /*fb80*/  IADD3 R3, P4, PT, R104, R165.reuse, RZ ;  /* 0x000000a568037210 */ /* 0x081fe40007f9e0ff */
[----:B------:R-:W-:Y:S03]  /*fb90*/  STL [R1+0xeb0], R46 ;  /* 0x000eb02e01007387 */ /* 0x000fe60000100800 */
[----:B------:R-:W-:Y:S01]  /*fba0*/  IMAD.X R104, R105, 0x1, R163, P4 ;  /* 0x0000000169687824 */ /* 0x000fe200020e06a3 */
[----:B------:R-:W-:Y:S01]  /*fbb0*/  STL [R1+0xeb4], R64 ;  /* 0x000eb44001007387 */ /* 0x000fe20000100800 */
[----:B--2---:R-:W-:-:S03]  /*fbc0*/  IADD3 R2, P0, PT, R84, R165, RZ ;  /* 0x000000a554027210 */ /* 0x004fc60007f1e0ff */
[----:B------:R-:W-:Y:S02]  /*fbd0*/  STL [R1+0xeb8], R66 ;  /* 0x000eb84201007387 */ /* 0x000fe40000100800 */
[----:B------:R-:W-:Y:S02]  /*fbe0*/  IMAD.X R84, R85, 0x1, R163, P0 ;  /* 0x0000000155547824 */ /* 0x000fe400000e06a3 */
[----:B------:R0:W-:Y:S04]  /*fbf0*/  STL [R1+0xe00], R2 ;  /* 0x000e000201007387 */ /* 0x0001e80000100800 */
[----:B------:R2:W-:Y:S04]  /*fc00*/  STL [R1+0xe04], R4 ;  /* 0x000e040401007387 */ /* 0x0005e80000100800 */
[----:B------:R3:W-:Y:S01]  /*fc10*/  STL [R1+0xe08], R3 ;  /* 0x000e080301007387 */ /* 0x0007e20000100800 */
[----:B0-----:R-:W-:-:S03]  /*fc20*/  IADD3 R2, P5, PT, R106, R165, RZ ;  /* 0x000000a56a027210 */ /* 0x001fc60007fbe0ff */
[----:B------:R-:W-:Y:S01]  /*fc30*/  STL [R1+0xebc], R84 ;  /* 0x000ebc5401007387 */ /* 0x000fe20000100800 */
[-C--:B--2---:R-:W-:Y:S01]  /*fc40*/  IADD3 R4, P3, PT, R126, R165.reuse, RZ ;  /* 0x000000a57e047210 */ /* 0x084fe20007f7e0ff */
[--C-:B------:R-:W-:Y:S02]  /*fc50*/  IMAD.X R106, R107, 0x1, R163.reuse, P5 ;  /* 0x000000016b6a7824 */ /* 0x100fe400028e06a3 */
[----:B------:R0:W-:Y:S01]  /*fc60*/  STL [R1+0xe0c], R2 ;  /* 0x000e0c0201007387 */ /* 0x0001e20000100800 */
[----:B---3--:R-:W-:Y:S01]  /*fc70*/  IADD3 R3, P4, PT, R142, R165, RZ ;  /* 0x000000a58e037210 */ /* 0x008fe20007f9e0ff */
[--C-:B------:R-:W-:Y:S02]  /*fc80*/  IMAD.X R126, R127, 0x1, R163.reuse, P3 ;  /* 0x000000017f7e7824 */ /* 0x100fe400018e06a3 */
[----:B------:R-:W-:Y:S02]  /*fc90*/  STL [R1+0xec0], R86 ;  /* 0x000ec05601007387 */ /* 0x000fe40000100800 */
[----:B------:R-:W-:-:S02]  /*fca0*/  IMAD.X R142, R143, 0x1, R163, P4 ;  /* 0x000000018f8e7824 */ /* 0x000fc400020e06a3 */
[----:B------:R-:W-:Y:S01]  /*fcb0*/  STL [R1+0xec4], R104 ;  /* 0x000ec46801007387 */ /* 0x000fe20000100800 */
[----:B0-----:R-:W-:-:S05]  /*fcc0*/  IADD3 R2, P0, PT, R124, R165, RZ ;  /* 0x000000a57c027210 */ /* 0x001fca0007f1e0ff */
[----:B------:R0:W-:Y:S01]  /*fcd0*/  STL [R1+0xe10], R2 ;  /* 0x000e100201007387 */ /* 0x0001e20000100800 */
[----:B------:R-:W-:-:S03]  /*fce0*/  IMAD.X R124, R125, 0x1, R163, P0 ;  /* 0x000000017d7c7824 */ /* 0x000fc600000e06a3 */
[----:B------:R2:W-:Y:S04]  /*fcf0*/  STL [R1+0xe14], R4 ;  /* 0x000e140401007387 */ /* 0x0005e80000100800 */
[----:B------:R3:W-:Y:S01]  /*fd00*/  STL [R1+0xe18], R3 ;  /* 0x000e180301007387 */ /* 0x0007e20000100800 */
[-C--:B0-----:R-:W-:Y:S02]  /*fd10*/  IADD3 R2, P5, PT, R144, R165.reuse, RZ ;  /* 0x000000a590027210 */ /* 0x081fe40007fbe0ff */
[----:B--2---:R-:W-:-:S03]  /*fd20*/  IADD3 R4, P0, PT, R8, R165, RZ ;  /* 0x000000a508047210 */ /* 0x004fc60007f1e0ff */
[----:B------:R0:W-:Y:S01]  /*fd30*/  STL [R1+0xe1c], R2 ;  /* 0x000e1c0201007387 */ /* 0x0001e20000100800 */
[----:B------:R-:W-:Y:S01]  /*fd40*/  IMAD.X R144, R145, 0x1, R163, P5 ;  /* 0x0000000191907824 */ /* 0x000fe200028e06a3 */
[-C--:B---3--:R-:W-:Y:S02]  /*fd50*/  IADD3 R3, P3, PT, R10, R165.reuse, RZ ;  /* 0x000000a50a037210 */ /* 0x088fe40007f7e0ff */
[----:B------:R2:W-:Y:S04]  /*fd60*/  STL [R1+0xe50], R4 ;  /* 0x000e500401007387 */ /* 0x0005e80000100800 */
[----:B------:R3:W-:Y:S01]  /*fd70*/  STL [R1+0xe54], R3 ;  /* 0x000e540301007387 */ /* 0x0007e20000100800 */
[-C--:B0-----:R-:W-:Y:S02]  /*fd80*/  IADD3 R2, P4, PT, R28, R165.reuse, RZ ;  /* 0x000000a51c027210 */ /* 0x081fe40007f9e0ff */
[----:B--2---:R-:W-:-:S03]  /*fd90*/  IADD3 R4, P5, PT, R30, R165, RZ ;  /* 0x000000a51e047210 */ /* 0x004fc60007fbe0ff */
[----:B------:R0:W-:Y:S01]  /*fda0*/  STL [R1+0xe20], R2 ;  /* 0x000e200201007387 */ /* 0x0001e20000100800 */
[--C-:B------:R-:W-:Y:S02]  /*fdb0*/  IMAD.X R28, R29, 0x1, R163.reuse, P4 ;  /* 0x000000011d1c7824 */ /* 0x100fe400020e06a3 */
[--C-:B---3--:R-:W-:Y:S01]  /*fdc0*/  IMAD.X R3, R9, 0x1, R163.reuse, P0 ;  /* 0x0000000109037824 */ /* 0x108fe200000e06a3 */
[----:B------:R2:W-:Y:S01]  /*fdd0*/  STL [R1+0xe24], R4 ;  /* 0x000e240401007387 */ /* 0x0005e20000100800 */
[----:B------:R-:W-:-:S03]  /*fde0*/  IMAD.X R30, R31, 0x1, R163, P5 ;  /* 0x000000011f1e7824 */ /* 0x000fc600028e06a3 */
[----:B------:R3:W-:Y:S01]  /*fdf0*/  STL [R1+0xe48], R3 ;  /* 0x000e480301007387 */ /* 0x0007e20000100800 */
[----:B0-----:R-:W-:Y:S01]  /*fe00*/  IMAD.X R2, R11, 0x1, R163, P3 ;  /* 0x000000010b027824 */ /* 0x001fe200018e06a3 */
[----:B--2---:R-:W-:-:S04]  /*fe10*/  IADD3 R4, P3, PT, R50, R165, RZ ;  /* 0x000000a532047210 */ /* 0x004fc80007f7e0ff */
[----:B------:R0:W-:Y:S01]  /*fe20*/  STL [R1+0xe4c], R2 ;  /* 0x000e4c0201007387 */ /* 0x0001e20000100800 */
[----:B---3--:R-:W-:Y:S01]  /*fe30*/  IADD3 R3, P4, PT, R68, R165, RZ ;  /* 0x000000a544037210 */ /* 0x008fe20007f9e0ff */
[----:B------:R-:W-:-:S04]  /*fe40*/  IMAD.X R50, R51, 0x1, R163, P3 ;  /* 0x0000000133327824 */ /* 0x000fc800018e06a3 */
[----:B------:R-:W-:Y:S01]  /*fe50*/  IMAD.X R68, R69, 0x1, R163, P4 ;  /* 0x0000000145447824 */ /* 0x000fe200020e06a3 */
        /* <DEDUP_REMOVED lines=8> */
[--C-:B------:R-:W-:Y:S01]  /*fee0*/  IMAD.X R70, R71, 0x1, R163.reuse, P5 ;  /* 0x0000000147467824 */ /* 0x100fe200028e06a3 */
        /* <DEDUP_REMOVED lines=11> */
[----:B------:R-:W-:Y:S02]  /*ffa0*/  IADD3.X R110, PT, PT, R111, R163, RZ, P5, !PT ;  /* 0x000000a36f6e7210 */ /* 0x000fe40002ffe4ff */
        /* <DEDUP_REMOVED lines=63> */
[----:B0-----:R-:W-:-:S04]  /*103a0*/  IADD3 R2, P0, PT, R16, R165, RZ ;  /* 0x000000a510027210 */ /* 0x001fc80007f1e0ff */
[----:B------:R-:W-:Y:S01]  /*103b0*/  IADD3.X R16, PT, PT, R17, R163, RZ, P0, !PT ;  /* 0x000000a311107210 */ /* 0x000fe200007fe4ff */
[----:B------:R0:W-:Y:S04]  /*103c0*/  STL [R1+0xcf8], R2 ;  /* 0x000cf80201007387 */ /* 0x0001e80000100800 */
[----:B------:R2:W-:Y:S04]  /*103d0*/  STL [R1+0xcfc], R4 ;  /* 0x000cfc0401007387 */ /* 0x0005e80000100800 */
[----:B------:R3:W-:Y:S01]  /*103e0*/  STL [R1+0xd00], R3 ;  /* 0x000d000301007387 */ /* 0x0007e20000100800 */
[----:B0-----:R-:W-:-:S02]  /*103f0*/  IADD3 R2, P5, PT, R38, R165, RZ ;  /* 0x000000a526027210 */ /* 0x001fc40007fbe0ff */
        /* <DEDUP_REMOVED lines=33> */
[----:B------:R-:W-:Y:S04]  /*10610*/  STL [R1+0xd2c], R4 ;  /* 0x000d2c0401007387 */ /* 0x000fe80000100800 */
[----:B------:R2:W-:Y:S01]  /*10620*/  STL [R1+0xd30], R3 ;  /* 0x000d300301007387 */ /* 0x0005e20000100800 */
[----:B0-----:R-:W-:-:S05]  /*10630*/  IADD3 R2, P5, PT, R156, R165, RZ ;  /* 0x000000a59c027210 */ /* 0x001fca0007fbe0ff */
[----:B------:R0:W-:Y:S01]  /*10640*/  STL [R1+0xd34], R2 ;  /* 0x000d340201007387 */ /* 0x0001e20000100800 */
[-C--:B------:R-:W-:Y:S01]  /*10650*/  IADD3 R5, P4, PT, R40, R165.reuse, RZ ;  /* 0x000000a528057210 */ /* 0x080fe20007f9e0ff */
[----:B------:R-:W-:Y:S01]  /*10660*/  IMAD.X R156, R157, 0x1, R163, P5 ;  /* 0x000000019d9c7824 */ /* 0x000fe200028e06a3 */
[-C--:B--2---:R-:W-:Y:S01]  /*10670*/  IADD3 R3, P0, PT, R20, R165.reuse, RZ ;  /* 0x000000a514037210 */ /* 0x084fe20007f1e0ff */
[----:B------:R-:W2:Y:S01]  /*10680*/  LDL.LU.64 R10, [R1] ;  /* 0x00000000010a7983 */ /* 0x000ea20000300a00 */
[----:B0-----:R-:W-:-:S03]  /*10690*/  IADD3 R2, P3, PT, R22, R165, RZ ;  /* 0x000000a516027210 */ /* 0x001fc60007f7e0ff */
[----:B------:R-:W-:Y:S04]  /*106a0*/  STL [R1+0xd38], R3 ;  /* 0x000d380301007387 */ /* 0x000fe80000100800 */
[----:B------:R-:W3:Y:S04]  /*106b0*/  LDL.LU.64 R8, [R1+0x8] ;  /* 0x0000080001087983 */ /* 0x000ee80000300a00 */
[----:B------:R0:W-:Y:S01]  /*106c0*/  STL [R1+0xd3c], R2 ;  /* 0x000d3c0201007387 */ /* 0x0001e20000100800 */
[----:B------:R-:W-:Y:S01]  /*106d0*/  IADD3 R4, P5, PT, R42, R165, RZ ;  /* 0x000000a52a047210 */ /* 0x000fe20007fbe0ff */
[----:B------:R-:W-:-:S02]  /*106e0*/  IMAD.X R20, R21, 0x1, R163, P0 ;  /* 0x0000000115147824 */ /* 0x000fc400000e06a3 */
[----:B0-----:R-:W4:Y:S01]  /*106f0*/  LDL.LU.64 R2, [R1+0x10] ;  /* 0x0000100001027983 */ /* 0x001f220000300a00 */
[----:B------:R-:W-:-:S03]  /*10700*/  IMAD.X R22, R23, 0x1, R163, P3 ;  /* 0x0000000117167824 */ /* 0x000fc600018e06a3 */
[----:B------:R0:W-:Y:S04]  /*10710*/  STL [R1+0xd40], R5 ;  /* 0x000d400501007387 */ /* 0x0001e80000100800 */
[----:B-1----:R1:W-:Y:S04]  /*10720*/  STL [R1+0xd44], R4 ;  /* 0x000d440401007387 */ /* 0x0023e80000100800 */
[----:B------:R-:W4:Y:S01]  /*10730*/  LDL.LU.64 R26, [R1+0x18] ;  /* 0x00001800011a7983 */ /* 0x000f220000300a00 */
[-C--:B0-----:R-:W-:Y:S02]  /*10740*/  IADD3 R5, P0, PT, R60, R165.reuse, RZ ;  /* 0x000000a53c057210 */ /* 0x081fe40007f1e0ff */
[----:B-1----:R-:W-:-:S03]  /*10750*/  IADD3 R4, P3, PT, R62, R165, RZ ;  /* 0x000000a53e047210 */ /* 0x002fc60007f7e0ff */
[----:B------:R-:W-:Y:S04]  /*10760*/  STL [R1+0xd48], R5 ;  /* 0x000d480501007387 */ /* 0x000fe80000100800 */
[----:B------:R-:W4:Y:S04]  /*10770*/  LDL.LU.64 R24, [R1+0x20] ;  /* 0x0000200001187983 */ /* 0x000f280000300a00 */
[----:B------:R0:W-:Y:S04]  /*10780*/  STL [R1+0xd4c], R4 ;  /* 0x000d4c0401007387 */ /* 0x0001e80000100800 */
[----:B------:R-:W4:Y:S04]  /*10790*/  LDL.LU.64 R6, [R1+0x28] ;  /* 0x0000280001067983 */ /* 0x000f280000300a00 */
[----:B0-----:R-:W4:Y:S01]  /*107a0*/  LDL.LU.64 R4, [R1+0x30] ;  /* 0x0000300001047983 */ /* 0x001f220000300a00 */
[--C-:B------:R-:W-:Y:S01]  /*107b0*/  IMAD.X R40, R41, 0x1, R163.reuse, P4 ;  /* 0x0000000129287824 */ /* 0x100fe200020e06a3 */
[-C--:B------:R-:W-:Y:S01]  /*107c0*/  IADD3 R15, P4, PT, R80, R165.reuse, RZ ;  /* 0x000000a5500f7210 */ /* 0x080fe20007f9e0ff */
[--C-:B------:R-:W-:Y:S01]  /*107d0*/  IMAD.X R42, R43, 0x1, R163.reuse, P5 ;  /* 0x000000012b2a7824 */ /* 0x100fe200028e06a3 */
[----:B------:R-:W-:Y:S01]  /*107e0*/  IADD3 R13, P5, PT, R82, R165, RZ ;  /* 0x000000a5520d7210 */ /* 0x000fe20007fbe0ff */
[----:B------:R-:W-:-:S02]  /*107f0*/  IMAD.X R60, R61, 0x1, R163, P0 ;  /* 0x000000013d3c7824 */ /* 0x000fc400000e06a3 */
[----:B------:R-:W-:Y:S04]  /*10800*/  STL [R1+0xd50], R15 ;  /* 0x000d500f01007387 */ /* 0x000fe80000100800 */
[----:B------:R0:W-:Y:S01]  /*10810*/  STL [R1+0xd54], R13 ;  /* 0x000d540d01007387 */ /* 0x0001e20000100800 */
[----:B------:R-:W-:Y:S01]  /*10820*/  IADD3.X R62, PT, PT, R63, R163, RZ, P3, !PT ;  /* 0x000000a33f3e7210 */ /* 0x000fe20001ffe4ff */
[--C-:B------:R-:W-:Y:S01]  /*10830*/  IMAD.X R80, R81, 0x1, R163.reuse, P4 ;  /* 0x0000000151507824 */ /* 0x100fe200020e06a3 */
[-C--:B------:R-:W-:Y:S01]  /*10840*/  IADD3 R17, P3, PT, R102, R165.reuse, RZ ;  /* 0x000000a566117210 */ /* 0x080fe20007f7e0ff */
[----:B------:R-:W-:Y:S01]  /*10850*/  IMAD.X R82, R83, 0x1, R163, P5 ;  /* 0x0000000153527824 */ /* 0x000fe200028e06a3 */
[-C--:B0-----:R-:W-:Y:S02]  /*10860*/  IADD3 R13, P0, PT, R100, R165.reuse, RZ ;  /* 0x000000a5640d7210 */ /* 0x081fe40007f1e0ff */
[----:B------:R-:W-:-:S03]  /*10870*/  IADD3 R15, P4, PT, R120, R165, RZ ;  /* 0x000000a5780f7210 */ /* 0x000fc60007f9e0ff */
[----:B------:R0:W-:Y:S01]  /*10880*/  STL [R1+0xd58], R13 ;  /* 0x000d580d01007387 */ /* 0x0001e20000100800 */
[----:B------:R-:W-:-:S03]  /*10890*/  IMAD.X R100, R101, 0x1, R163, P0 ;  /* 0x0000000165647824 */ /* 0x000fc600000e06a3 */
[----:B------:R-:W-:Y:S01]  /*108a0*/  STL [R1+0xd5c], R17 ;  /* 0x000d5c1101007387 */ /* 0x000fe20000100800 */
[----:B0-----:R-:W-:-:S03]  /*108b0*/  IADD3 R13, P5, PT, R122, R165, RZ ;  /* 0x000000a57a0d7210 */ /* 0x001fc60007fbe0ff */
[----:B------:R-:W-:Y:S01]  /*108c0*/  STL [R1+0xd60], R15 ;  /* 0x000d600f01007387 */ /* 0x000fe20000100800 */
[----:B------:R-:W-:-:S03]  /*108d0*/  IMAD.X R102, R103, 0x1, R163, P3 ;  /* 0x0000000167667824 */ /* 0x000fc600018e06a3 */
[----:B------:R0:W-:Y:S01]  /*108e0*/  STL [R1+0xd64], R13 ;  /* 0x000d640d01007387 */ /* 0x0001e20000100800 */
[--C-:B------:R-:W-:Y:S02]  /*108f0*/  IMAD.X R120, R121, 0x1, R163.reuse, P4 ;  /* 0x0000000179787824 */ /* 0x100fe400020e06a3 */
[----:B------:R-:W-:Y:S01]  /*10900*/  IMAD.X R122, R123, 0x1, R163, P5 ;  /* 0x000000017b7a7824 */ /* 0x000fe200028e06a3 */
[----:B0-----:R-:W-:-:S05]  /*10910*/  IADD3 R13, P0, PT, R140, R165, RZ ;  /* 0x000000a58c0d7210 */ /* 0x001fca0007f1e0ff */
[----:B------:R4:W-:Y:S01]  /*10920*/  STL [R1+0xd68], R13 ;  /* 0x000d680d01007387 */ /* 0x0009e20000100800 */
[----:B------:R-:W-:Y:S01]  /*10930*/  IMAD.X R140, R141, 0x1, R163, P0 ;  /* 0x000000018d8c7824 */ /* 0x000fe200000e06a3 */
[----:B--2---:R-:W-:-:S05]  /*10940*/  IADD3 R17, P3, PT, R10, R165, RZ ;  /* 0x000000a50a117210 */ /* 0x004fca0007f7e0ff */
[----:B------:R-:W-:Y:S01]  /*10950*/  IMAD.X R10, R11, 0x1, R163, P3 ;  /* 0x000000010b0a7824 */ /* 0x000fe200018e06a3 */
[----:B------:R-:W-:Y:S01]  /*10960*/  STL [R1+0xd6c], R17 ;  /* 0x000d6c1101007387 */ /* 0x000fe20000100800 */
[----:B---3--:R-:W-:-:S05]  /*10970*/  IADD3 R15, P4, PT, R8, R165, RZ ;  /* 0x000000a5080f7210 */ /* 0x008fca0007f9e0ff */
[----:B------:R-:W-:Y:S01]  /*10980*/  IMAD.X R8, R9, 0x1, R163, P4 ;  /* 0x0000000109087824 */ /* 0x000fe200020e06a3 */
[----:B------:R-:W-:Y:S01]  /*10990*/  STL [R1+0xd70], R15 ;  /* 0x000d700f01007387 */ /* 0x000fe20000100800 */
[----:B----4-:R-:W-:-:S05]  /*109a0*/  IADD3 R13, P5, PT, R2, R165, RZ ;  /* 0x000000a5020d7210 */ /* 0x010fca0007fbe0ff */
[----:B------:R-:W-:Y:S01]  /*109b0*/  STL [R1+0xd74], R13 ;  /* 0x000d740d01007387 */ /* 0x000fe20000100800 */
[----:B------:R-:W-:-:S03]  /*109c0*/  IMAD.X R2, R3, 0x1, R163, P5 ;  /* 0x0000000103027824 */ /* 0x000fc600028e06a3 */
[----:B------:R0:W-:Y:S04]  /*109d0*/  STL [R1], R10 ;  /* 0x0000000a01007387 */ /* 0x0001e80000100800 */
[----:B------:R-:W2:Y:S04]  /*109e0*/  LDL.LU.64 R44, [R1+0x38] ;  /* 0x00003800012c7983 */ /* 0x000ea80000300a00 */
[----:B------:R1:W-:Y:S04]  /*109f0*/  STL [R1+0x8], R8 ;  /* 0x0000080801007387 */ /* 0x0003e80000100800 */
[----:B0-----:R-:W3:Y:S01]  /*10a00*/  LDL.LU.64 R10, [R1+0x40] ;  /* 0x00004000010a7983 */ /* 0x001ee20000300a00 */
[----:B------:R-:W-:-:S03]  /*10a10*/  IADD3 R17, P0, PT, R26, R165, RZ ;  /* 0x000000a51a117210 */ /* 0x000fc60007f1e0ff */
[----:B------:R0:W-:Y:S01]  /*10a20*/  STL [R1+0x10], R2 ;  /* 0x0000100201007387 */ /* 0x0001e20000100800 */
[----:B------:R-:W-:-:S03]  /*10a30*/  IADD3 R15, P3, PT, R24, R165, RZ ;  /* 0x000000a5180f7210 */ /* 0x000fc60007f7e0ff */
[----:B-1----:R-:W4:Y:S01]  /*10a40*/  LDL.LU.64 R8, [R1+0x48] ;  /* 0x0000480001087983 */ /* 0x002f220000300a00 */
[----:B------:R-:W-:-:S03]  /*10a50*/  IADD3 R13, P4, PT, R6, R165, RZ ;  /* 0x000000a5060d7210 */ /* 0x000fc60007f9e0ff */
[----:B0-----:R-:W4:Y:S04]  /*10a60*/  LDL.LU.64 R2, [R1+0x50] ;  /* 0x0000500001027983 */ /* 0x001f280000300a00 */
[----:B------:R0:W-:Y:S04]  /*10a70*/  STL [R1+0xd78], R17 ;  /* 0x000d781101007387 */ /* 0x0001e80000100800 */
[----:B------:R1:W-:Y:S01]  /*10a80*/  STL [R1+0xd7c], R15 ;  /* 0x000d7c0f01007387 */ /* 0x0003e20000100800 */
[----:B------:R-:W-:-:S03]  /*10a90*/  IMAD.X R6, R7, 0x1, R163, P4 ;  /* 0x0000000107067824 */ /* 0x000fc600020e06a3 */
[----:B------:R1:W-:Y:S01]  /*10aa0*/  STL [R1+0xd80], R13 ;  /* 0x000d800d01007387 */ /* 0x0003e20000100800 */
[----:B0-----:R-:W-:Y:S01]  /*10ab0*/  IADD3 R17, P5, PT, R4, R165, RZ ;  /* 0x000000a504117210 */ /* 0x001fe20007fbe0ff */
[----:B-1----:R-:W-:-:S04]  /*10ac0*/  IMAD.X R15, R27, 0x1, R163, P0 ;  /* 0x000000011b0f7824 */ /* 0x002fc800000e06a3 */
[----:B------:R-:W-:Y:S01]  /*10ad0*/  STL [R1+0xd84], R17 ;  /* 0x000d841101007387 */ /* 0x000fe20000100800 */
[----:B------:R-:W-:-:S03]  /*10ae0*/  IMAD.X R13, R25, 0x1, R163, P3 ;  /* 0x00000001190d7824 */ /* 0x000fc600018e06a3 */
[----:B------:R-:W-:Y:S01]  /*10af0*/  STL [R1+0x18], R15 ;  /* 0x0000180f01007387 */ /* 0x000fe20000100800 */
[----:B------:R-:W-:-:S03]  /*10b00*/  IMAD.X R4, R5, 0x1, R163, P5 ;  /* 0x0000000105047824 */ /* 0x000fc600028e06a3 */
[----:B------:R-:W-:Y:S04]  /*10b10*/  STL [R1+0x20], R13 ;  /* 0x0000200d01007387 */ /* 0x000fe80000100800 */
[----:B------:R-:W4:Y:S04]  /*10b20*/  LDL.LU.64 R26, [R1+0x58] ;  /* 0x00005800011a7983 */ /* 0x000f280000300a00 */
[----:B------:R0:W-:Y:S04]  /*10b30*/  STL [R1+0x28], R6 ;  /* 0x0000280601007387 */ /* 0x0001e80000100800 */
[----:B------:R-:W4:Y:S04]  /*10b40*/  LDL.LU.64 R24, [R1+0x60] ;  /* 0x0000600001187983 */ /* 0x000f280000300a00 */
[----:B------:R1:W-:Y:S04]  /*10b50*/  STL [R1+0x30], R4 ;  /* 0x0000300401007387 */ /* 0x0003e80000100800 */
[----:B0-----:R-:W4:Y:S04]  /*10b60*/  LDL.LU.64 R6, [R1+0x68] ;  /* 0x0000680001067983 */ /* 0x001f280000300a00 */
[----:B-1----:R-:W4:Y:S01]  /*10b70*/  LDL.LU.64 R4, [R1+0x70] ;  /* 0x0000700001047983 */ /* 0x002f220000300a00 */
[----:B--2---:R-:W-:-:S02]  /*10b80*/  IADD3 R15, P0, PT, R44, R165, RZ ;  /* 0x000000a52c0f7210 */ /* 0x004fc40007f1e0ff */
[----:B---3--:R-:W-:-:S03]  /*10b90*/  IADD3 R13, P3, PT, R10, R165, RZ ;  /* 0x000000a50a0d7210 */ /* 0x008fc60007f7e0ff */
[----:B------:R0:W-:Y:S04]  /*10ba0*/  STL [R1+0xd88], R15 ;  /* 0x000d880f01007387 */ /* 0x0001e80000100800 */
[----:B------:R1:W-:Y:S01]  /*10bb0*/  STL [R1+0xd8c], R13 ;  /* 0x000d8c0d01007387 */ /* 0x0003e20000100800 */
[-C--:B----4-:R-:W-:Y:S01]  /*10bc0*/  IADD3 R17, P4, PT, R8, R165.reuse, RZ ;  /* 0x000000a508117210 */ /* 0x090fe20007f9e0ff */
[--C-:B------:R-:W-:Y:S01]  /*10bd0*/  IMAD.X R10, R11, 0x1, R163.reuse, P3 ;  /* 0x000000010b0a7824 */ /* 0x100fe200018e06a3 */
[----:B0-----:R-:W-:Y:S01]  /*10be0*/  IADD3 R15, P5, PT, R2, R165, RZ ;  /* 0x000000a5020f7210 */ /* 0x001fe20007fbe0ff */
[--C-:B-1----:R-:W-:Y:S02]  /*10bf0*/  IMAD.X R13, R45, 0x1, R163.reuse, P0 ;  /* 0x000000012d0d7824 */ /* 0x102fe400000e06a3 */
[----:B------:R-:W-:Y:S01]  /*10c00*/  STL [R1+0xd90], R17 ;  /* 0x000d901101007387 */ /* 0x000fe20000100800 */
[----:B------:R-:W-:-:S03]  /*10c10*/  IMAD.X R8, R9, 0x1, R163, P4 ;  /* 0x0000000109087824 */ /* 0x000fc600020e06a3 */
[----:B------:R-:W-:Y:S01]  /*10c20*/  STL [R1+0xd94], R15 ;  /* 0x000d940f01007387 */ /* 0x000fe20000100800 */
[----:B------:R-:W-:-:S03]  /*10c30*/  IMAD.X R2, R3, 0x1, R163, P5 ;  /* 0x0000000103027824 */ /* 0x000fc600028e06a3 */
[----:B------:R-:W-:Y:S04]  /*10c40*/  STL [R1+0x38], R13 ;  /* 0x0000380d01007387 */ /* 0x000fe80000100800 */
[----:B------:R0:W-:Y:S04]  /*10c50*/  STL [R1+0x40], R10 ;  /* 0x0000400a01007387 */ /* 0x0001e80000100800 */
[----:B------:R-:W2:Y:S04]  /*10c60*/  LDL.LU.64 R44, [R1+0x78] ;  /* 0x00007800012c7983 */ /* 0x000ea80000300a00 */
[----:B------:R1:W-:Y:S04]  /*10c70*/  STL [R1+0x48], R8 ;  /* 0x0000480801007387 */ /* 0x0003e80000100800 */
[----:B0-----:R-:W3:Y:S04]  /*10c80*/  LDL.LU.64 R10, [R1+0x80] ;  /* 0x00008000010a7983 */ /* 0x001ee80000300a00 */
[----:B------:R0:W-:Y:S01]  /*10c90*/  STL [R1+0x50], R2 ;  /* 0x0000500201007387 */ /* 0x0001e20000100800 */
[----:B------:R-:W-:-:S03]  /*10ca0*/  IADD3 R17, P0, PT, R26, R165, RZ ;  /* 0x000000a51a117210 */ /* 0x000fc60007f1e0ff */
[----:B-1----:R-:W4:Y:S01]  /*10cb0*/  LDL.LU.64 R8, [R1+0x88] ;  /* 0x0000880001087983 */ /* 0x002f220000300a00 */
[----:B------:R-:W-:-:S03]  /*10cc0*/  IADD3 R15, P3, PT, R24, R165, RZ ;  /* 0x000000a5180f7210 */ /* 0x000fc60007f7e0ff */
[----:B0-----:R-:W4:Y:S04]  /*10cd0*/  LDL.LU.64 R2, [R1+0x90] ;  /* 0x0000900001027983 */ /* 0x001f280000300a00 */
[----:B------:R0:W-:Y:S01]  /*10ce0*/  STL [R1+0xd98], R17 ;  /* 0x000d981101007387 */ /* 0x0001e20000100800 */
[----:B------:R-:W-:-:S03]  /*10cf0*/  IADD3 R13, P4, PT, R6, R165, RZ ;  /* 0x000000a5060d7210 */ /* 0x000fc60007f9e0ff */
[----:B------:R1:W-:Y:S04]  /*10d00*/  STL [R1+0xd9c], R15 ;  /* 0x000d9c0f01007387 */ /* 0x0003e80000100800 */
[----:B------:R1:W-:Y:S01]  /*10d10*/  STL [R1+0xda0], R13 ;  /* 0x000da00d01007387 */ /* 0x0003e20000100800 */
[----:B0-----:R-:W-:Y:S01]  /*10d20*/  IADD3 R17, P5, PT, R4, R165, RZ ;  /* 0x000000a504117210 */ /* 0x001fe20007fbe0ff */
[--C-:B-1----:R-:W-:Y:S01]  /*10d30*/  IMAD.X R15, R27, 0x1, R163.reuse, P0 ;  /* 0x000000011b0f7824 */ /* 0x102fe200000e06a3 */
[----:B------:R-:W-:Y:S01]  /*10d40*/  IADD3.X R6, PT, PT, R7, R163, RZ, P4, !PT ;  /* 0x000000a307067210 */ /* 0x000fe200027fe4ff */
[--C-:B------:R-:W-:Y:S02]  /*10d50*/  IMAD.X R13, R25, 0x1, R163.reuse, P3 ;  /* 0x00000001190d7824 */ /* 0x100fe400018e06a3 */
[----:B------:R-:W-:Y:S01]  /*10d60*/  STL [R1+0xda4], R17 ;  /* 0x000da41101007387 */ /* 0x000fe20000100800 */
[----:B------:R-:W-:-:S03]  /*10d70*/  IMAD.X R4, R5, 0x1, R163, P5 ;  /* 0x0000000105047824 */ /* 0x000fc600028e06a3 */
[----:B------:R-:W-:Y:S04]  /*10d80*/  STL [R1+0x58], R15 ;  /* 0x0000580f01007387 */ /* 0x000fe80000100800 */
        /* <DEDUP_REMOVED lines=24> */
[----:B------:R0:W-:Y:S04]  /*10f10*/  STL [R1+0x90], R2 ;  /* 0x0000900201007387 */ /* 0x0001e80000100800 */
[----:B-1----:R-:W4:Y:S01]  /*10f20*/  LDL.LU.64 R8, [R1+0xc8] ;  /* 0x0000c80001087983 */ /* 0x002f220000300a00 */
[----:B------:R-:W-:-:S03]  /*10f30*/  IADD3 R17, P0, PT, R26, R165, RZ ;  /* 0x000000a51a117210 */ /* 0x000fc60007f1e0ff */
[----:B0-----:R-:W4:Y:S01]  /*10f40*/  LDL.LU.64 R2, [R1+0xd0] ;  /* 0x0000d00001027983 */ /* 0x001f220000300a00 */
[----:B------:R-:W-:-:S03]  /*10f50*/  IADD3 R15, P3, PT, R24, R165, RZ ;  /* 0x000000a5180f7210 */ /* 0x000fc60007f7e0ff */
[----:B------:R0:W-:Y:S01]  /*10f60*/  STL [R1+0xdb8], R17 ;  /* 0x000db81101007387 */ /* 0x0001e20000100800 */
[----:B------:R-:W-:-:S03]  /*10f70*/  IADD3 R13, P4, PT, R6, R165, RZ ;  /* 0x000000a5060d7210 */ /* 0x000fc60007f9e0ff */
[----:B------:R1:W-:Y:S04]  /*10f80*/  STL [R1+0xdbc], R15 ;  /* 0x000dbc0f01007387 */ /* 0x0003e80000100800 */
[----:B------:R1:W-:Y:S01]  /*10f90*/  STL [R1+0xdc0], R13 ;  /* 0x000dc00d01007387 */ /* 0x0003e20000100800 */
[----:B0-----:R-:W-:Y:S01]  /*10fa0*/  IADD3 R17, P5, PT, R4, R165, RZ ;  /* 0x000000a504117210 */ /* 0x001fe20007fbe0ff */
[--C-:B------:R-:W-:Y:S02]  /*10fb0*/  IMAD.X R6, R7, 0x1, R163.reuse, P4 ;  /* 0x0000000107067824 */ /* 0x100fe400020e06a3 */
[--C-:B-1----:R-:W-:Y:S02]  /*10fc0*/  IMAD.X R15, R27, 0x1, R163.reuse, P0 ;  /* 0x000000011b0f7824 */ /* 0x102fe400000e06a3 */
        /* <DEDUP_REMOVED lines=62> */
[----:B------:R-:W-:-:S03]  /*113b0*/  IADD3.X R2, PT, PT, R3, R163, RZ, P5, !PT ;  /* 0x000000a303027210 */ /* 0x000fc60002ffe4ff */
        /* <DEDUP_REMOVED lines=63> */
[----:B------:R-:W-:Y:S04]  /*117b0*/  STL [R1+0x168], R6 ;  /* 0x0001680601007387 */ /* 0x000fe80000100800 */
[----:B------:R-:W4:Y:S04]  /*117c0*/  LDL.LU.64 R24, [R1+0x1a0] ;  /* 0x0001a00001187983 */ /* 0x000f280000300a00 */
[----:B------:R0:W-:Y:S04]  /*117d0*/  STL [R1+0x170], R4 ;  /* 0x0001700401007387 */ /* 0x0001e80000100800 */
[----:B0-----:R-:W4:Y:S04]  /*117e0*/  LDL.LU.64 R4, [R1+0x1a8] ;  /* 0x0001a80001047983 */ /* 0x001f280000300a00 */
[----:B------:R-:W4:Y:S01]  /*117f0*/  LDL.LU.64 R6, [R1+0x1b0] ;  /* 0x0001b00001067983 */ /* 0x000f220000300a00 */
        /* <DEDUP_REMOVED lines=13> */
[----:B------:R-:W-:Y:S04]  /*118d0*/  STL [R1+0x180], R10 ;  /* 0x0001800a01007387 */ /* 0x000fe80000100800 */
[----:B------:R-:W2:Y:S04]  /*118e0*/  LDL.LU.64 R44, [R1+0x1b8] ;  /* 0x0001b800012c7983 */ /* 0x000ea80000300a00 */
[----:B------:R0:W-:Y:S04]  /*118f0*/  STL [R1+0x188], R8 ;  /* 0x0001880801007387 */ /* 0x0001e80000100800 */
[----:B0-----:R-:W3:Y:S04]  /*11900*/  LDL.LU.64 R8, [R1+0x1c0] ;  /* 0x0001c00001087983 */ /* 0x001ee80000300a00 */
[----:B------:R0:W-:Y:S04]  /*11910*/  STL [R1+0x190], R2 ;  /* 0x0001900201007387 */ /* 0x0001e80000100800 */
[----:B------:R-:W4:Y:S04]  /*11920*/  LDL.LU.64 R10, [R1+0x1c8] ;  /* 0x0001c800010a7983 */ /* 0x000f280000300a00 */
[----:B0-----:R-:W4:Y:S01]  /*11930*/  LDL.LU.64 R2, [R1+0x1d0] ;  /* 0x0001d00001027983 */ /* 0x001f220000300a00 */
[----:B------:R-:W-:-:S02]  /*11940*/  IADD3 R17, P0, PT, R26, R165, RZ ;  /* 0x000000a51a117210 */ /* 0x000fc40007f1e0ff */
[----:B------:R-:W-:-:S03]  /*11950*/  IADD3 R15, P3, PT, R24, R165, RZ ;  /* 0x000000a5180f7210 */ /* 0x000fc60007f7e0ff */
[----:B------:R0:W-:Y:S01]  /*11960*/  STL [R1+0xde8], R17 ;  /* 0x000de81101007387 */ /* 0x0001e20000100800 */
[----:B------:R-:W-:-:S03]  /*11970*/  IADD3 R13, P4, PT, R4, R165, RZ ;  /* 0x000000a5040d7210 */ /* 0x000fc60007f9e0ff */
[----:B------:R1:W-:Y:S01]  /*11980*/  STL [R1+0xdec], R15 ;  /* 0x000dec0f01007387 */ /* 0x0003e20000100800 */
[----:B0-----:R-:W-:-:S03]  /*11990*/  IADD3 R17, P5, PT, R6, R165, RZ ;  /* 0x000000a506117210 */ /* 0x001fc60007fbe0ff */
[----:B------:R0:W-:Y:S01]  /*119a0*/  STL [R1+0x1a8], R13 ;  /* 0x0001a80d01007387 */ /* 0x0001e20000100800 */
[----:B-1----:R-:W-:-:S03]  /*119b0*/  IMAD.X R15, R27, 0x1, R163, P0 ;  /* 0x000000011b0f7824 */ /* 0x002fc600000e06a3 */
[----:B------:R-:W-:Y:S01]  /*119c0*/  STL [R1+0x1b0], R17 ;  /* 0x0001b01101007387 */ /* 0x000fe20000100800 */
[----:B0-----:R-:W-:-:S03]  /*119d0*/  IMAD.X R13, R25, 0x1, R163, P3 ;  /* 0x00000001190d7824 */ /* 0x001fc600018e06a3 */
[----:B------:R-:W-:Y:S04]  /*119e0*/  STL [R1+0xc80], R15 ;  /* 0x000c800f01007387 */ /* 0x000fe80000100800 */
[----:B------:R4:W-:Y:S04]  /*119f0*/  STL [R1+0xc84], R13 ;  /* 0x000c840d01007387 */ /* 0x0009e80000100800 */
[----:B------:R-:W4:Y:S04]  /*11a00*/  LDL.LU.64 R64, [R1+0x1d8] ;  /* 0x0001d80001407983 */ /* 0x000f280000300a00 */
[----:B------:R-:W4:Y:S04]  /*11a10*/  LDL.LU.64 R24, [R1+0x1e0] ;  /* 0x0001e00001187983 */ /* 0x000f280000300a00 */
[----:B------:R-:W4:Y:S04]  /*11a20*/  LDL.LU.64 R46, [R1+0x1e8] ;  /* 0x0001e800012e7983 */ /* 0x000f280000300a00 */
[----:B------:R-:W4:Y:S01]  /*11a30*/  LDL.LU.64 R26, [R1+0x1f0] ;  /* 0x0001f000011a7983 */ /* 0x000f220000300a00 */
[----:B------:R-:W-:Y:S01]  /*11a40*/  IADD3.X R6, PT, PT, R7, R163, RZ, P5, !PT ;  /* 0x000000a307067210 */ /* 0x000fe20002ffe4ff */
[----:B------:R-:W-:Y:S01]  /*11a50*/  IMAD.X R5, R5, 0x1, R163, P4 ;  /* 0x0000000105057824 */ /* 0x000fe200020e06a3 */
[----:B--2---:R-:W-:-:S05]  /*11a60*/  IADD3 R4, P0, PT, R44, R165, RZ ;  /* 0x000000a52c047210 */ /* 0x004fca0007f1e0ff */
[----:B------:R0:W-:Y:S01]  /*11a70*/  STL [R1+0x1b8], R4 ;  /* 0x0001b80401007387 */ /* 0x0001e20000100800 */
[-C--:B---3--:R-:W-:Y:S02]  /*11a80*/  IADD3 R7, P3, PT, R8, R165.reuse, RZ ;  /* 0x000000a508077210 */ /* 0x088fe40007f7e0ff */
[----:B----4-:R-:W-:-:S03]  /*11a90*/  IADD3 R13, P4, PT, R10, R165, RZ ;  /* 0x000000a50a0d7210 */ /* 0x010fc60007f9e0ff */
[----:B------:R1:W-:Y:S01]  /*11aa0*/  STL [R1+0x1c0], R7 ;  /* 0x0001c00701007387 */ /* 0x0003e20000100800 */
[----:B0-----:R-:W-:-:S03]  /*11ab0*/  IADD3 R4, P5, PT, R2, R165, RZ ;  /* 0x000000a502047210 */ /* 0x001fc60007fbe0ff */
[----:B------:R-:W-:Y:S04]  /*11ac0*/  STL [R1+0x1c8], R13 ;  /* 0x0001c80d01007387 */ /* 0x000fe80000100800 */
[----:B------:R0:W-:Y:S01]  /*11ad0*/  STL [R1+0x1d0], R4 ;  /* 0x0001d00401007387 */ /* 0x0001e20000100800 */
[----:B-1----:R-:W-:-:S03]  /*11ae0*/  IMAD.X R7, R45, 0x1, R163, P0 ;  /* 0x000000012d077824 */ /* 0x002fc600000e06a3 */
[----:B------:R-:W2:Y:S01]  /*11af0*/  LDL.LU.64 R84, [R1+0x1f8] ;  /* 0x0001f80001547983 */ /* 0x000ea20000300a00 */
[----:B------:R-:W-:-:S03]  /*11b00*/  IMAD.X R10, R3, 0x1, R163, P5 ;  /* 0x00000001030a7824 */ /* 0x000fc600028e06a3 */
[----:B------:R-:W3:Y:S04]  /*11b10*/  LDL.LU.64 R66, [R1+0x200] ;  /* 0x0002000001427983 */ /* 0x000ee80000300a00 */
[----:B------:R-:W4:Y:S04]  /*11b20*/  LDL.LU.64 R44, [R1+0x208] ;  /* 0x00020800012c7983 */ /* 0x000f280000300a00 */
[----:B------:R-:W4:Y:S01]  /*11b30*/  LDL.LU.64 R2, [R1+0x210] ;  /* 0x0002100001027983 */ /* 0x000f220000300a00 */
[--C-:B------:R-:W-:Y:S02]  /*11b40*/  IMAD.X R8, R9, 0x1, R163.reuse, P3 ;  /* 0x0000000109087824 */ /* 0x100fe400018e06a3 */
[----:B------:R-:W-:Y:S01]  /*11b50*/  IMAD.X R9, R11, 0x1, R163, P4 ;  /* 0x000000010b097824 */ /* 0x000fe200020e06a3 */
[----:B0-----:R-:W-:-:S02]  /*11b60*/  IADD3 R4, P0, PT, R64, R165, RZ ;  /* 0x000000a540047210 */ /* 0x001fc40007f1e0ff */
[----:B------:R-:W-:-:S03]  /*11b70*/  IADD3 R11, P3, PT, R24, R165, RZ ;  /* 0x000000a5180b7210 */ /* 0x000fc60007f7e0ff */
[----:B------:R0:W-:Y:S01]  /*11b80*/  STL [R1+0x1d8], R4 ;  /* 0x0001d80401007387 */ /* 0x0001e20000100800 */
[----:B------:R-:W-:-:S03]  /*11b90*/  IADD3 R13, P4, PT, R46, R165, RZ ;  /* 0x000000a52e0d7210 */ /* 0x000fc60007f9e0ff */
[----:B------:R1:W-:Y:S01]  /*11ba0*/  STL [R1+0x1e0], R11 ;  /* 0x0001e00b01007387 */ /* 0x0003e20000100800 */
[----:B0-----:R-:W-:-:S03]  /*11bb0*/  IADD3 R4, P5, PT, R26, R165, RZ ;  /* 0x000000a51a047210 */ /* 0x001fc60007fbe0ff */
[----:B------:R-:W-:Y:S04]  /*11bc0*/  STL [R1+0x1e8], R13 ;  /* 0x0001e80d01007387 */ /* 0x000fe80000100800 */
[----:B------:R2:W-:Y:S01]  /*11bd0*/  STL [R1+0x1f0], R4 ;  /* 0x0001f00401007387 */ /* 0x0005e20000100800 */
[----:B-1----:R-:W-:-:S03]  /*11be0*/  IMAD.X R11, R65, 0x1, R163, P0 ;  /* 0x00000001410b7824 */ /* 0x002fc600000e06a3 */
[----:B------:R-:W4:Y:S01]  /*11bf0*/  LDL.LU.64 R104, [R1+0x218] ;  /* 0x0002180001687983 */ /* 0x000f220000300a00 */
[----:B------:R-:W-:-:S03]  /*11c00*/  IMAD.X R24, R25, 0x1, R163, P3 ;  /* 0x0000000119187824 */ /* 0x000fc600018e06a3 */
[----:B------:R-:W4:Y:S01]  /*11c10*/  LDL.LU.64 R86, [R1+0x220] ;  /* 0x0002200001567983 */ /* 0x000f220000300a00 */
[----:B------:R-:W-:-:S03]  /*11c20*/  IMAD.X R25, R47, 0x1, R163, P4 ;  /* 0x000000012f197824 */ /* 0x000fc600020e06a3 */
[----:B------:R-:W4:Y:S04]  /*11c30*/  LDL.LU.64 R64, [R1+0x228] ;  /* 0x0002280001407983 */ /* 0x000f280000300a00 */
[----:B------:R-:W4:Y:S01]  /*11c40*/  LDL.LU.64 R46, [R1+0x230] ;  /* 0x00023000012e7983 */ /* 0x000f220000300a00 */
[----:B------:R-:W-:Y:S01]  /*11c50*/  IMAD.X R26, R27, 0x1, R163, P5 ;  /* 0x000000011b1a7824 */ /* 0x000fe200028e06a3 */
[-C--:B--2---:R-:W-:Y:S02]  /*11c60*/  IADD3 R4, P0, PT, R84, R165.reuse, RZ ;  /* 0x000000a554047210 */ /* 0x084fe40007f1e0ff */
[----:B---3--:R-:W-:-:S03]  /*11c70*/  IADD3 R15, P3, PT, R66, R165, RZ ;  /* 0x000000a5420f7210 */ /* 0x008fc60007f7e0ff */
[----:B------:R0:W-:Y:S01]  /*11c80*/  STL [R1+0x1f8], R4 ;  /* 0x0001f80401007387 */ /* 0x0001e20000100800 */
[----:B----4-:R-:W-:-:S03]  /*11c90*/  IADD3 R13, P4, PT, R44, R165, RZ ;  /* 0x000000a52c0d7210 */ /* 0x010fc60007f9e0ff */
[----:B------:R-:W-:Y:S01]  /*11ca0*/  STL [R1+0x200], R15 ;  /* 0x0002000f01007387 */ /* 0x000fe20000100800 */
[----:B0-----:R-:W-:-:S03]  /*11cb0*/  IADD3 R4, P5, PT, R2, R165, RZ ;  /* 0x000000a502047210 */ /* 0x001fc60007fbe0ff */
[----:B------:R0:W-:Y:S04]  /*11cc0*/  STL [R1+0x208], R13 ;  /* 0x0002080d01007387 */ /* 0x0001e80000100800 */
[----:B------:R1:W-:Y:S01]  /*11cd0*/  STL [R1+0x210], R4 ;  /* 0x0002100401007387 */ /* 0x0003e20000100800 */
[--C-:B------:R-:W-:Y:S02]  /*11ce0*/  IMAD.X R2, R3, 0x1, R163.reuse, P5 ;  /* 0x0000000103027824 */ /* 0x100fe400028e06a3 */
[--C-:B0-----:R-:W-:Y:S02]  /*11cf0*/  IMAD.X R13, R67, 0x1, R163.reuse, P3 ;  /* 0x00000001430d7824 */ /* 0x101fe400018e06a3 */
[----:B-1----:R-:W-:-:S03]  /*11d00*/  IMAD.X R4, R45, 0x1, R163, P4 ;  /* 0x000000012d047824 */ /* 0x002fc600020e06a3 */
[----:B------:R0:W-:Y:S01]  /*11d10*/  STL [R1+0xa0], R13 ;  /* 0x0000a00d01007387 */ /* 0x0001e20000100800 */
[----:B------:R-:W-:-:S03]  /*11d20*/  IMAD.X R27, R85, 0x1, R163, P0 ;  /* 0x00000001551b7824 */ /* 0x000fc600000e06a3 */
[----:B------:R-:W2:Y:S04]  /*11d30*/  LDL.LU.64 R84, [R1+0x238] ;  /* 0x0002380001547983 */ /* 0x000ea80000300a00 */
[----:B------:R-:W-:Y:S04]  /*11d40*/  STL [R1+0xa4], R4 ;  /* 0x0000a40401007387 */ /* 0x000fe80000100800 */
[----:B------:R-:W3:Y:S04]  /*11d50*/  LDL.LU.64 R66, [R1+0x240] ;  /* 0x0002400001427983 */ /* 0x000ee80000300a00 */
[----:B------:R1:W-:Y:S04]  /*11d60*/  STL [R1+0xa8], R2 ;  /* 0x0000a80201007387 */ /* 0x0003e80000100800 */
[----:B------:R-:W4:Y:S01]  /*11d70*/  LDL.LU.64 R44, [R1+0x248] ;  /* 0x00024800012c7983 */ /* 0x000f220000300a00 */
[----:B0-----:R-:W-:-:S03]  /*11d80*/  IADD3 R13, P0, PT, R104, R165, RZ ;  /* 0x000000a5680d7210 */ /* 0x001fc60007f1e0ff */
[----:B-1----:R-:W4:Y:S01]  /*11d90*/  LDL.LU.64 R2, [R1+0x250] ;  /* 0x0002500001027983 */ /* 0x002f220000300a00 */
[-C--:B------:R-:W-:Y:S02]  /*11da0*/  IADD3 R4, P3, PT, R86, R165.reuse, RZ ;  /* 0x000000a556047210 */ /* 0x080fe40007f7e0ff */
[-C--:B------:R-:W-:Y:S01]  /*11db0*/  IADD3 R15, P4, PT, R64, R165.reuse, RZ ;  /* 0x000000a5400f7210 */ /* 0x080fe20007f9e0ff */
[----:B------:R0:W-:Y:S04]  /*11dc0*/  STL [R1+0x218], R13 ;  /* 0x0002180d01007387 */ /* 0x0001e80000100800 */
[----:B------:R1:W-:Y:S01]  /*11dd0*/  STL [R1+0x220], R4 ;  /* 0x0002200401007387 */ /* 0x0003e20000100800 */
[----:B0-----:R-:W-:-:S03]  /*11de0*/  IADD3 R13, P5, PT, R46, R165, RZ ;  /* 0x000000a52e0d7210 */ /* 0x001fc60007fbe0ff */
[----:B------:R0:W-:Y:S01]  /*11df0*/  STL [R1+0x228], R15 ;  /* 0x0002280f01007387 */ /* 0x0001e20000100800 */
[----:B-1----:R-:W-:-:S03]  /*11e00*/  IMAD.X R4, R105, 0x1, R163, P0 ;  /* 0x0000000169047824 */ /* 0x002fc600000e06a3 */
[----:B------:R1:W-:Y:S01]  /*11e10*/  STL [R1+0x230], R13 ;  /* 0x0002300d01007387 */ /* 0x0003e20000100800 */
[----:B0-----:R-:W-:-:S03]  /*11e20*/  IMAD.X R15, R87, 0x1, R163, P3 ;  /* 0x00000001570f7824 */ /* 0x001fc600018e06a3 */
[----:B------:R0:W-:Y:S01]  /*11e30*/  STL [R1+0xac], R4 ;  /* 0x0000ac0401007387 */ /* 0x0001e20000100800 */
[----:B-1----:R-:W-:-:S03]  /*11e40*/  IMAD.X R13, R65, 0x1, R163, P4 ;  /* 0x00000001410d7824 */ /* 0x002fc600020e06a3 */
[----:B------:R-:W-:Y:S04]  /*11e50*/  STL [R1+0xb0], R15 ;  /* 0x0000b00f01007387 */ /* 0x000fe80000100800 */
[----:B------:R-:W4:Y:S01]  /*11e60*/  LDL.LU.64 R104, [R1+0x258] ;  /* 0x0002580001687983 */ /* 0x000f220000300a00 */
[----:B0-----:R-:W-:-:S03]  /*11e70*/  IMAD.X R4, R47, 0x1, R163, P5 ;  /* 0x000000012f047824 */ /* 0x001fc600028e06a3 */
[----:B------:R-:W-:Y:S04]  /*11e80*/  STL [R1+0xb4], R13 ;  /* 0x0000b40d01007387 */ /* 0x000fe80000100800 */
[----:B------:R-:W4:Y:S04]  /*11e90*/  LDL.LU.64 R86, [R1+0x260] ;  /* 0x0002600001567983 */ /* 0x000f280000300a00 */
[----:B------:R2:W-:Y:S04]  /*11ea0*/  STL [R1+0xb8], R4 ;  /* 0x0000b80401007387 */ /* 0x0005e80000100800 */
[----:B------:R-:W4:Y:S04]  /*11eb0*/  LDL.LU.64 R64, [R1+0x268] ;  /* 0x0002680001407983 */ /* 0x000f280000300a00 */
[----:B------:R-:W4:Y:S01]  /*11ec0*/  LDL.LU.64 R46, [R1+0x270] ;  /* 0x00027000012e7983 */ /* 0x000f220000300a00 */
[----:B--2---:R-:W-:-:S05]  /*11ed0*/  IADD3 R4, P0, PT, R84, R165, RZ ;  /* 0x000000a554047210 */ /* 0x004fca0007f1e0ff */
[----:B------:R0:W-:Y:S01]  /*11ee0*/  STL [R1+0x238], R4 ;  /* 0x0002380401007387 */ /* 0x0001e20000100800 */
[-C--:B---3--:R-:W-:Y:S02]  /*11ef0*/  IADD3 R15, P3, PT, R66, R165.reuse, RZ ;  /* 0x000000a5420f7210 */ /* 0x088fe40007f7e0ff */
[----:B----4-:R-:W-:-:S03]  /*11f00*/  IADD3 R13, P4, PT, R44, R165, RZ ;  /* 0x000000a52c0d7210 */ /* 0x010fc60007f9e0ff */
[----:B------:R1:W-:Y:S01]  /*11f10*/  STL [R1+0x240], R15 ;  /* 0x0002400f01007387 */ /* 0x0003e20000100800 */
[----:B0-----:R-:W-:-:S03]  /*11f20*/  IADD3 R4, P5, PT, R2, R165, RZ ;  /* 0x000000a502047210 */ /* 0x001fc60007fbe0ff */
[----:B------:R0:W-:Y:S01]  /*11f30*/  STL [R1+0x248], R13 ;  /* 0x0002480d01007387 */ /* 0x0001e20000100800 */
[----:B-1----:R-:W-:-:S03]  /*11f40*/  IMAD.X R15, R85, 0x1, R163, P0 ;  /* 0x00000001550f7824 */ /* 0x002fc600000e06a3 */
[----:B------:R1:W-:Y:S01]  /*11f50*/  STL [R1+0x250], R4 ;  /* 0x0002500401007387 */ /* 0x0003e20000100800 */
[----:B------:R-:W-:Y:S01]  /*11f60*/  IADD3.X R2, PT, PT, R3, R163, RZ, P5, !PT ;  /* 0x000000a303027210 */ /* 0x000fe20002ffe4ff */
[--C-:B0-----:R-:W-:Y:S02]  /*11f70*/  IMAD.X R13, R67, 0x1, R163.reuse, P3 ;  /* 0x00000001430d7824 */ /* 0x101fe400018e06a3 */
[----:B------:R-:W-:Y:S01]  /*11f80*/  STL [R1+0xbc], R15 ;  /* 0x0000bc0f01007387 */ /* 0x000fe20000100800 */
[----:B-1----:R-:W-:-:S03]  /*11f90*/  IMAD.X R4, R45, 0x1, R163, P4 ;  /* 0x000000012d047824 */ /* 0x002fc600020e06a3 */
[----:B------:R0:W-:Y:S04]  /*11fa0*/  STL [R1+0xc0], R13 ;  /* 0x0000c00d01007387 */ /* 0x0001e80000100800 */
[----:B------:R-:W2:Y:S04]  /*11fb0*/  LDL.LU.64 R84, [R1+0x278] ;  /* 0x0002780001547983 */ /* 0x000ea80000300a00 */
[----:B------:R-:W-:Y:S04]  /*11fc0*/  STL [R1+0xc4], R4 ;  /* 0x0000c40401007387 */ /* 0x000fe80000100800 */
[----:B------:R-:W3:Y:S04]  /*11fd0*/  LDL.LU.64 R66, [R1+0x280] ;  /* 0x0002800001427983 */ /* 0x000ee80000300a00 */
[----:B------:R1:W-:Y:S04]  /*11fe0*/  STL [R1+0xc8], R2 ;  /* 0x0000c80201007387 */ /* 0x0003e80000100800 */
[----:B------:R-:W4:Y:S01]  /*11ff0*/  LDL.LU.64 R44, [R1+0x288] ;  /* 0x00028800012c7983 */ /* 0x000f220000300a00 */
[----:B0-----:R-:W-:-:S03]  /*12000*/  IADD3 R13, P0, PT, R104, R165, RZ ;  /* 0x000000a5680d7210 */ /* 0x001fc60007f1e0ff */
[----:B-1----:R-:W4:Y:S01]  /*12010*/  LDL.LU.64 R2, [R1+0x290] ;  /* 0x0002900001027983 */ /* 0x002f220000300a00 */
[----:B------:R-:W-:-:S03]  /*12020*/  IADD3 R4, P3, PT, R86, R165, RZ ;  /* 0x000000a556047210 */ /* 0x000fc60007f7e0ff */
[----:B------:R0:W-:Y:S01]  /*12030*/  STL [R1+0x258], R13 ;  /* 0x0002580d01007387 */ /* 0x0001e20000100800 */
[----:B------:R-:W-:-:S03]  /*12040*/  IADD3 R15, P4, PT, R64, R165, RZ ;  /* 0x000000a5400f7210 */ /* 0x000fc60007f9e0ff */
        /* <DEDUP_REMOVED lines=25> */
[--C-:B------:R-:W-:Y:S02]  /*121e0*/  IMAD.X R2, R3, 0x1, R163.reuse, P5 ;  /* 0x0000000103027824 */ /* 0x100fe400028e06a3 */
[--C-:B0-----:R-:W-:Y:S01]  /*121f0*/  IMAD.X R13, R67, 0x1, R163.reuse, P3 ;  /* 0x00000001430d7824 */ /* 0x101fe200018e06a3 */
        /* <DEDUP_REMOVED lines=63> */
[----:B0-----:R-:W-:-:S03]  /*125f0*/  IADD3.X R4, PT, PT, R47, R163, RZ, P5, !PT ;  /* 0x000000a32f047210 */ /* 0x001fc60002ffe4ff */
        /* <DEDUP_REMOVED lines=320> */
[----:B------:R2:W-:Y:S04]  /*13a00*/  STL [R1+0x4e8], R13 ;  /* 0x0004e80d01007387 */ /* 0x0005e80000100800 */
[----:B------:R-:W4:Y:S04]  /*13a10*/  LDL.LU.64 R46, [R1+0x520] ;  /* 0x00052000012e7983 */ /* 0x000f280000300a00 */
[----:B------:R3:W-:Y:S04]  /*13a20*/  STL [R1+0x4f0], R4 ;  /* 0x0004f00401007387 */ /* 0x0007e80000100800 */
[----:B------:R-:W4:Y:S04]  /*13a30*/  LDL.LU.64 R104, [R1+0x528] ;  /* 0x0005280001687983 */ /* 0x000f280000300a00 */
[----:B------:R-:W4:Y:S01]  /*13a40*/  LDL.LU.64 R86, [R1+0x530] ;  /* 0x0005300001567983 */ /* 0x000f220000300a00 */
[----:B--2---:R-:W-:-:S05]  /*13a50*/  IADD3 R13, P0, PT, R84, R165, RZ ;  /* 0x000000a5540d7210 */ /* 0x004fca0007f1e0ff */
[----:B------:R0:W-:Y:S01]  /*13a60*/  STL [R1+0xb9c], R13 ;  /* 0x000b9c0d01007387 */ /* 0x0001e20000100800 */
[----:B---3--:R-:W-:-:S05]  /*13a70*/  IADD3 R4, P3, PT, R66, R165, RZ ;  /* 0x000000a542047210 */ /* 0x008fca0007f7e0ff */
[----:B------:R1:W-:Y:S01]  /*13a80*/  STL [R1+0xba0], R4 ;  /* 0x000ba00401007387 */ /* 0x0003e20000100800 */
[-C--:B----4-:R-:W-:Y:S02]  /*13a90*/  IADD3 R15, P4, PT, R44, R165.reuse, RZ ;  /* 0x000000a52c0f7210 */ /* 0x090fe40007f9e0ff */
[----:B0-----:R-:W-:Y:S01]  /*13aa0*/  IADD3 R13, P5, PT, R2, R165, RZ ;  /* 0x000000a5020d7210 */ /* 0x001fe20007fbe0ff */
[--C-:B-1----:R-:W-:Y:S02]  /*13ab0*/  IMAD.X R4, R85, 0x1, R163.reuse, P0 ;  /* 0x0000000155047824 */ /* 0x102fe400000e06a3 */
[----:B------:R0:W-:Y:S04]  /*13ac0*/  STL [R1+0xba4], R15 ;  /* 0x000ba40f01007387 */ /* 0x0001e80000100800 */
[----:B------:R1:W-:Y:S01]  /*13ad0*/  STL [R1+0xba8], R13 ;  /* 0x000ba80d01007387 */ /* 0x0003e20000100800 */
[----:B0-----:R-:W-:-:S03]  /*13ae0*/  IMAD.X R15, R67, 0x1, R163, P3 ;  /* 0x00000001430f7824 */ /* 0x001fc600018e06a3 */
[----:B------:R0:W-:Y:S01]  /*13af0*/  STL [R1+0x4f8], R4 ;  /* 0x0004f80401007387 */ /* 0x0001e20000100800 */
[----:B-1----:R-:W-:-:S03]  /*13b00*/  IMAD.X R13, R45, 0x1, R163, P4 ;  /* 0x000000012d0d7824 */ /* 0x002fc600020e06a3 */
[----:B------:R1:W-:Y:S04]  /*13b10*/  STL [R1+0x500], R15 ;  /* 0x0005000f01007387 */ /* 0x0003e80000100800 */
[----:B------:R-:W2:Y:S01]  /*13b20*/  LDL.LU.64 R44, [R1+0x538] ;  /* 0x00053800012c7983 */ /* 0x000ea20000300a00 */
[----:B0-----:R-:W-:-:S03]  /*13b30*/  IMAD.X R4, R3, 0x1, R163, P5 ;  /* 0x0000000103047824 */ /* 0x001fc600028e06a3 */
[----:B------:R0:W-:Y:S04]  /*13b40*/  STL [R1+0x508], R13 ;  /* 0x0005080d01007387 */ /* 0x0001e80000100800 */
[----:B------:R-:W3:Y:S04]  /*13b50*/  LDL.LU.64 R2, [R1+0x540] ;  /* 0x0005400001027983 */ /* 0x000ee80000300a00 */
[----:B------:R4:W-:Y:S04]  /*13b60*/  STL [R1+0x510], R4 ;  /* 0x0005100401007387 */ /* 0x0009e80000100800 */
[----:B------:R-:W3:Y:S04]  /*13b70*/  LDL.LU.64 R84, [R1+0x548] ;  /* 0x0005480001547983 */ /* 0x000ee80000300a00 */
[----:B------:R-:W3:Y:S01]  /*13b80*/  LDL.LU.64 R66, [R1+0x550] ;  /* 0x0005500001427983 */ /* 0x000ee20000300a00 */
[----:B-1----:R-:W-:-:S02]  /*13b90*/  IADD3 R15, P0, PT, R64, R165, RZ ;  /* 0x000000a5400f7210 */ /* 0x002fc40007f1e0ff */
[----:B0-----:R-:W-:-:S03]  /*13ba0*/  IADD3 R13, P3, PT, R46, R165, RZ ;  /* 0x000000a52e0d7210 */ /* 0x001fc60007f7e0ff */
[----:B------:R0:W-:Y:S01]  /*13bb0*/  STL [R1+0xbac], R15 ;  /* 0x000bac0f01007387 */ /* 0x0001e20000100800 */
[----:B----4-:R-:W-:-:S03]  /*13bc0*/  IADD3 R4, P4, PT, R104, R165, RZ ;  /* 0x000000a568047210 */ /* 0x010fc60007f9e0ff */
[----:B------:R1:W-:Y:S01]  /*13bd0*/  STL [R1+0xbb0], R13 ;  /* 0x000bb00d01007387 */ /* 0x0003e20000100800 */
[----:B0-----:R-:W-:-:S03]  /*13be0*/  IADD3 R15, P5, PT, R86, R165, RZ ;  /* 0x000000a5560f7210 */ /* 0x001fc60007fbe0ff */
        /* <DEDUP_REMOVED lines=10> */
[----:B0-----:R-:W-:-:S02]  /*13c90*/  IMAD.X R13, R105, 0x1, R163, P4 ;  /* 0x00000001690d7824 */ /* 0x001fc400020e06a3 */
[----:B-1----:R-:W-:Y:S01]  /*13ca0*/  IMAD.X R4, R87, 0x1, R163, P5 ;  /* 0x0000000157047824 */ /* 0x002fe200028e06a3 */
[----:B------:R0:W5:Y:S04]  /*13cb0*/  LDL.LU R104, [R1+0xec4] ;  /* 0x000ec40001687983 */ /* 0x0001680000300800 */
[----:B------:R0:W5:Y:S04]  /*13cc0*/  LDL.LU R86, [R1+0xec0] ;  /* 0x000ec00001567983 */ /* 0x0001680000300800 */
[----:B------:R3:W-:Y:S04]  /*13cd0*/  STL [R1+0x528], R13 ;  /* 0x0005280d01007387 */ /* 0x0007e80000100800 */
[----:B------:R1:W-:Y:S01]  /*13ce0*/  STL [R1+0x530], R4 ;  /* 0x0005300401007387 */ /* 0x0003e20000100800 */
[----:B--2---:R-:W-:-:S05]  /*13cf0*/  IADD3 R15, P0, PT, R44, R165, RZ ;  /* 0x000000a52c0f7210 */ /* 0x004fca0007f1e0ff */
[----:B------:R2:W-:Y:S01]  /*13d00*/  STL [R1+0xbbc], R15 ;  /* 0x000bbc0f01007387 */ /* 0x0005e20000100800 */
[----:B---3--:R-:W-:-:S05]  /*13d10*/  IADD3 R13, P3, PT, R2, R165, RZ ;  /* 0x000000a5020d7210 */ /* 0x008fca0007f7e0ff */
[----:B------:R3:W-:Y:S01]  /*13d20*/  STL [R1+0xbc0], R13 ;  /* 0x000bc00d01007387 */ /* 0x0007e20000100800 */
[-C--:B-1----:R-:W-:Y:S02]  /*13d30*/  IADD3 R4, P4, PT, R84, R165.reuse, RZ ;  /* 0x000000a554047210 */ /* 0x082fe40007f9e0ff */
[----:B--2---:R-:W-:-:S03]  /*13d40*/  IADD3 R15, P5, PT, R66, R165, RZ ;  /* 0x000000a5420f7210 */ /* 0x004fc60007fbe0ff */
[----:B------:R1:W-:Y:S01]  /*13d50*/  STL [R1+0xbc4], R4 ;  /* 0x000bc40401007387 */ /* 0x0003e20000100800 */
[----:B---3--:R-:W-:-:S03]  /*13d60*/  IMAD.X R13, R45, 0x1, R163, P0 ;  /* 0x000000012d0d7824 */ /* 0x008fc600000e06a3 */
[----:B------:R2:W-:Y:S04]  /*13d70*/  STL [R1+0xbc8], R15 ;  /* 0x000bc80f01007387 */ /* 0x0005e80000100800 */
[----:B------:R-:W3:Y:S01]  /*13d80*/  LDL.LU.64 R44, [R1+0x578] ;  /* 0x00057800012c7983 */ /* 0x000ee20000300a00 */
[----:B-1----:R-:W-:-:S03]  /*13d90*/  IMAD.X R4, R3, 0x1, R163, P3 ;  /* 0x0000000103047824 */ /* 0x002fc600018e06a3 */
[----:B------:R-:W-:Y:S04]  /*13da0*/  STL [R1+0x538], R13 ;  /* 0x0005380d01007387 */ /* 0x000fe80000100800 */
[----:B------:R-:W3:Y:S04]  /*13db0*/  LDL.LU.64 R2, [R1+0x580] ;  /* 0x0005800001027983 */ /* 0x000ee80000300a00 */
[----:B------:R1:W-:Y:S01]  /*13dc0*/  STL [R1+0x540], R4 ;  /* 0x0005400401007387 */ /* 0x0003e20000100800 */
[----:B--2---:R-:W-:-:S03]  /*13dd0*/  IMAD.X R15, R67, 0x1, R163, P5 ;  /* 0x00000001430f7824 */ /* 0x004fc600028e06a3 */
[----:B------:R0:W5:Y:S04]  /*13de0*/  LDL.LU R84, [R1+0xebc] ;  /* 0x000ebc0001547983 */ /* 0x0001680000300800 */
[----:B------:R0:W5:Y:S01]  /*13df0*/  LDL.LU R66, [R1+0xeb8] ;  /* 0x000eb80001427983 */ /* 0x0001620000300800 */
[----:B-1----:R-:W-:Y:S01]  /*13e00*/  IMAD.X R4, R85, 0x1, R163, P4 ;  /* 0x0000000155047824 */ /* 0x002fe200020e06a3 */
[----:B----4-:R-:W-:-:S04]  /*13e10*/  IADD3 R13, P3, PT, R46, R165, RZ ;  /* 0x000000a52e0d7210 */ /* 0x010fc80007f7e0ff */
[----:B------:R1:W-:Y:S04]  /*13e20*/  STL [R1+0x548], R4 ;  /* 0x0005480401007387 */ /* 0x0003e80000100800 */
[----:B------:R2:W-:Y:S01]  /*13e30*/  STL [R1+0x550], R15 ;  /* 0x0005500f01007387 */ /* 0x0005e20000100800 */
[-C--:B-1----:R-:W-:Y:S02]  /*13e40*/  IADD3 R4, P0, PT, R64, R165.reuse, RZ ;  /* 0x000000a540047210 */ /* 0x082fe40007f1e0ff */
[----:B--2---:R-:W-:-:S03]  /*13e50*/  IADD3 R15, P4, PT, R158, R165, RZ ;  /* 0x000000a59e0f7210 */ /* 0x004fc60007f9e0ff */
[----:B------:R1:W-:Y:S04]  /*13e60*/  STL [R1+0xbcc], R4 ;  /* 0x000bcc0401007387 */ /* 0x0003e80000100800 */
[----:B------:R2:W-:Y:S01]  /*13e70*/  STL [R1+0xbd0], R13 ;  /* 0x000bd00d01007387 */ /* 0x0005e20000100800 */
[----:B-1----:R-:W-:-:S03]  /*13e80*/  IADD3 R4, P5, PT, R160, R165, RZ ;  /* 0x000000a5a0047210 */ /* 0x002fc60007fbe0ff */
[----:B------:R1:W-:Y:S01]  /*13e90*/  STL [R1+0xbd4], R15 ;  /* 0x000bd40f01007387 */ /* 0x0003e20000100800 */
[----:B--2---:R-:W-:-:S03]  /*13ea0*/  IMAD.X R13, R65, 0x1, R163, P0 ;  /* 0x00000001410d7824 */ /* 0x004fc600000e06a3 */
[----:B------:R0:W5:Y:S04]  /*13eb0*/  LDL.LU R64, [R1+0xeb4] ;  /* 0x000eb40001407983 */ /* 0x0001680000300800 */
[----:B------:R2:W-:Y:S04]  /*13ec0*/  STL [R1+0xbd8], R4 ;  /* 0x000bd80401007387 */ /* 0x0005e80000100800 */
[----:B-1----:R-:W4:Y:S04]  /*13ed0*/  LDL.LU R15, [R1+0x8c8] ;  /* 0x0008c800010f7983 */ /* 0x002f280000300800 */
[----:B------:R1:W-:Y:S01]  /*13ee0*/  STL [R1+0x558], R13 ;  /* 0x0005580d01007387 */ /* 0x0003e20000100800 */
[----:B--2---:R-:W-:-:S03]  /*13ef0*/  IMAD.X R4, R47, 0x1, R163, P3 ;  /* 0x000000012f047824 */ /* 0x004fc600018e06a3 */
[----:B------:R0:W5:Y:S04]  /*13f00*/  LDL.LU R46, [R1+0xeb0] ;  /* 0x000eb000012e7983 */ /* 0x0001680000300800 */
[----:B------:R-:W2:Y:S04]  /*13f10*/  LDL.LU R19, [R1+0xab0] ;  /* 0x000ab00001137983 */ /* 0x000ea80000300800 */
[----:B------:R-:W2:Y:S01]  /*13f20*/  LDL.LU R17, [R1+0xaac] ;  /* 0x000aac0001117983 */ /* 0x000ea20000300800 */
[----:B------:R-:W-:-:S03]  /*13f30*/  IADD3.X R21, PT, PT, R161, R163, RZ, P5, !PT ;  /* 0x000000a3a1157210 */ /* 0x000fc60002ffe4ff */
[----:B------:R0:W-:Y:S04]  /*13f40*/  STL [R1+0x560], R4 ;  /* 0x0005600401007387 */ /* 0x0001e80000100800 */
[----:B-1----:R-:W2:Y:S01]  /*13f50*/  LDL.LU R13, [R1+0xaa8] ;  /* 0x000aa800010d7983 */ /* 0x002ea20000300800 */
[----:B0-----:R-:W-:-:S03]  /*13f60*/  IMAD.X R4, R159, 0x1, R163, P4 ;  /* 0x000000019f047824 */ /* 0x001fc600020e06a3 */
[----:B------:R-:W2:Y:S04]  /*13f70*/  LDL.LU.64 R158, [R1+0xea8] ;  /* 0x000ea800019e7983 */ /* 0x000ea80000300a00 */
[----:B------:R-:W4:Y:S04]  /*13f80*/  LDL.LU.64 R160, [R1+0xea0] ;  /* 0x000ea00001a07983 */ /* 0x000f280000300a00 */
[----:B------:R3:W-:Y:S04]  /*13f90*/  STL [R1+0x568], R4 ;  /* 0x0005680401007387 */ /* 0x0007e80000100800 */
[----:B------:R2:W-:Y:S01]  /*13fa0*/  STL [R1+0x570], R21 ;  /* 0x0005701501007387 */ /* 0x0005e20000100800 */
[----:B---3--:R-:W-:-:S05]  /*13fb0*/  IADD3 R4, P0, PT, R44, R165, RZ ;  /* 0x000000a52c047210 */ /* 0x008fca0007f1e0ff */
[----:B------:R4:W-:Y:S01]  /*13fc0*/  STL [R1+0x578], R4 ;  /* 0x0005780401007387 */ /* 0x0009e20000100800 */
[----:B------:R-:W-:-:S05]  /*13fd0*/  IADD3 R23, P3, PT, R2, R165, RZ ;  /* 0x000000a502177210 */ /* 0x000fca0007f7e0ff */
[----:B------:R-:W-:Y:S01]  /*13fe0*/  STL [R1+0x580], R23 ;  /* 0x0005801701007387 */ /* 0x000fe20000100800 */
[-C--:B--2---:R-:W-:Y:S02]  /*13ff0*/  IADD3 R21, P4, PT, R158, R165.reuse, RZ ;  /* 0x000000a59e157210 */ /* 0x084fe40007f9e0ff */
[----:B----4-:R-:W-:-:S03]  /*14000*/  IADD3 R4, P5, PT, R160, R165, RZ ;  /* 0x000000a5a0047210 */ /* 0x010fc60007fbe0ff */
[----:B------:R-:W-:Y:S01]  /*14010*/  STL [R1+0xbdc], R21 ;  /* 0x000bdc1501007387 */ /* 0x000fe20000100800 */
[--C-:B------:R-:W-:Y:S01]  /*14020*/  IMAD.X R158, R45, 0x1, R163.reuse, P0 ;  /* 0x000000012d9e7824 */ /* 0x100fe200000e06a3 */
[-C--:B------:R-:W-:Y:S01]  /*14030*/  IADD3 R15, P0, PT, R15, R162.reuse, RZ ;  /* 0x000000a20f0f7210 */ /* 0x080fe20007f1e0ff */
[----:B------:R-:W-:Y:S01]  /*14040*/  IMAD.X R160, R3, 0x1, R163, P3 ;  /* 0x0000000103a07824 */ /* 0x000fe200018e06a3 */
[----:B------:R0:W5:Y:S04]  /*14050*/  LDL.LU R44, [R1+0xe98] ;  /* 0x000e9800012c7983 */ /* 0x0001680000300800 */
[----:B------:R1:W-:Y:S01]  /*14060*/  STL [R1+0xbe0], R4 ;  /* 0x000be00401007387 */ /* 0x0003e20000100800 */
[----:B------:R-:W-:-:S03]  /*14070*/  IADD3 R19, P3, PT, R19, R162, RZ ;  /* 0x000000a213137210 */ /* 0x000fc60007f7e0ff */
[----:B------:R-:W2:Y:S01]  /*14080*/  LDL.LU.64 R2, [R1+0xe90] ;  /* 0x000e900001027983 */ /* 0x000ea20000300a00 */
[--C-:B------:R-:W-:Y:S01]  /*14090*/  IMAD.X R159, R159, 0x1, R163.reuse, P4 ;  /* 0x000000019f9f7824 */ /* 0x100fe200020e06a3 */
[-C--:B------:R-:W-:Y:S02]  /*140a0*/  IADD3 R17, P4, PT, R17, R162.reuse, RZ ;  /* 0x000000a211117210 */ /* 0x080fe40007f9e0ff */
[----:B-1----:R-:W3:Y:S01]  /*140b0*/  LDL.LU R4, [R1+0xaa4] ;  /* 0x000aa40001047983 */ /* 0x002ee20000300800 */
[----:B------:R-:W-:Y:S01]  /*140c0*/  IMAD.X R161, R161, 0x1, R163, P5 ;  /* 0x00000001a1a17824 */ /* 0x000fe200028e06a3 */
[-C--:B------:R-:W-:Y:S02]  /*140d0*/  IADD3 R13, P5, PT, R13, R162.reuse, RZ ;  /* 0x000000a20d0d7210 */ /* 0x080fe40007fbe0ff */
[----:B------:R1:W-:Y:S04]  /*140e0*/  STL [R1+0x8c8], R15 ;  /* 0x0008c80f01007387 */ /* 0x0003e80000100800 */
[----:B-1----:R-:W2:Y:S04]  /*140f0*/  LDL.LU R15, [R1+0x8b4] ;  /* 0x0008b400010f7983 */ /* 0x002ea80000300800 */
[----:B------:R-:W4:Y:S04]  /*14100*/  LDL.LU R71, [R1+0xaa0] ;  /* 0x000aa00001477983 */ /* 0x000f280000300800 */
[----:B------:R-:W-:Y:S04]  /*14110*/  STL [R1+0xab0], R19 ;  /* 0x000ab01301007387 */ /* 0x000fe80000100800 */
[----:B------:R-:W4:Y:S04]  /*14120*/  LDL.LU R69, [R1+0x8c4] ;  /* 0x0008c40001457983 */ /* 0x000f280000300800 */
[----:B------:R-:W-:Y:S04]  /*14130*/  STL [R1+0xaac], R17 ;  /* 0x000aac1101007387 */ /* 0x000fe80000100800 */
[----:B------:R-:W4:Y:S04]  /*14140*/  LDL.LU R67, [R1+0xa98] ;  /* 0x000a980001437983 */ /* 0x000f280000300800 */
[----:B------:R1:W-:Y:S04]  /*14150*/  STL [R1+0xaa8], R13 ;  /* 0x000aa80d01007387 */ /* 0x0003e80000100800 */
        /* <DEDUP_REMOVED lines=19> */
[----:B-1----:R-:W4:Y:S04]  /*14290*/  LDL.LU R13, [R1+0xa48] ;  /* 0x000a4800010d7983 */ /* 0x002f280000300800 */
[----:B------:R-:W4:Y:S04]  /*142a0*/  LDL.LU R23, [R1+0xa64] ;  /* 0x000a640001177983 */ /* 0x000f280000300800 */
[----:B------:R-:W4:Y:S01]  /*142b0*/  LDL.LU R21, [R1+0xa40] ;  /* 0x000a400001157983 */ /* 0x000f220000300800 */
[----:B---3--:R-:W-:-:S05]  /*142c0*/  IADD3 R4, P6, PT, R4, R162, RZ ;  /* 0x000000a204047210 */ /* 0x008fca0007fde0ff */
[----:B------:R1:W-:Y:S04]  /*142d0*/  STL [R1+0xaa4], R4 ;  /* 0x000aa40401007387 */ /* 0x0003e80000100800 */
[----:B-1----:R-:W3:Y:S01]  /*142e0*/  LDL.LU R4, [R1+0xa5c] ;  /* 0x000a5c0001047983 */ /* 0x002ee20000300800 */
[--C-:B--2---:R-:W-:Y:S01]  /*142f0*/  IMAD.X R15, R15, 0x1, R3.reuse, P0 ;  /* 0x000000010f0f7824 */ /* 0x104fe200000e0603 */
[----:B----4-:R-:W-:Y:S02]  /*14300*/  IADD3 R71, P0, PT, R71, R162, RZ ;  /* 0x000000a247477210 */ /* 0x010fe40007f1e0ff */
[----:B------:R-:W2:Y:S04]  /*14310*/  LDL.LU R19, [R1+0xa38] ;  /* 0x000a380001137983 */ /* 0x000ea80000300800 */
[----:B------:R-:W4:Y:S01]  /*14320*/  LDL.LU R17, [R1+0xa54] ;  /* 0x000a540001117983 */ /* 0x000f220000300800 */
[----:B------:R-:W-:-:S03]  /*14330*/  IMAD.X R69, R69, 0x1, R3, P3 ;  /* 0x0000000145457824 */ /* 0x000fc600018e0603 */
[----:B------:R1:W-:Y:S01]  /*14340*/  STL [R1+0x8b4], R15 ;  /* 0x0008b40f01007387 */ /* 0x0003e20000100800 */
[----:B------:R-:W-:-:S03]  /*14350*/  IADD3 R67, P3, PT, R67, R162, RZ ;  /* 0x000000a243437210 */ /* 0x000fc60007f7e0ff */
[----:B-1----:R-:W4:Y:S01]  /*14360*/  LDL.LU R15, [R1+0xa30] ;  /* 0x000a3000010f7983 */ /* 0x002f220000300800 */
[----:B------:R-:W-:-:S03]  /*14370*/  IMAD.X R65, R65, 0x1, R3, P4 ;  /* 0x0000000141417824 */ /* 0x000fc600020e0603 */
[----:B------:R-:W-:Y:S01]  /*14380*/  STL [R1+0xaa0], R71 ;  /* 0x000aa04701007387 */ /* 0x000fe20000100800 */
[----:B------:R-:W-:-:S03]  /*14390*/  IADD3 R63, P4, PT, R63, R162, RZ ;  /* 0x000000a23f3f7210 */ /* 0x000fc60007f9e0ff */
[----:B------:R-:W-:Y:S01]  /*143a0*/  STL [R1+0x8c4], R69 ;  /* 0x0008c44501007387 */ /* 0x000fe20000100800 */
        /* <DEDUP_REMOVED lines=35> */
[----:B------:R-:W-:Y:S04]  /*145e0*/  STL [R1+0xa74], R33 ;  /* 0x000a742101007387 */ /* 0x000fe80000100800 */
[----:B------:R1:W-:Y:S04]  /*145f0*/  STL [R1+0xa48], R13 ;  /* 0x000a480d01007387 */ /* 0x0003e80000100800 */
[----:B------:R-:W-:Y:S04]  /*14600*/  STL [R1+0xa50], R31 ;  /* 0x000a501f01007387 */ /* 0x000fe80000100800 */
[----:B-1----:R-:W4:Y:S01]  /*14610*/  LDL.LU R13, [R1+0xa4c] ;  /* 0x000a4c00010d7983 */ /* 0x002f220000300800 */
[----:B------:R-:W-:Y:S01]  /*14620*/  IMAD.X R23, R23, 0x1, R3, P4 ;  /* 0x0000000117177824 */ /* 0x000fe200020e0603 */
[----:B------:R-:W-:-:S02]  /*14630*/  IADD3 R21, P4, PT, R21, R162, RZ ;  /* 0x000000a215157210 */ /* 0x000fc40007f9e0ff */
[----:B------:R-:W-:Y:S01]  /*14640*/  STL [R1+0xa6c], R29 ;  /* 0x000a6c1d01007387 */ /* 0x000fe20000100800 */
[----:B---3--:R-:W-:Y:S01]  /*14650*/  IMAD.X R4, R4, 0x1, R3, P5 ;  /* 0x0000000104047824 */ /* 0x008fe200028e0603 */
[----:B--2---:R-:W-:-:S04]  /*14660*/  IADD3 R19, P5, PT, R19, R162, RZ ;  /* 0x000000a213137210 */ /* 0x004fc80007fbe0ff */
[----:B------:R1:W-:Y:S01]  /*14670*/  STL [R1+0xa5c], R4 ;  /* 0x000a5c0401007387 */ /* 0x0003e20000100800 */
[----:B----4-:R-:W-:-:S03]  /*14680*/  IMAD.X R17, R17, 0x1, R3, P6 ;  /* 0x0000000111117824 */ /* 0x010fc600030e0603 */
[----:B------:R-:W-:Y:S04]  /*14690*/  STL [R1+0xa64], R23 ;  /* 0x000a641701007387 */ /* 0x000fe80000100800 */
[----:B-1----:R-:W2:Y:S04]  /*146a0*/  LDL.LU R4, [R1+0xa28] ;  /* 0x000a280001047983 */ /* 0x002ea80000300800 */
[----:B------:R-:W-:Y:S01]  /*146b0*/  STL [R1+0xa40], R21 ;  /* 0x000a401501007387 */ /* 0x000fe20000100800 */
[----:B------:R-:W-:-:S03]  /*146c0*/  IADD3 R15, P6, PT, R15, R162, RZ ;  /* 0x000000a20f0f7210 */ /* 0x000fc60007fde0ff */
[----:B------:R-:W3:Y:S04]  /*146d0*/  LDL.LU R71, [R1+0xa44] ;  /* 0x000a440001477983 */ /* 0x000ee80000300800 */
        /* <DEDUP_REMOVED lines=23> */
[----:B------:R-:W-:-:S03]  /*14850*/  IADD3.X R13, PT, PT, R13, R3, RZ, P0, !PT ;  /* 0x000000030d0d7210 */ /* 0x000fc600007fe4ff */
[----:B------:R-:W4:Y:S04]  /*14860*/  LDL.LU R29, [R1+0x9d0] ;  /* 0x0009d000011d7983 */ /* 0x000f280000300800 */
[----:B-1----:R-:W4:Y:S04]  /*14870*/  LDL.LU R15, [R1+0x9ec] ;  /* 0x0009ec00010f7983 */ /* 0x002f280000300800 */
[----:B------:R-:W4:Y:S04]  /*14880*/  LDL.LU R23, [R1+0x9c8] ;  /* 0x0009c80001177983 */ /* 0x000f280000300800 */
[----:B------:R-:W4:Y:S04]  /*14890*/  LDL.LU R21, [R1+0x9e4] ;  /* 0x0009e40001157983 */ /* 0x000f280000300800 */
[----:B------:R1:W-:Y:S04]  /*148a0*/  STL [R1+0xa4c], R13 ;  /* 0x000a4c0d01007387 */ /* 0x0003e80000100800 */
[----:B-1----:R-:W4:Y:S04]  /*148b0*/  LDL.LU R13, [R1+0x9c0] ;  /* 0x0009c000010d7983 */ /* 0x002f280000300800 */
[----:B------:R-:W4:Y:S04]  /*148c0*/  LDL.LU R19, [R1+0x9dc] ;  /* 0x0009dc0001137983 */ /* 0x000f280000300800 */
[----:B------:R-:W4:Y:S01]  /*148d0*/  LDL.LU R17, [R1+0x9b8] ;  /* 0x0009b80001117983 */ /* 0x000f220000300800 */
[----:B--2---:R-:W-:-:S05]  /*148e0*/  IADD3 R4, P0, PT, R4, R162, RZ ;  /* 0x000000a204047210 */ /* 0x004fca0007f1e0ff */
[----:B------:R1:W-:Y:S01]  /*148f0*/  STL [R1+0xa28], R4 ;  /* 0x000a280401007387 */ /* 0x0003e20000100800 */
[----:B---3--:R-:W-:-:S03]  /*14900*/  IMAD.X R71, R71, 0x1, R3, P3 ;  /* 0x0000000147477824 */ /* 0x008fc600018e0603 */
[----:B-1----:R-:W2:Y:S01]  /*14910*/  LDL.LU R4, [R1+0x9d4] ;  /* 0x0009d40001047983 */ /* 0x002ea20000300800 */
[----:B----4-:R-:W-:-:S03]  /*14920*/  IADD3 R69, P3, PT, R69, R162, RZ ;  /* 0x000000a245457210 */ /* 0x010fc60007f7e0ff */
        /* <DEDUP_REMOVED lines=39> */
[-C--:B------:R-:W-:Y:S01]  /*14ba0*/  IADD3 R29, P3, PT, R29, R162.reuse, RZ ;  /* 0x000000a21d1d7210 */ /* 0x080fe20007f7e0ff */
[----:B------:R-:W-:Y:S01]  /*14bb0*/  IMAD.X R15, R15, 0x1, R3, P4 ;  /* 0x000000010f0f7824 */ /* 0x000fe200020e0603 */
[----:B------:R-:W-:-:S04]  /*14bc0*/  IADD3 R23, P4, PT, R23, R162, RZ ;  /* 0x000000a217177210 */ /* 0x000fc80007f9e0ff */
[----:B------:R1:W-:Y:S01]  /*14bd0*/  STL [R1+0x9ec], R15 ;  /* 0x0009ec0f01007387 */ /* 0x0003e20000100800 */
[----:B------:R-:W-:-:S03]  /*14be0*/  IMAD.X R21, R21, 0x1, R3, P5 ;  /* 0x0000000115157824 */ /* 0x000fc600028e0603 */
[----:B------:R-:W-:Y:S04]  /*14bf0*/  STL [R1+0x9f4], R31 ;  /* 0x0009f41f01007387 */ /* 0x000fe80000100800 */
[----:B-1----:R-:W3:Y:S01]  /*14c00*/  LDL.LU R15, [R1+0x9b0] ;  /* 0x0009b000010f7983 */ /* 0x002ee20000300800 */
[----:B------:R-:W-:-:S03]  /*14c10*/  IADD3 R13, P5, PT, R13, R162, RZ ;  /* 0x000000a20d0d7210 */ /* 0x000fc60007fbe0ff */
[----:B------:R-:W-:Y:S04]  /*14c20*/  STL [R1+0x9d0], R29 ;  /* 0x0009d01d01007387 */ /* 0x000fe80000100800 */
[----:B------:R1:W-:Y:S04]  /*14c30*/  STL [R1+0x9c0], R13 ;  /* 0x0009c00d01007387 */ /* 0x0003e80000100800 */
[----:B------:R-:W-:Y:S04]  /*14c40*/  STL [R1+0x9c8], R23 ;  /* 0x0009c81701007387 */ /* 0x000fe80000100800 */
[----:B-1----:R-:W4:Y:S01]  /*14c50*/  LDL.LU R13, [R1+0x9cc] ;  /* 0x0009cc00010d7983 */ /* 0x002f220000300800 */
[----:B------:R-:W-:Y:S01]  /*14c60*/  IMAD.X R19, R19, 0x1, R3, P6 ;  /* 0x0000000113137824 */ /* 0x000fe200030e0603 */
[----:B------:R-:W-:-:S02]  /*14c70*/  IADD3 R17, P6, PT, R17, R162, RZ ;  /* 0x000000a211117210 */ /* 0x000fc40007fde0ff */
[----:B------:R-:W-:Y:S04]  /*14c80*/  STL [R1+0x9e4], R21 ;  /* 0x0009e41501007387 */ /* 0x000fe80000100800 */
[----:B------:R-:W4:Y:S04]  /*14c90*/  LDL.LU R71, [R1+0x9a8] ;  /* 0x0009a80001477983 */ /* 0x000f280000300800 */
[----:B------:R-:W-:Y:S04]  /*14ca0*/  STL [R1+0x9dc], R19 ;  /* 0x0009dc1301007387 */ /* 0x000fe80000100800 */
[----:B------:R-:W4:Y:S04]  /*14cb0*/  LDL.LU R69, [R1+0x9c4] ;  /* 0x0009c40001457983 */ /* 0x000f280000300800 */
[----:B------:R-:W-:Y:S04]  /*14cc0*/  STL [R1+0x9b8], R17 ;  /* 0x0009b81101007387 */ /* 0x000fe80000100800 */
[----:B------:R-:W4:Y:S01]  /*14cd0*/  LDL.LU R67, [R1+0x9a0] ;  /* 0x0009a00001437983 */ /* 0x000f220000300800 */
[----:B--2---:R-:W-:-:S05]  /*14ce0*/  IMAD.X R4, R4, 0x1, R3, P0 ;  /* 0x0000000104047824 */ /* 0x004fca00000e0603 */
[----:B------:R1:W-:Y:S04]  /*14cf0*/  STL [R1+0x9d4], R4 ;  /* 0x0009d40401007387 */ /* 0x0003e80000100800 */
[----:B------:R-:W2:Y:S04]  /*14d00*/  LDL.LU R65, [R1+0x9bc] ;  /* 0x0009bc0001417983 */ /* 0x000ea80000300800 */
        /* <DEDUP_REMOVED lines=18> */
[----:B-1----:R-:W2:Y:S04]  /*14e30*/  LDL.LU R4, [R1+0x950] ;  /* 0x0009500001047983 */ /* 0x002ea80000300800 */
[----:B------:R-:W2:Y:S04]  /*14e40*/  LDL.LU R23, [R1+0x96c] ;  /* 0x00096c0001177983 */ /* 0x000ea80000300800 */
[----:B------:R-:W2:Y:S04]  /*14e50*/  LDL.LU R21, [R1+0x948] ;  /* 0x0009480001157983 */ /* 0x000ea80000300800 */
[----:B------:R-:W2:Y:S01]  /*14e60*/  LDL.LU R19, [R1+0x964] ;  /* 0x0009640001137983 */ /* 0x000ea20000300800 */
[----:B---3--:R-:W-:-:S05]  /*14e70*/  IADD3 R15, P0, PT, R15, R162, RZ ;  /* 0x000000a20f0f7210 */ /* 0x008fca0007f1e0ff */
[----:B------:R1:W-:Y:S04]  /*14e80*/  STL [R1+0x9b0], R15 ;  /* 0x0009b00f01007387 */ /* 0x0003e80000100800 */
[----:B------:R-:W3:Y:S04]  /*14e90*/  LDL.LU R17, [R1+0x95c] ;  /* 0x00095c0001117983 */ /* 0x000ee80000300800 */
[----:B-1----:R-:W3:Y:S01]  /*14ea0*/  LDL.LU R15, [R1+0x940] ;  /* 0x00094000010f7983 */ /* 0x002ee20000300800 */
[----:B----4-:R-:W-:-:S05]  /*14eb0*/  IMAD.X R13, R13, 0x1, R3, P3 ;  /* 0x000000010d0d7824 */ /* 0x010fca00018e0603 */
[----:B------:R1:W-:Y:S04]  /*14ec0*/  STL [R1+0x9cc], R13 ;  /* 0x0009cc0d01007387 */ /* 0x0003e80000100800 */
[----:B-1----:R-:W4:Y:S01]  /*14ed0*/  LDL.LU R13, [R1+0x954] ;  /* 0x00095400010d7983 */ /* 0x002f220000300800 */
[----:B------:R-:W-:Y:S01]  /*14ee0*/  IADD3 R71, P3, PT, R71, R162, RZ ;  /* 0x000000a247477210 */ /* 0x000fe20007f7e0ff */
[----:B------:R-:W-:-:S04]  /*14ef0*/  IMAD.X R69, R69, 0x1, R3, P4 ;  /* 0x0000000145457824 */ /* 0x000fc800020e0603 */
[----:B------:R1:W-:Y:S01]  /*14f00*/  STL [R1+0x9a8], R71 ;  /* 0x0009a84701007387 */ /* 0x0003e20000100800 */
[----:B------:R-:W-:-:S03]  /*14f10*/  IADD3 R67, P4, PT, R67, R162, RZ ;  /* 0x000000a243437210 */ /* 0x000fc60007f9e0ff */
[----:B------:R0:W-:Y:S04]  /*14f20*/  STL [R1+0x9c4], R69 ;  /* 0x0009c44501007387 */ /* 0x0001e80000100800 */
[----:B------:R0:W-:Y:S01]  /*14f30*/  STL [R1+0x9a0], R67 ;  /* 0x0009a04301007387 */ /* 0x0001e20000100800 */
[----:B--2---:R-:W-:Y:S01]  /*14f40*/  IMAD.X R65, R65, 0x1, R3, P5 ;  /* 0x0000000141417824 */ /* 0x004fe200028e0603 */
[----:B------:R-:W-:-:S04]  /*14f50*/  IADD3 R63, P5, PT, R63, R162, RZ ;  /* 0x000000a23f3f7210 */ /* 0x000fc80007fbe0ff */
[----:B------:R2:W-:Y:S01]  /*14f60*/  STL [R1+0x9bc], R65 ;  /* 0x0009bc4101007387 */ /* 0x0005e20000100800 */
[----:B------:R-:W-:-:S03]  /*14f70*/  IMAD.X R61, R61, 0x1, R3, P6 ;  /* 0x000000013d3d7824 */ /* 0x000fc600030e0603 */
[----:B------:R0:W-:Y:S01]  /*14f80*/  STL [R1+0x998], R63 ;  /* 0x0009983f01007387 */ /* 0x0001e20000100800 */
[----:B------:R-:W-:-:S03]  /*14f90*/  IADD3 R59, P6, PT, R59, R162, RZ ;  /* 0x000000a23b3b7210 */ /* 0x000fc60007fde0ff */
[----:B------:R0:W-:Y:S01]  /*14fa0*/  STL [R1+0x9b4], R61 ;  /* 0x0009b43d01007387 */ /* 0x0001e20000100800 */
[----:B------:R-:W-:-:S03]  /*14fb0*/  IADD3.X R57, PT, PT, R57, R3, RZ, P0, !PT ;  /* 0x0000000339397210 */ /* 0x000fc600007fe4ff */
[----:B------:R0:W-:Y:S01]  /*14fc0*/  STL [R1+0x990], R59 ;  /* 0x0009903b01007387 */ /* 0x0001e20000100800 */
[----:B------:R-:W-:-:S03]  /*14fd0*/  IADD3 R55, P0, PT, R55, R162, RZ ;  /* 0x000000a237377210 */ /* 0x000fc60007f1e0ff */
[----:B------:R0:W-:Y:S01]  /*14fe0*/  STL [R1+0x9ac], R57 ;  /* 0x0009ac3901007387 */ /* 0x0001e20000100800 */
[----:B------:R-:W-:-:S03]  /*14ff0*/  IMAD.X R53, R53, 0x1, R3, P3 ;  /* 0x0000000135357824 */ /* 0x000fc600018e0603 */
        /* <DEDUP_REMOVED lines=21> */
[-C--:B------:R-:W-:Y:S01]  /*15150*/  IADD3 R31, P3, PT, R31, R162.reuse, RZ ;  /* 0x000000a21f1f7210 */ /* 0x080fe20007f7e0ff */
[--C-:B------:R-:W-:Y:S01]  /*15160*/  IMAD.X R29, R29, 0x1, R3.reuse, P4 ;  /* 0x000000011d1d7824 */ /* 0x100fe200020e0603 */
[----:B------:R-:W-:Y:S01]  /*15170*/  IADD3 R4, P4, PT, R4, R162, RZ ;  /* 0x000000a204047210 */ /* 0x000fe20007f9e0ff */
[----:B------:R0:W-:Y:S01]  /*15180*/  STL [R1+0x97c], R33 ;  /* 0x00097c2101007387 */ /* 0x0001e20000100800 */
[----:B------:R-:W-:-:S03]  /*15190*/  IMAD.X R23, R23, 0x1, R3, P5 ;  /* 0x0000000117177824 */ /* 0x000fc600028e0603 */
[----:B------:R-:W-:Y:S01]  /*151a0*/  STL [R1+0x950], R4 ;  /* 0x0009500401007387 */ /* 0x000fe20000100800 */
[----:B------:R-:W-:-:S03]  /*151b0*/  IADD3 R21, P5, PT, R21, R162, RZ ;  /* 0x000000a215157210 */ /* 0x000fc60007fbe0ff */
[----:B------:R0:W-:Y:S01]  /*151c0*/  STL [R1+0x958], R31 ;  /* 0x0009581f01007387 */ /* 0x0001e20000100800 */
[----:B------:R-:W-:-:S03]  /*151d0*/  IMAD.X R19, R19, 0x1, R3, P6 ;  /* 0x0000000113137824 */ /* 0x000fc600030e0603 */
[----:B------:R0:W-:Y:S04]  /*151e0*/  STL [R1+0x974], R29 ;  /* 0x0009741d01007387 */ /* 0x0001e80000100800 */
[----:B------:R0:W-:Y:S04]  /*151f0*/  STL [R1+0x96c], R23 ;  /* 0x00096c1701007387 */ /* 0x0001e80000100800 */
[----:B------:R0:W-:Y:S04]  /*15200*/  STL [R1+0x948], R21 ;  /* 0x0009481501007387 */ /* 0x0001e80000100800 */
[----:B------:R0:W-:Y:S04]  /*15210*/  STL [R1+0x964], R19 ;  /* 0x0009641301007387 */ /* 0x0001e80000100800 */
[----:B------:R-:W2:Y:S01]  /*15220*/  LDL.LU R77, [R1+0x938] ;  /* 0x00093800014d7983 */ /* 0x000ea20000300800 */
[----:B---3--:R-:W-:Y:S01]  /*15230*/  IMAD.X R17, R17, 0x1, R3, P0 ;  /* 0x0000000111117824 */ /* 0x008fe200000e0603 */
[----:B------:R-:W-:-:S04]  /*15240*/  IADD3 R15, P0, PT, R15, R162, RZ ;  /* 0x000000a20f0f7210 */ /* 0x000fc80007f1e0ff */
[----:B------:R3:W-:Y:S04]  /*15250*/  STL [R1+0x95c], R17 ;  /* 0x00095c1101007387 */ /* 0x0007e80000100800 */
[----:B------:R-:W2:Y:S04]  /*15260*/  LDL.LU R75, [R1+0x94c] ;  /* 0x00094c00014b7983 */ /* 0x000ea80000300800 */
[----:B------:R0:W-:Y:S04]  /*15270*/  STL [R1+0x940], R15 ;  /* 0x0009400f01007387 */ /* 0x0001e80000100800 */
[----:B------:R-:W2:Y:S01]  /*15280*/  LDL.LU R73, [R1+0x930] ;  /* 0x0009300001497983 */ /* 0x000ea20000300800 */
[----:B----4-:R-:W-:-:S05]  /*15290*/  IMAD.X R13, R13, 0x1, R3, P3 ;  /* 0x000000010d0d7824 */ /* 0x010fca00018e0603 */
[----:B------:R4:W-:Y:S04]  /*152a0*/  STL [R1+0x954], R13 ;  /* 0x0009540d01007387 */ /* 0x0009e80000100800 */
[----:B-1----:R-:W2:Y:S04]  /*152b0*/  LDL.LU R71, [R1+0x944] ;  /* 0x0009440001477983 */ /* 0x002ea80000300800 */
[----:B0-----:R-:W2:Y:S04]  /*152c0*/  LDL.LU R69, [R1+0x928] ;  /* 0x0009280001457983 */ /* 0x001ea80000300800 */
[----:B------:R-:W2:Y:S04]  /*152d0*/  LDL.LU R67, [R1+0x93c] ;  /* 0x00093c0001437983 */ /* 0x000ea80000300800 */
[----:B--2---:R-:W2:Y:S04]  /*152e0*/  LDL.LU R65, [R1+0x920] ;  /* 0x0009200001417983 */ /* 0x004ea80000300800 */
        /* <DEDUP_REMOVED lines=21> */
[----:B---3--:R-:W3:Y:S04]  /*15440*/  LDL.LU R17, [R1+0x8dc] ;  /* 0x0008dc0001117983 */ /* 0x008ee80000300800 */
[----:B------:R-:W3:Y:S04]  /*15450*/  LDL.LU R15, [R1+0x8d4] ;  /* 0x0008d400010f7983 */ /* 0x000ee80000300800 */
[----:B----4-:R-:W4:Y:S01]  /*15460*/  LDL.LU R13, [R1+0x8cc] ;  /* 0x0008cc00010d7983 */ /* 0x010f220000300800 */
[----:B------:R-:W-:-:S06]  /*15470*/  USHF.L.U32 UR4, UR4, 0x1f, URZ ;  /* 0x0000001f04047899 */ /* 0x000fcc00080006ff */
[----:B------:R-:W-:-:S04]  /*15480*/  IMAD.U32 R4, RZ, RZ, UR4 ;  /* 0x00000004ff047e24 */ /* 0x000fc8000f8e00ff */
[----:B------:R-:W0:Y:S01]  /*15490*/  SYNCS.PHASECHK.TRANS64.TRYWAIT P6, [UR8], R4 ;  /* 0x00000004ff0075a7 */ /* 0x000e2200080c1108 */
[----:B------:R-:W-:-:S05]  /*154a0*/  IADD3 R77, P3, PT, R77, R162, RZ ;  /* 0x000000a24d4d7210 */ /* 0x000fca0007f7e0ff */
[----:B------:R1:W-:Y:S01]  /*154b0*/  STL [R1+0x938], R77 ;  /* 0x0009384d01007387 */ /* 0x0003e20000100800 */
[----:B------:R-:W-:Y:S01]  /*154c0*/  IMAD.X R75, R75, 0x1, R3, P4 ;  /* 0x000000014b4b7824 */ /* 0x000fe200020e0603 */
[----:B------:R-:W-:-:S04]  /*154d0*/  IADD3 R73, P4, PT, R73, R162, RZ ;  /* 0x000000a249497210 */ /* 0x000fc80007f9e0ff */
[----:B------:R1:W-:Y:S04]  /*154e0*/  STL [R1+0x94c], R75 ;  /* 0x00094c4b01007387 */ /* 0x0003e80000100800 */
[----:B------:R1:W-:Y:S01]  /*154f0*/  STL [R1+0x930], R73 ;  /* 0x0009304901007387 */ /* 0x0003e20000100800 */
[----:B------:R-:W-:Y:S01]  /*15500*/  IMAD.X R71, R71, 0x1, R3, P5 ;  /* 0x0000000147477824 */ /* 0x000fe200028e0603 */
[----:B------:R-:W-:-:S04]  /*15510*/  IADD3 R69, P5, PT, R69, R162, RZ ;  /* 0x000000a245457210 */ /* 0x000fc80007fbe0ff */
[----:B------:R1:W-:Y:S01]  /*15520*/  STL [R1+0x944], R71 ;  /* 0x0009444701007387 */ /* 0x0003e20000100800 */
[----:B------:R-:W-:-:S03]  /*15530*/  IMAD.X R67, R67, 0x1, R3, P0 ;  /* 0x0000000143437824 */ /* 0x000fc600000e0603 */
[----:B------:R1:W-:Y:S01]  /*15540*/  STL [R1+0x928], R69 ;  /* 0x0009284501007387 */ /* 0x0003e20000100800 */
[----:B--2---:R-:W-:-:S03]  /*15550*/  IADD3 R65, P0, PT, R65, R162, RZ ;  /* 0x000000a241417210 */ /* 0x004fc60007f1e0ff */
        /* <DEDUP_REMOVED lines=17> */
[----:B------:R-:W-:-:S03]  /*15670*/  IADD3.X R47, PT, PT, R47, R3, RZ, P3, !PT ;  /* 0x000000032f2f7210 */ /* 0x000fc60001ffe4ff */
[----:B------:R1:W-:Y:S01]  /*15680*/  STL [R1+0x900], R49 ;  /* 0x0009003101007387 */ /* 0x0003e20000100800 */
[-C--:B------:R-:W-:Y:S01]  /*15690*/  IADD3 R45, P3, PT, R45, R162.reuse, RZ ;  /* 0x000000a22d2d7210 */ /* 0x080fe20007f7e0ff */
[----:B------:R-:W-:Y:S02]  /*156a0*/  IMAD.X R43, R43, 0x1, R3, P4 ;  /* 0x000000012b2b7824 */ /* 0x000fe400020e0603 */
        /* <DEDUP_REMOVED lines=18> */
[----:B------:R1:W-:Y:S01]  /*157d0*/  STL [R1+0x8f4], R31 ;  /* 0x0008f41f01007387 */ /* 0x0003e20000100800 */
[----:B---3--:R-:W-:-:S03]  /*157e0*/  IMAD.X R17, R17, 0x1, R3, P0 ;  /* 0x0000000111117824 */ /* 0x008fc600000e0603 */
[----:B------:R1:W-:Y:S01]  /*157f0*/  STL [R1+0x8d8], R29 ;  /* 0x0008d81d01007387 */ /* 0x0003e20000100800 */
[----:B------:R-:W-:-:S03]  /*15800*/  IMAD.X R15, R15, 0x1, R3, P3 ;  /* 0x000000010f0f7824 */ /* 0x000fc600018e0603 */
[----:B------:R1:W-:Y:S01]  /*15810*/  STL [R1+0x8ec], R23 ;  /* 0x0008ec1701007387 */ /* 0x0003e20000100800 */
[----:B----4-:R-:W-:-:S03]  /*15820*/  IMAD.X R13, R13, 0x1, R3, P4 ;  /* 0x000000010d0d7824 */ /* 0x010fc600020e0603 */
[----:B------:R1:W-:Y:S04]  /*15830*/  STL [R1+0x8d0], R21 ;  /* 0x0008d01501007387 */ /* 0x0003e80000100800 */
[----:B------:R1:W-:Y:S04]  /*15840*/  STL [R1+0x8e4], R19 ;  /* 0x0008e41301007387 */ /* 0x0003e80000100800 */
[----:B------:R1:W-:Y:S04]  /*15850*/  STL [R1+0x8cc], R13 ;  /* 0x0008cc0d01007387 */ /* 0x0003e80000100800 */
[----:B------:R1:W-:Y:S04]  /*15860*/  STL [R1+0x8dc], R17 ;  /* 0x0008dc1101007387 */ /* 0x0003e80000100800 */
[----:B------:R1:W-:Y:S01]  /*15870*/  STL [R1+0x8d4], R15 ;  /* 0x0008d40f01007387 */ /* 0x0003e20000100800 */
[----:B0-----:R-:W-:Y:S05]  /*15880*/  @!P6 BRA `(.L_x_8) ;  /* 0x000001300044e947 */ /* 0x001fea0003800000 */
.L_x_16:
[----:B------:R0:W-:Y:S04]  /*15890*/  STL [R1+0x1888], R77 ;  /* 0x0018884d01007387 */ /* 0x0001e80000100800 */
[----:B------:R2:W-:Y:S04]  /*158a0*/  STL [R1+0x1884], R75 ;  /* 0x0018844b01007387 */ /* 0x0005e80000100800 */
[----:B------:R3:W-:Y:S04]  /*158b0*/  STL [R1+0x1880], R73 ;  /* 0x0018804901007387 */ /* 0x0007e80000100800 */
[----:B------:R4:W-:Y:S04]  /*158c0*/  STL [R1+0x187c], R71 ;  /* 0x00187c4701007387 */ /* 0x0009e80000100800 */
[----:B------:R1:W-:Y:S04]  /*158d0*/  STL [R1+0x1878], R69 ;  /* 0x0018784501007387 */ /* 0x0003e80000100800 */
[----:B------:R0:W-:Y:S04]  /*158e0*/  STL [R1+0x1874], R67 ;  /* 0x0018744301007387 */ /* 0x0001e80000100800 */
        /* <DEDUP_REMOVED lines=24> */
[----:B-----5:R-:W-:Y:S04]  /*15a70*/  STL [R1+0x1810], R44 ;  /* 0x0018102c01007387 */ /* 0x020fe80000100800 */
        /* <DEDUP_REMOVED lines=85> */
[----:B-1----:R-:W4:Y:S01]  /*15fd0*/  LDL.LU R19, [R1+0x590] ;  /* 0x0005900001137983 */ /* 0x002f220000300800 */
[----:B0-----:R-:W-:-:S03]  /*15fe0*/  PRMT R77, RZ, 0x7610, R77 ;  /* 0x00007610ff4d7816 */ /* 0x001fc6000000004d */
[----:B------:R-:W-:Y:S04]  /*15ff0*/  STL [R1+0x1200], R0 ;  /* 0x0012000001007387 */ /* 0x000fe80000100800 */
[----:B------:R-:W-:Y:S04]  /*16000*/  STL [R1+0xf90], R2 ;  /* 0x000f900201007387 */ /* 0x000fe80000100800 */
[----:B------:R-:W-:Y:S04]  /*16010*/  STL [R1+0x1204], R2 ;  /* 0x0012040201007387 */ /* 0x000fe80000100800 */
[----:B------:R-:W-:Y:S04]  /*16020*/  STL [R1+0xea0], R165 ;  /* 0x000ea0a501007387 */ /* 0x000fe80000100800 */
[----:B------:R-:W-:Y:S04]  /*16030*/  STL [R1+0xe9c], R164 ;  /* 0x000e9ca401007387 */ /* 0x000fe80000100800 */
[----:B------:R-:W-:Y:S01]  /*16040*/  STL.64 [R1+0x1070], R164 ;  /* 0x001070a401007387 */ /* 0x000fe20000100a00 */
[----:B--2---:R-:W-:-:S03]  /*16050*/  PRMT R75, RZ, 0x7610, R75 ;  /* 0x00007610ff4b7816 */ /* 0x004fc6000000004b */
[----:B------:R-:W-:Y:S04]  /*16060*/  STL [R1+0xe98], R163 ;  /* 0x000e98a301007387 */ /* 0x000fe80000100800 */
[----:B------:R-:W-:Y:S04]  /*16070*/  STL [R1+0x1078], R163 ;  /* 0x001078a301007387 */ /* 0x000fe80000100800 */
[----:B------:R-:W-:Y:S01]  /*16080*/  STL [R1+0xe94], R162 ;  /* 0x000e94a201007387 */ /* 0x000fe20000100800 */
[----:B---3--:R-:W-:-:S03]  /*16090*/  PRMT R73, RZ, 0x7610, R73 ;  /* 0x00007610ff497816 */ /* 0x008fc60000000049 */
[----:B------:R-:W-:Y:S04]  /*160a0*/  STL [R1+0x107c], R162 ;  /* 0x00107ca201007387 */ /* 0x000fe80000100800 */
[----:B------:R-:W-:Y:S01]  /*160b0*/  STL [R1+0xe90], R3 ;  /* 0x000e900301007387 */ /* 0x000fe20000100800 */
[----:B----4-:R-:W-:-:S03]  /*160c0*/  PRMT R71, RZ, 0x7610, R71 ;  /* 0x00007610ff477816 */ /* 0x010fc60000000047 */
[----:B------:R-:W-:Y:S04]  /*160d0*/  STL [R1+0x1080], R3 ;  /* 0x0010800301007387 */ /* 0x000fe80000100800 */
[----:B------:R0:W-:Y:S01]  /*160e0*/  STL.S16 [R1+0x8a4], R77 ;  /* 0x0008a44d01007387 */ /* 0x0001e20000100600 */
[----:B------:R-:W-:Y:S02]  /*160f0*/  PRMT R69, RZ, 0x7610, R69 ;  /* 0x00007610ff457816 */ /* 0x000fe40000000045 */
[----:B------:R-:W-:Y:S01]  /*16100*/  PRMT R67, RZ, 0x7610, R67 ;  /* 0x00007610ff437816 */ /* 0x000fe20000000043 */
[----:B0-----:R-:W2:Y:S04]  /*16110*/  LDL.LU R77, [R1+0x1888] ;  /* 0x00188800014d7983 */ /* 0x001ea80000300800 */
[----:B------:R0:W-:Y:S01]  /*16120*/  STL.S16 [R1+0x8a0], R75 ;  /* 0x0008a04b01007387 */ /* 0x0001e20000100600 */
[----:B------:R-:W-:-:S02]  /*16130*/  PRMT R65, RZ, 0x7610, R65 ;  /* 0x00007610ff417816 */ /* 0x000fc40000000041 */
[----:B------:R-:W-:Y:S01]  /*16140*/  PRMT R63, RZ, 0x7610, R63 ;  /* 0x00007610ff3f7816 */ /* 0x000fe2000000003f */
[----:B0-----:R-:W3:Y:S01]  /*16150*/  LDL.LU R75, [R1+0x1884] ;  /* 0x00188400014b7983 */ /* 0x001ee20000300800 */
        /* <DEDUP_REMOVED lines=43> */
[----:B------:R-:W-:Y:S01]  /*16410*/  PRMT R88, RZ, 0x7610, R88 ;  /* 0x00007610ff587816 */ /* 0x000fe20000000058 */
[----:B------:R-:W-:-:S05]  /*16420*/  VIADD R19, R19, 0x1 ;  /* 0x0000000113137836 */ /* 0x000fca0000000000 */
[----:B------:R-:W-:Y:S04]  /*16430*/  STL [R1+0x590], R19 ;  /* 0x0005901301007387 */ /* 0x000fe80000100800 */
[----:B------:R0:W-:Y:S04]  /*16440*/  STL.S16 [R1+0x89c], R73 ;  /* 0x00089c4901007387 */ /* 0x0001e80000100600 */
[----:B0-----:R-:W4:Y:S04]  /*16450*/  LDL.LU R73, [R1+0x1880] ;  /* 0x0018800001497983 */ /* 0x001f280000300800 */
[----:B------:R0:W-:Y:S04]  /*16460*/  STL.S16 [R1+0x898], R71 ;  /* 0x0008984701007387 */ /* 0x0001e80000100600 */
[----:B0-----:R-:W2:Y:S04]  /*16470*/  LDL.LU R71, [R1+0x187c] ;  /* 0x00187c0001477983 */ /* 0x001ea80000300800 */
        /* <DEDUP_REMOVED lines=50> */
[----:B------:R-:W-:Y:S04]  /*167a0*/  STL [R1+0x1640], R3 ;  /* 0x0016400301007387 */ /* 0x000fe80000100800 */
        /* <DEDUP_REMOVED lines=26> */
[----:B------:R0:W-:Y:S01]  /*16950*/  STL.S16 [R1+0x808], R28 ;  /* 0x0008081c01007387 */ /* 0x0001e20000100600 */
[----:B------:R-:W-:-:S03]  /*16960*/  PRMT R90, RZ, 0x7610, R90 ;  /* 0x00007610ff5a7816 */ /* 0x000fc6000000005a */
[----:B0-----:R-:W2:Y:S04]  /*16970*/  LDL.LU R28, [R1+0x17e0] ;  /* 0x0017e000011c7983 */ /* 0x001ea80000300800 */
[----:B------:R-:W-:Y:S04]  /*16980*/  STL.64 [R1+0x1558], R162 ;  /* 0x001558a201007387 */ /* 0x000fe80000100a00 */
[----:B------:R0:W-:Y:S01]  /*16990*/  STL.S16 [R1+0xb84], R30 ;  /* 0x000b841e01007387 */ /* 0x0001e20000100600 */
[----:B------:R-:W-:-:S03]  /*169a0*/  PRMT R108, RZ, 0x7610, R108 ;  /* 0x00007610ff6c7816 */ /* 0x000fc6000000006c */
[----:B0-----:R-:W2:Y:S04]  /*169b0*/  LDL.LU R30, [R1+0x17dc] ;  /* 0x0017dc00011e7983 */ /* 0x001ea80000300800 */
        /* <DEDUP_REMOVED lines=22> */
[----:B------:R-:W-:Y:S02]  /*16b20*/  PRMT R165, RZ, 0x7610, R165 ;  /* 0x00007610ffa57816 */ /* 0x000fe400000000a5 */
[----:B------:R-:W-:Y:S01]  /*16b30*/  PRMT R14, RZ, 0x7610, R14 ;  /* 0x00007610ff0e7816 */ /* 0x000fe2000000000e */
        /* <DEDUP_REMOVED lines=163> */
[----:B0-----:R-:W3:Y:S04]  /*17570*/  LDL.LU R9, [R1+0x16e4] ;  /* 0x0016e40001097983 */ /* 0x001ee80000300800 */
[----:B------:R0:W-:Y:S01]  /*17580*/  STL.S16 [R1+0xb48], R10 ;  /* 0x000b480a01007387 */ /* 0x0001e20000100600 */
[----:B------:R-:W-:-:S03]  /*17590*/  PRMT R158, RZ, 0x7610, R158 ;  /* 0x00007610ff9e7816 */ /* 0x000fc6000000009e */
[----:B0-----:R-:W4:Y:S04]  /*175a0*/  LDL.LU R10, [R1+0x16e0] ;  /* 0x0016e000010a7983 */ /* 0x001f280000300800 */
        /* <DEDUP_REMOVED lines=10> */
[----:B------:R-:W-:Y:S02]  /*17650*/  PRMT R4, RZ, 0x7610, R4 ;  /* 0x00007610ff047816 */ /* 0x000fe40000000004 */
[----:B------:R-:W-:Y:S01]  /*17660*/  PRMT R165, RZ, 0x7610, R165 ;  /* 0x00007610ffa57816 */ /* 0x000fe200000000a5 */
[----:B0-----:R-:W4:Y:S04]  /*17670*/  LDL.LU R26, [R1+0x16d0] ;  /* 0x0016d000011a7983 */ /* 0x001f280000300800 */
[----:B------:R0:W-:Y:S01]  /*17680*/  STL.S16 [R1+0x728], R27 ;  /* 0x0007281b01007387 */ /* 0x0001e20000100600 */
[----:B------:R-:W-:-:S02]  /*17690*/  PRMT R164, RZ, 0x7610, R164 ;  /* 0x00007610ffa47816 */ /* 0x000fc400000000a4 */
[----:B------:R-:W-:Y:S01]  /*176a0*/  PRMT R163, RZ, 0x7610, R163 ;  /* 0x00007610ffa37816 */ /* 0x000fe200000000a3 */
        /* <DEDUP_REMOVED lines=17> */
[----:B------:R0:W-:Y:S04]  /*177c0*/  STL.S16 [R1+0x714], R4 ;  /* 0x0007140401007387 */ /* 0x0001e80000100600 */
[----:B------:R-:W-:Y:S04]  /*177d0*/  STL.S16 [R1+0x710], R165 ;  /* 0x000710a501007387 */ /* 0x000fe80000100600 */
[----:B------:R-:W-:Y:S01]  /*177e0*/  STL.S16 [R1+0x70c], R164 ;  /* 0x00070ca401007387 */ /* 0x000fe20000100600 */
[----:B------:R-:W-:Y:S01]  /*177f0*/  PRMT R143, RZ, 0x7610, R143 ;  /* 0x00007610ff8f7816 */ /* 0x000fe2000000008f */
[----:B0-----:R-:W0:Y:S02]  /*17800*/  LDC R4, c[0x0][0x3a0] ;  /* 0x0000e800ff047b82 */ /* 0x001e240000000800 */
[----:B------:R-:W-:Y:S04]  /*17810*/  STL.S16 [R1+0xb44], R163 ;  /* 0x000b44a301007387 */ /* 0x000fe80000100600 */
[----:B------:R-:W-:Y:S01]  /*17820*/  STL.S16 [R1+0xb40], R162 ;  /* 0x000b40a201007387 */ /* 0x000fe20000100600 */
[----:B------:R-:W-:-:S03]  /*17830*/  PRMT R141, RZ, 0x7610, R141 ;  /* 0x00007610ff8d7816 */ /* 0x000fc6000000008d */
        /* <DEDUP_REMOVED lines=56> */
[----:B------:R-:W-:Y:S01]  /*17bc0*/  STL [R1+0x1218], R2 ;  /* 0x0012180201007387 */ /* 0x000fe20000100800 */
        /* <DEDUP_REMOVED lines=10> */
[----:B--2---:R-:W-:-:S03]  /*17c70*/  PRMT R77, RZ, 0x7610, R77 ;  /* 0x00007610ff4d7816 */ /* 0x004fc6000000004d */
[----:B------:R-:W-:Y:S01]  /*17c80*/  STL.S16 [R1+0x678], R91 ;  /* 0x0006785b01007387 */ /* 0x000fe20000100600 */
[----:B---3--:R-:W-:-:S03]  /*17c90*/  PRMT R75, RZ, 0x7610, R75 ;  /* 0x00007610ff4b7816 */ /* 0x008fc6000000004b */
[----:B------:R-:W-:Y:S01]  /*17ca0*/  STL.S16 [R1+0x674], R89 ;  /* 0x0006745901007387 */ /* 0x000fe20000100600 */
[----:B----4-:R-:W-:-:S03]  /*17cb0*/  PRMT R73, RZ, 0x7610, R73 ;  /* 0x00007610ff497816 */ /* 0x010fc60000000049 */
        /* <DEDUP_REMOVED lines=30> */
[----:B------:R-:W-:Y:S04]  /*17ea0*/  STL.S16 [R1+0x62c], R59 ;  /* 0x00062c3b01007387 */ /* 0x000fe80000100600 */
[----:B------:R-:W-:Y:S04]  /*17eb0*/  STL.S16 [R1+0x628], R57 ;  /* 0x0006283901007387 */ /* 0x000fe80000100600 */
[----:B------:R-:W-:Y:S04]  /*17ec0*/  STL.S16 [R1+0x624], R55 ;  /* 0x0006243701007387 */ /* 0x000fe80000100600 */
[----:B------:R-:W-:Y:S01]  /*17ed0*/  STL.S16 [R1+0x618], R53 ;  /* 0x0006183501007387 */ /* 0x000fe20000100600 */
[----:B------:R-:W-:-:S03]  /*17ee0*/  PRMT R43, RZ, 0x7610, R43 ;  /* 0x00007610ff2b7816 */ /* 0x000fc6000000002b */
[----:B------:R-:W-:Y:S01]  /*17ef0*/  STL.S16 [R1+0x614], R51 ;  /* 0x0006143301007387 */ /* 0x000fe20000100600 */
[----:B------:R-:W-:-:S03]  /*17f00*/  PRMT R23, RZ, 0x7610, R23 ;  /* 0x00007610ff177816 */ /* 0x000fc60000000017 */
[----:B------:R-:W-:Y:S04]  /*17f10*/  STL.S16 [R1+0x610], R49 ;  /* 0x0006103101007387 */ /* 0x000fe80000100600 */
[----:B------:R-:W-:Y:S04]  /*17f20*/  STL.S16 [R1+0x60c], R47 ;  /* 0x00060c2f01007387 */ /* 0x000fe80000100600 */
[----:B------:R-:W-:Y:S04]  /*17f30*/  STL.S16 [R1+0x608], R45 ;  /* 0x0006082d01007387 */ /* 0x000fe80000100600 */
[----:B------:R1:W-:Y:S01]  /*17f40*/  STL.S16 [R1+0x604], R33 ;  /* 0x0006042101007387 */ /* 0x0003e20000100600 */
[----:B------:R-:W-:-:S02]  /*17f50*/  PRMT R41, RZ, 0x7610, R41 ;  /* 0x00007610ff297816 */ /* 0x000fc40000000029 */
[----:B------:R-:W-:Y:S01]  /*17f60*/  PRMT R21, RZ, 0x7610, R21 ;  /* 0x00007610ff157816 */ /* 0x000fe20000000015 */
[----:B-1----:R-:W2:Y:S04]  /*17f70*/  LDL.LU R33, [R1+0xdf0] ;  /* 0x000df00001217983 */ /* 0x002ea80000300800 */
[----:B------:R-:W-:Y:S04]  /*17f80*/  STL.S16 [R1+0x600], R43 ;  /* 0x0006002b01007387 */ /* 0x000fe80000100600 */
[----:B------:R1:W-:Y:S01]  /*17f90*/  STL.S16 [R1+0x5fc], R23 ;  /* 0x0005fc1701007387 */ /* 0x0003e20000100600 */
[----:B------:R-:W-:-:S03]  /*17fa0*/  PRMT R17, RZ, 0x7610, R17 ;  /* 0x00007610ff117816 */ /* 0x000fc60000000011 */
[----:B-1----:R-:W3:Y:S04]  /*17fb0*/  LDL.LU R23, [R1+0xdf4] ;  /* 0x000df40001177983 */ /* 0x002ee80000300800 */
[----:B------:R-:W-:Y:S04]  /*17fc0*/  STL.S16 [R1+0x5e8], R41 ;  /* 0x0005e82901007387 */ /* 0x000fe80000100600 */
[----:B------:R1:W-:Y:S01]  /*17fd0*/  STL.S16 [R1+0x5e4], R21 ;  /* 0x0005e41501007387 */ /* 0x0003e20000100600 */
[----:B------:R-:W-:-:S03]  /*17fe0*/  PRMT R0, RZ, 0x7610, R0 ;  /* 0x00007610ff007816 */ /* 0x000fc60000000000 */
[----:B-1----:R-:W4:Y:S01]  /*17ff0*/  LDL.LU R21, [R1+0xdf8] ;  /* 0x000df80001157983 */ /* 0x002f220000300800 */
[----:B------:R-:W-:-:S03]  /*18000*/  PRMT R13, RZ, 0x7610, R13 ;  /* 0x00007610ff0d7816 */ /* 0x000fc6000000000d */
[----:B------:R1:W-:Y:S04]  /*18010*/  STL.S16 [R1+0x5e0], R17 ;  /* 0x0005e01101007387 */ /* 0x0003e80000100600 */
[----:B------:R-:W-:Y:S01]  /*18020*/  STL [R1+0x1248], R0 ;  /* 0x0012480001007387 */ /* 0x000fe20000100800 */
[----:B------:R-:W-:-:S03]  /*18030*/  PRMT R31, RZ, 0x7610, R31 ;  /* 0x00007610ff1f7816 */ /* 0x000fc6000000001f */
[----:B-1----:R-:W4:Y:S01]  /*18040*/  LDL.LU R17, [R1+0xdfc] ;  /* 0x000dfc0001117983 */ /* 0x002f220000300800 */
[----:B------:R-:W-:-:S03]  /*18050*/  PRMT R15, RZ, 0x7610, R15 ;  /* 0x00007610ff0f7816 */ /* 0x000fc6000000000f */
[----:B------:R1:W-:Y:S04]  /*18060*/  STL.S16 [R1+0x5d8], R13 ;  /* 0x0005d80d01007387 */ /* 0x0003e80000100600 */
[----:B-1----:R-:W4:Y:S04]  /*18070*/  LDL.LU R13, [R1+0xe00] ;  /* 0x000e0000010d7983 */ /* 0x002f280000300800 */
[----:B------:R-:W-:Y:S04]  /*18080*/  STL.S16 [R1+0x5d4], R31 ;  /* 0x0005d41f01007387 */ /* 0x000fe80000100600 */
[----:B------:R1:W-:Y:S01]  /*18090*/  STL.S16 [R1+0x5d0], R15 ;  /* 0x0005d00f01007387 */ /* 0x0003e20000100600 */
[----:B------:R-:W-:-:S03]  /*180a0*/  PRMT R3, RZ, 0x7610, R3 ;  /* 0x00007610ff037816 */ /* 0x000fc60000000003 */
[----:B-1----:R-:W4:Y:S04]  /*180b0*/  LDL.LU R15, [R1+0xe04] ;  /* 0x000e0400010f7983 */ /* 0x002f280000300800 */
[----:B------:R1:W-:Y:S01]  /*180c0*/  STL.S16 [R1+0x5cc], R3 ;  /* 0x0005cc0301007387 */ /* 0x0003e20000100600 */
[----:B------:R-:W-:Y:S02]  /*180d0*/  PRMT R29, RZ, 0x7610, R29 ;  /* 0x00007610ff1d7816 */ /* 0x000fe4000000001d */
[----:B------:R-:W-:Y:S01]  /*180e0*/  PRMT R0, RZ, 0x7610, R0 ;  /* 0x00007610ff007816 */ /* 0x000fe20000000000 */
[----:B-1----:R-:W4:Y:S01]  /*180f0*/  LDL.LU R3, [R1+0xe08] ;  /* 0x000e080001037983 */ /* 0x002f220000300800 */
[----:B------:R-:W-:-:S03]  /*18100*/  PRMT R2, RZ, 0x7610, R2 ;  /* 0x00007610ff027816 */ /* 0x000fc60000000002 */
[----:B------:R1:W-:Y:S01]  /*18110*/  STL.S16 [R1+0x5b8], R29 ;  /* 0x0005b81d01007387 */ /* 0x0003e20000100600 */
[----:B------:R-:W-:-:S03]  /*18120*/  PRMT R39, RZ, 0x7610, R39 ;  /* 0x00007610ff277816 */ /* 0x000fc60000000027 */
[----:B------:R-:W4:Y:S04]  /*18130*/  LDL.LU R31, [R1+0xe0c] ;  /* 0x000e0c00011f7983 */ /* 0x000f280000300800 */
[----:B------:R-:W-:Y:S04]  /*18140*/  STL [R1+0x13a8], R0 ;  /* 0x0013a80001007387 */ /* 0x000fe80000100800 */
[----:B------:R0:W-:Y:S01]  /*18150*/  STL [R1+0x13d0], R2 ;  /* 0x0013d00201007387 */ /* 0x0001e20000100800 */
[----:B------:R-:W-:-:S03]  /*18160*/  PRMT R37, RZ, 0x7610, R37 ;  /* 0x00007610ff257816 */ /* 0x000fc60000000025 */
[----:B-1----:R-:W4:Y:S01]  /*18170*/  LDL.LU R29, [R1+0xe10] ;  /* 0x000e1000011d7983 */ /* 0x002f220000300800 */
[----:B------:R-:W-:Y:S02]  /*18180*/  PRMT R35, RZ, 0x7610, R35 ;  /* 0x00007610ff237816 */ /* 0x000fe40000000023 */
[----:B0-----:R-:W-:Y:S01]  /*18190*/  PRMT R2, RZ, 0x7610, R2 ;  /* 0x00007610ff027816 */ /* 0x001fe20000000002 */
[----:B------:R-:W-:Y:S04]  /*181a0*/  STL.S16 [R1+0x5ac], R39 ;  /* 0x0005ac2701007387 */ /* 0x000fe80000100600 */
[----:B------:R0:W-:Y:S01]  /*181b0*/  STL.S16 [R1+0x5a8], R2 ;  /* 0x0005a80201007387 */ /* 0x0001e20000100600 */
[----:B------:R-:W-:-:S03]  /*181c0*/  IMAD R4, R19, -0x80, R4 ;  /* 0xffffff8013047824 */ /* 0x000fc600078e0204 */
[----:B0-----:R-:W4:Y:S04]  /*181d0*/  LDL.LU R2, [R1+0xe14] ;  /* 0x000e140001027983 */ /* 0x001f280000300800 */
[----:B------:R-:W-:Y:S04]  /*181e0*/  STL.S16 [R1+0x5a4], R37 ;  /* 0x0005a42501007387 */ /* 0x000fe80000100600 */
[----:B------:R-:W-:Y:S04]  /*181f0*/  STL.S16 [R1+0x5a0], R35 ;  /* 0x0005a02301007387 */ /* 0x000fe80000100600 */
[----:B------:R-:W4:Y:S01]  /*18200*/  LDL.LU R19, [R1+0xe18] ;  /* 0x000e180001137983 */ /* 0x000f220000300800 */
[----:B------:R-:W-:-:S05]  /*18210*/  PRMT R0, RZ, 0x7610, R0 ;  /* 0x00007610ff007816 */ /* 0x000fca0000000000 */
[----:B------:R0:W-:Y:S04]  /*18220*/  STL.S16 [R1+0x59c], R0 ;  /* 0x00059c0001007387 */ /* 0x0001e80000100600 */
[----:B0-----:R-:W4:Y:S01]  /*18230*/  LDL.LU R0, [R1+0xe1c] ;  /* 0x000e1c0001007983 */ /* 0x001f220000300800 */
[----:B------:R-:W-:Y:S02]  /*18240*/  IMAD.MOV.U32 R45, RZ, RZ, R44 ;  /* 0x000000ffff2d7224 */ /* 0x000fe400078e002c */
[----:B------:R-:W-:Y:S02]  /*18250*/  IMAD.MOV.U32 R47, RZ, RZ, R46 ;  /* 0x000000ffff2f7224 */ /* 0x000fe400078e002e */
[----:B------:R-:W-:Y:S02]  /*18260*/  IMAD.MOV.U32 R65, RZ, RZ, R64 ;  /* 0x000000ffff417224 */ /* 0x000fe400078e0040 */
[----:B------:R-:W-:-:S02]  /*18270*/  IMAD.MOV.U32 R67, RZ, RZ, R66 ;  /* 0x000000ffff437224 */ /* 0x000fc400078e0042 */
[----:B------:R-:W-:Y:S02]  /*18280*/  IMAD.MOV.U32 R85, RZ, RZ, R84 ;  /* 0x000000ffff557224 */ /* 0x000fe400078e0054 */
[----:B------:R-:W-:Y:S02]  /*18290*/  IMAD.MOV.U32 R87, RZ, RZ, R86 ;  /* 0x000000ffff577224 */ /* 0x000fe400078e0056 */
[----:B------:R-:W-:Y:S02]  /*182a0*/  IMAD.MOV.U32 R105, RZ, RZ, R104 ;  /* 0x000000ffff697224 */ /* 0x000fe400078e0068 */
[----:B------:R-:W-:Y:S02]  /*182b0*/  IMAD.MOV.U32 R107, RZ, RZ, R106 ;  /* 0x000000ffff6b7224 */ /* 0x000fe400078e006a */
[----:B------:R-:W-:Y:S02]  /*182c0*/  IMAD.MOV.U32 R125, RZ, RZ, R124 ;  /* 0x000000ffff7d7224 */ /* 0x000fe400078e007c */
[----:B------:R-:W-:-:S02]  /*182d0*/  IMAD.MOV.U32 R127, RZ, RZ, R126 ;  /* 0x000000ffff7f7224 */ /* 0x000fc400078e007e */
[----:B------:R-:W-:Y:S02]  /*182e0*/  IMAD.MOV.U32 R143, RZ, RZ, R142 ;  /* 0x000000ffff8f7224 */ /* 0x000fe400078e008e */
[----:B------:R-:W-:Y:S02]  /*182f0*/  IMAD.MOV.U32 R145, RZ, RZ, R144 ;  /* 0x000000ffff917224 */ /* 0x000fe400078e0090 */
[----:B--2---:R-:W-:-:S05]  /*18300*/  IMAD.MOV.U32 R44, RZ, RZ, R33 ;  /* 0x000000ffff2c7224 */ /* 0x004fca00078e0021 */
[----:B------:R-:W-:Y:S01]  /*18310*/  STL.64 [R1+0x11d0], R44 ;  /* 0x0011d02c01007387 */ /* 0x000fe20000100a00 */
[----:B---3--:R-:W-:-:S03]  /*18320*/  IMAD.MOV.U32 R46, RZ, RZ, R23 ;  /* 0x000000ffff2e7224 */ /* 0x008fc600078e0017 */
[----:B------:R-:W2:Y:S04]  /*18330*/  LDL.LU R23, [R1+0xe20] ;  /* 0x000e200001177983 */ /* 0x000ea80000300800 */
[----:B------:R-:W-:Y:S01]  /*18340*/  STL.64 [R1+0x11d8], R46 ;  /* 0x0011d82e01007387 */ /* 0x000fe20000100a00 */
[----:B----4-:R-:W-:-:S03]  /*18350*/  IMAD.MOV.U32 R64, RZ, RZ, R21 ;  /* 0x000000ffff407224 */ /* 0x010fc600078e0015 */
[----:B------:R-:W3:Y:S04]  /*18360*/  LDL.LU R21, [R1+0xe24] ;  /* 0x000e240001157983 */ /* 0x000ee80000300800 */
[----:B------:R-:W-:Y:S01]  /*18370*/  STL.64 [R1+0x11e0], R64 ;  /* 0x0011e04001007387 */ /* 0x000fe20000100a00 */
[----:B------:R-:W-:-:S03]  /*18380*/  IMAD.MOV.U32 R66, RZ, RZ, R17 ;  /* 0x000000ffff427224 */ /* 0x000fc600078e0011 */
[----:B------:R-:W4:Y:S04]  /*18390*/  LDL.LU R17, [R1+0xc88] ;  /* 0x000c880001117983 */ /* 0x000f280000300800 */
[----:B------:R-:W-:Y:S01]  /*183a0*/  STL.64 [R1+0x11e8], R66 ;  /* 0x0011e84201007387 */ /* 0x000fe20000100a00 */
[----:B------:R-:W-:-:S03]  /*183b0*/  MOV R84, R13 ;  /* 0x0000000d00547202 */ /* 0x000fc60000000f00 */
[----:B------:R-:W4:Y:S04]  /*183c0*/  LDL.LU R13, [R1+0xc8c] ;  /* 0x000c8c00010d7983 */ /* 0x000f280000300800 */
[----:B------:R-:W-:Y:S01]  /*183d0*/  STL.64 [R1+0x11f0], R84 ;  /* 0x0011f05401007387 */ /* 0x000fe20000100a00 */
[----:B------:R-:W-:-:S03]  /*183e0*/  IMAD.MOV.U32 R86, RZ, RZ, R15 ;  /* 0x000000ffff567224 */ /* 0x000fc600078e000f */
[----:B------:R-:W4:Y:S04]  /*183f0*/  LDL.LU R15, [R1+0xc90] ;  /* 0x000c9000010f7983 */ /* 0x000f280000300800 */
[----:B------:R-:W-:Y:S01]  /*18400*/  STL.64 [R1+0x11f8], R86 ;  /* 0x0011f85601007387 */ /* 0x000fe20000100a00 */
[----:B------:R-:W-:-:S03]  /*18410*/  IMAD.MOV.U32 R104, RZ, RZ, R3 ;  /* 0x000000ffff687224 */ /* 0x000fc600078e0003 */
[----:B------:R-:W4:Y:S01]  /*18420*/  LDL.LU R3, [R1+0xc94] ;  /* 0x000c940001037983 */ /* 0x000f220000300800 */
[----:B------:R-:W-:-:S03]  /*18430*/  IMAD.MOV.U32 R106, RZ, RZ, R31 ;  /* 0x000000ffff6a7224 */ /* 0x000fc600078e001f */
[----:B------:R-:W-:Y:S04]  /*18440*/  STL.64 [R1+0x1208], R104 ;  /* 0x0012086801007387 */ /* 0x000fe80000100a00 */
[----:B------:R-:W4:Y:S04]  /*18450*/  LDL.LU R35, [R1+0xc98] ;  /* 0x000c980001237983 */ /* 0x000f280000300800 */
[----:B------:R-:W-:Y:S01]  /*18460*/  STL.64 [R1+0x1210], R106 ;  /* 0x0012106a01007387 */ /* 0x000fe20000100a00 */
[----:B------:R-:W-:-:S03]  /*18470*/  IMAD.MOV.U32 R124, RZ, RZ, R29 ;  /* 0x000000ffff7c7224 */ /* 0x000fc600078e001d */
        /* <DEDUP_REMOVED lines=11> */
[----:B------:R-:W-:Y:S01]  /*18530*/  STL.64 [R1+0x1258], R144 ;  /* 0x0012589001007387 */ /* 0x000fe20000100a00 */
        /* <DEDUP_REMOVED lines=10> */
[----:B--2---:R-:W-:Y:S02]  /*185e0*/  IMAD.MOV.U32 R28, RZ, RZ, R23 ;  /* 0x000000ffff1c7224 */ /* 0x004fe400078e0017 */
[----:B------:R-:W2:Y:S04]  /*185f0*/  LDL.LU R23, [R1+0xcac] ;  /* 0x000cac0001177983 */ /* 0x000ea80000300800 */
[----:B------:R-:W-:Y:S01]  /*18600*/  STL.64 [R1+0x11a8], R28 ;  /* 0x0011a81c01007387 */ /* 0x000fe20000100a00 */
[----:B---3--:R-:W-:-:S03]  /*18610*/  IMAD.MOV.U32 R30, RZ, RZ, R21 ;  /* 0x000000ffff1e7224 */ /* 0x008fc600078e0015 */
[----:B------:R-:W3:Y:S04]  /*18620*/  LDL.LU R21, [R1+0xcb0] ;  /* 0x000cb00001157983 */ /* 0x000ee80000300800 */
[----:B------:R0:W-:Y:S01]  /*18630*/  STL.64 [R1+0x11b0], R30 ;  /* 0x0011b01e01007387 */ /* 0x0001e20000100a00 */
[----:B----4-:R-:W-:-:S03]  /*18640*/  MOV R48, R17 ;  /* 0x0000001100307202 */ /* 0x010fc60000000f00 */
        /* <DEDUP_REMOVED lines=10> */
[----:B------:R-:W-:Y:S04]  /*186f0*/  STL.64 [R1+0x1260], R70 ;  /* 0x0012604601007387 */ /* 0x000fe80000100a00 */
[----:B0-----:R-:W4:Y:S01]  /*18700*/  LDL.LU R31, [R1+0xcc4] ;  /* 0x000cc400011f7983 */ /* 0x001f220000300800 */
[----:B------:R-:W-:-:S05]  /*18710*/  IMAD.MOV.U32 R88, RZ, RZ, R35 ;  /* 0x000000ffff587224 */ /* 0x000fca00078e0023 */
        /* <DEDUP_REMOVED lines=14> */
[----:B------:R-:W-:-:S03]  /*18800*/  IMAD.MOV.U32 R147, RZ, RZ, R146 ;  /* 0x000000ffff937224 */ /* 0x000fc600078e0092 */
[----:B------:R-:W4:Y:S01]  /*18810*/  LDL.LU R29, [R1+0xcd8] ;  /* 0x000cd800011d7983 */ /* 0x000f220000300800 */
[----:B------:R-:W-:Y:S02]  /*18820*/  IMAD.MOV.U32 R149, RZ, RZ, R148 ;  /* 0x000000ffff957224 */ /* 0x000fe400078e0094 */
[----:B------:R-:W-:Y:S02]  /*18830*/  IMAD.MOV.U32 R33, RZ, RZ, R32 ;  /* 0x000000ffff217224 */ /* 0x000fe400078e0020 */
[----:B------:R-:W-:Y:S02]  /*18840*/  IMAD.MOV.U32 R35, RZ, RZ, R34 ;  /* 0x000000ffff237224 */ /* 0x000fe400078e0022 */
[----:B------:R-:W-:Y:S02]  /*18850*/  IMAD.MOV.U32 R53, RZ, RZ, R52 ;  /* 0x000000ffff357224 */ /* 0x000fe400078e0034 */
[----:B------:R-:W-:Y:S02]  /*18860*/  IMAD.MOV.U32 R55, RZ, RZ, R54 ;  /* 0x000000ffff377224 */ /* 0x000fe400078e0036 */
[----:B------:R-:W-:-:S02]  /*18870*/  IMAD.MOV.U32 R73, RZ, RZ, R72 ;  /* 0x000000ffff497224 */ /* 0x000fc400078e0048 */
[----:B------:R-:W-:Y:S02]  /*18880*/  IMAD.MOV.U32 R75, RZ, RZ, R74 ;  /* 0x000000ffff4b7224 */ /* 0x000fe400078e004a */
[----:B--2---:R-:W-:-:S05]  /*18890*/  IMAD.MOV.U32 R130, RZ, RZ, R23 ;  /* 0x000000ffff827224 */ /* 0x004fca00078e0017 */
[----:B------:R-:W-:Y:S04]  /*188a0*/  STL.64 [R1+0x1290], R130 ;  /* 0x0012908201007387 */ /* 0x000fe80000100a00 */
[----:B------:R-:W2:Y:S01]  /*188b0*/  LDL.LU R28, [R1+0xcdc] ;  /* 0x000cdc00011c7983 */ /* 0x000ea20000300800 */
[----:B---3--:R-:W-:-:S05]  /*188c0*/  MOV R146, R21 ;  /* 0x0000001500927202 */ /* 0x008fca0000000f00 */
[----:B------:R-:W-:Y:S04]  /*188d0*/  STL.64 [R1+0x1298], R146 ;  /* 0x0012989201007387 */ /* 0x000fe80000100a00 */
[----:B------:R-:W3:Y:S01]  /*188e0*/  LDL.LU R23, [R1+0xce0] ;  /* 0x000ce00001177983 */ /* 0x000ee20000300800 */
[----:B----4-:R-:W-:-:S05]  /*188f0*/  IMAD.MOV.U32 R148, RZ, RZ, R17 ;  /* 0x000000ffff947224 */ /* 0x010fca00078e0011 */
[----:B------:R-:W-:Y:S04]  /*18900*/  STL.64 [R1+0x12a0], R148 ;  /* 0x0012a09401007387 */ /* 0x000fe80000100a00 */
[----:B------:R-:W4:Y:S01]  /*18910*/  LDL.LU R21, [R1+0xce4] ;  /* 0x000ce40001157983 */ /* 0x000f220000300800 */
[----:B------:R-:W-:-:S04]  /*18920*/  LOP3.LUT R13, R13, R12, RZ, 0x3c, !PT ;  /* 0x0000000c0d0d7212 */ /* 0x000fc800078e3cff */
[----:B------:R-:W-:-:S04]  /*18930*/  LOP3.LUT R12, R13, R12, RZ, 0x3c, !PT ;  /* 0x0000000c0d0c7212 */ /* 0x000fc800078e3cff */
[----:B------:R-:W-:Y:S02]  /*18940*/  LOP3.LUT R13, R13, R12, RZ, 0x3c, !PT ;  /* 0x0000000c0d0d7212 */ /* 0x000fe400078e3cff */
[----:B------:R-:W-:-:S04]  /*18950*/  LOP3.LUT R15, R15, R14, RZ, 0x3c, !PT ;  /* 0x0000000e0f0f7212 */ /* 0x000fc800078e3cff */
[C---:B------:R-:W-:Y:S01]  /*18960*/  LOP3.LUT R14, R15.reuse, R14, RZ, 0x3c, !PT ;  /* 0x0000000e0f0e7212 */ /* 0x040fe200078e3cff */
[----:B------:R0:W-:Y:S03]  /*18970*/  STL.64 [R1+0x11b8], R12 ;  /* 0x0011b80c01007387 */ /* 0x0001e60000100a00 */
[----:B------:R-:W-:Y:S01]  /*18980*/  LOP3.LUT R15, R15, R14, RZ, 0x3c, !PT ;  /* 0x0000000e0f0f7212 */ /* 0x000fe200078e3cff */
[----:B------:R-:W4:Y:S04]  /*18990*/  LDL.LU R17, [R1+0xce8] ;  /* 0x000ce80001117983 */ /* 0x000f280000300800 */
[----:B------:R1:W-:Y:S01]  /*189a0*/  STL.64 [R1+0x11c0], R14 ;  /* 0x0011c00e01007387 */ /* 0x0003e20000100a00 */
[----:B------:R-:W-:-:S03]  /*189b0*/  IMAD.MOV.U32 R32, RZ, RZ, R3 ;  /* 0x000000ffff207224 */ /* 0x000fc600078e0003 */
[----:B------:R-:W4:Y:S04]  /*189c0*/  LDL.LU R3, [R1+0xcec] ;  /* 0x000cec0001037983 */ /* 0x000f280000300800 */
[----:B------:R-:W-:Y:S01]  /*189d0*/  STL.64 [R1+0x11c8], R32 ;  /* 0x0011c82001007387 */ /* 0x000fe20000100a00 */
[----:B------:R-:W-:-:S03]  /*189e0*/  IMAD.MOV.U32 R34, RZ, RZ, R31 ;  /* 0x000000ffff227224 */ /* 0x000fc600078e001f */
[----:B0-----:R-:W4:Y:S04]  /*189f0*/  LDL.LU R13, [R1+0xcf0] ;  /* 0x000cf000010d7983 */ /* 0x001f280000300800 */
        /* <DEDUP_REMOVED lines=12> */
[----:B------:R-:W-:Y:S02]  /*18ac0*/  IMAD.MOV.U32 R93, RZ, RZ, R92 ;  /* 0x000000ffff5d7224 */ /* 0x000fe400078e005c */
[----:B------:R-:W-:Y:S01]  /*18ad0*/  IMAD.MOV.U32 R92, RZ, RZ, R29 ;  /* 0x000000ffff5c7224 */ /* 0x000fe200078e001d */
[----:B------:R-:W-:Y:S01]  /*18ae0*/  STL.64 [R1+0x12c8], R74 ;  /* 0x0012c84a01007387 */ /* 0x000fe20000100a00 */
        /* <DEDUP_REMOVED lines=10> */
[----:B--2---:R-:W-:-:S05]  /*18b90*/  IMAD.MOV.U32 R94, RZ, RZ, R28 ;  /* 0x000000ffff5e7224 */ /* 0x004fca00078e001c */
[----:B------:R-:W-:Y:S04]  /*18ba0*/  STL.64 [R1+0x12d8], R94 ;  /* 0x0012d85e01007387 */ /* 0x000fe80000100a00 */
[----:B-1----:R-:W2:Y:S01]  /*18bb0*/  LDL.LU R15, [R1+0xd08] ;  /* 0x000d0800010f7983 */ /* 0x002ea20000300800 */
[----:B---3--:R-:W-:-:S05]  /*18bc0*/  MOV R112, R23 ;  /* 0x0000001700707202 */ /* 0x008fca0000000f00 */
[----:B------:R-:W-:Y:S04]  /*18bd0*/  STL.64 [R1+0x12e0], R112 ;  /* 0x0012e07001007387 */ /* 0x000fe80000100a00 */
[----:B------:R-:W3:Y:S01]  /*18be0*/  LDL.LU R14, [R1+0xd0c] ;  /* 0x000d0c00010e7983 */ /* 0x000ee20000300800 */
[----:B----4-:R-:W-:-:S05]  /*18bf0*/  IMAD.MOV.U32 R114, RZ, RZ, R21 ;  /* 0x000000ffff727224 */ /* 0x010fca00078e0015 */
[----:B------:R-:W-:Y:S04]  /*18c00*/  STL.64 [R1+0x12e8], R114 ;  /* 0x0012e87201007387 */ /* 0x000fe80000100a00 */
[----:B------:R-:W4:Y:S01]  /*18c10*/  LDL.LU R28, [R1+0xd10] ;  /* 0x000d1000011c7983 */ /* 0x000f220000300800 */
[----:B------:R-:W-:-:S05]  /*18c20*/  IMAD.MOV.U32 R132, RZ, RZ, R17 ;  /* 0x000000ffff847224 */ /* 0x000fca00078e0011 */
[----:B------:R-:W-:Y:S01]  /*18c30*/  STL.64 [R1+0x12f0], R132 ;  /* 0x0012f08401007387 */ /* 0x000fe20000100a00 */
[----:B------:R-:W-:-:S03]  /*18c40*/  IMAD.MOV.U32 R134, RZ, RZ, R3 ;  /* 0x000000ffff867224 */ /* 0x000fc600078e0003 */
[----:B------:R-:W4:Y:S04]  /*18c50*/  LDL.LU R3, [R1+0xd14] ;  /* 0x000d140001037983 */ /* 0x000f280000300800 */
[----:B------:R-:W-:Y:S01]  /*18c60*/  STL.64 [R1+0x12f8], R134 ;  /* 0x0012f88601007387 */ /* 0x000fe20000100a00 */
[----:B------:R-:W-:-:S03]  /*18c70*/  IMAD.MOV.U32 R150, RZ, RZ, R13 ;  /* 0x000000ffff967224 */ /* 0x000fc600078e000d */
[----:B------:R-:W4:Y:S04]  /*18c80*/  LDL.LU R23, [R1+0xd18] ;  /* 0x000d180001177983 */ /* 0x000f280000300800 */
[----:B------:R-:W4:Y:S01]  /*18c90*/  LDL.LU R13, [R1+0xd1c] ;  /* 0x000d1c00010d7983 */ /* 0x000f220000300800 */
[----:B------:R-:W-:-:S03]  /*18ca0*/  IMAD.MOV.U32 R152, RZ, RZ, R12 ;  /* 0x000000ffff987224 */ /* 0x000fc600078e000c */
[----:B------:R-:W-:Y:S04]  /*18cb0*/  STL.64 [R1+0x1300], R150 ;  /* 0x0013009601007387 */ /* 0x000fe80000100a00 */
[----:B------:R-:W4:Y:S01]  /*18cc0*/  LDL.LU R12, [R1+0xd20] ;  /* 0x000d2000010c7983 */ /* 0x000f220000300800 */
[----:B------:R-:W-:-:S03]  /*18cd0*/  IMAD.MOV.U32 R17, RZ, RZ, R16 ;  /* 0x000000ffff117224 */ /* 0x000fc600078e0010 */
[----:B------:R-:W-:Y:S01]  /*18ce0*/  STL.64 [R1+0x1308], R152 ;  /* 0x0013089801007387 */ /* 0x000fe20000100a00 */
[----:B------:R-:W-:-:S03]  /*18cf0*/  IMAD.MOV.U32 R16, RZ, RZ, R2 ;  /* 0x000000ffff107224 */ /* 0x000fc600078e0002 */
[----:B------:R-:W4:Y:S01]  /*18d00*/  LDL.LU R2, [R1+0xd24] ;  /* 0x000d240001027983 */ /* 0x000f220000300800 */
[----:B------:R-:W-:-:S04]  /*18d10*/  LOP3.LUT R19, R19, R18, RZ, 0x3c, !PT ;  /* 0x0000001213137212 */ /* 0x000fc800078e3cff */
[C---:B------:R-:W-:Y:S01]  /*18d20*/  LOP3.LUT R18, R19.reuse, R18, RZ, 0x3c, !PT ;  /* 0x0000001213127212 */ /* 0x040fe200078e3cff */
[----:B------:R-:W-:Y:S03]  /*18d30*/  STL.64 [R1+0x1310], R16 ;  /* 0x0013101001007387 */ /* 0x000fe60000100a00 */
[----:B------:R-:W-:Y:S01]  /*18d40*/  LOP3.LUT R19, R19, R18, RZ, 0x3c, !PT ;  /* 0x0000001213137212 */ /* 0x000fe200078e3cff */
[----:B------:R-:W4:Y:S04]  /*18d50*/  LDL.LU R21, [R1+0xd28] ;  /* 0x000d280001157983 */ /* 0x000f280000300800 */
[----:B------:R0:W-:Y:S01]  /*18d60*/  STL.64 [R1+0x1318], R18 ;  /* 0x0013181201007387 */ /* 0x0001e20000100a00 */
[----:B------:R-:W-:-:S03]  /*18d70*/  IMAD.MOV.U32 R36, RZ, RZ, R0 ;  /* 0x000000ffff247224 */ /* 0x000fc600078e0000 */
[----:B0-----:R-:W4:Y:S04]  /*18d80*/  LDL.LU R18, [R1+0xd2c] ;  /* 0x000d2c0001127983 */ /* 0x001f280000300800 */
[----:B------:R-:W4:Y:S01]  /*18d90*/  LDL.LU R0, [R1+0xd30] ;  /* 0x000d300001007983 */ /* 0x000f220000300800 */
[----:B------:R-:W-:Y:S02]  /*18da0*/  IMAD.MOV.U32 R39, RZ, RZ, R38 ;  /* 0x000000ffff277224 */ /* 0x000fe400078e0026 */
[----:B------:R-:W-:Y:S01]  /*18db0*/  IMAD.MOV.U32 R38, RZ, RZ, R29 ;  /* 0x000000ffff267224 */ /* 0x000fe200078e001d */
[----:B------:R-:W-:Y:S01]  /*18dc0*/  STL.64 [R1+0x1320], R36 ;  /* 0x0013202401007387 */ /* 0x000fe20000100a00 */
[----:B------:R-:W-:-:S03]  /*18dd0*/  IMAD.MOV.U32 R57, RZ, RZ, R56 ;  /* 0x000000ffff397224 */ /* 0x000fc600078e0038 */
[----:B------:R-:W4:Y:S04]  /*18de0*/  LDL.LU R17, [R1+0xd34] ;  /* 0x000d340001117983 */ /* 0x000f280000300800 */
        /* <DEDUP_REMOVED lines=12> */
[----:B--2---:R-:W-:Y:S02]  /*18eb0*/  IMAD.MOV.U32 R56, RZ, RZ, R15 ;  /* 0x000000ffff387224 */ /* 0x004fe400078e000f */
[----:B------:R-:W2:Y:S04]  /*18ec0*/  LDL.LU R15, [R1+0xd3c] ;  /* 0x000d3c00010f7983 */ /* 0x000ea80000300800 */
[----:B------:R-:W-:Y:S01]  /*18ed0*/  STL.64 [R1+0x1330], R56 ;  /* 0x0013303801007387 */ /* 0x000fe20000100a00 */
[----:B---3--:R-:W-:-:S03]  /*18ee0*/  MOV R58, R14 ;  /* 0x0000000e003a7202 */ /* 0x008fc60000000f00 */
[----:B------:R-:W3:Y:S04]  /*18ef0*/  LDL.LU R14, [R1+0xd40] ;  /* 0x000d4000010e7983 */ /* 0x000ee80000300800 */
[----:B------:R-:W-:Y:S01]  /*18f00*/  STL.64 [R1+0x1338], R58 ;  /* 0x0013383a01007387 */ /* 0x000fe20000100a00 */
[----:B----4-:R-:W-:-:S05]  /*18f10*/  IMAD.MOV.U32 R76, RZ, RZ, R28 ;  /* 0x000000ffff4c7224 */ /* 0x010fca00078e001c */
[----:B------:R-:W-:Y:S01]  /*18f20*/  STL.64 [R1+0x1340], R76 ;  /* 0x0013404c01007387 */ /* 0x000fe20000100a00 */
[----:B------:R-:W-:-:S03]  /*18f30*/  IMAD.MOV.U32 R78, RZ, RZ, R3 ;  /* 0x000000ffff4e7224 */ /* 0x000fc600078e0003 */
[----:B------:R-:W4:Y:S01]  /*18f40*/  LDL.LU R3, [R1+0xd44] ;  /* 0x000d440001037983 */ /* 0x000f220000300800 */
[----:B------:R-:W-:-:S03]  /*18f50*/  IMAD.MOV.U32 R96, RZ, RZ, R23 ;  /* 0x000000ffff607224 */ /* 0x000fc600078e0017 */
[----:B------:R-:W-:Y:S01]  /*18f60*/  STL.64 [R1+0x1348], R78 ;  /* 0x0013484e01007387 */ /* 0x000fe20000100a00 */
[----:B------:R-:W-:-:S03]  /*18f70*/  IMAD.MOV.U32 R98, RZ, RZ, R13 ;  /* 0x000000ffff627224 */ /* 0x000fc600078e000d */
[----:B------:R-:W-:Y:S04]  /*18f80*/  STL.64 [R1+0x1350], R96 ;  /* 0x0013506001007387 */ /* 0x000fe80000100a00 */
[----:B------:R-:W-:Y:S01]  /*18f90*/  STL.64 [R1+0x1358], R98 ;  /* 0x0013586201007387 */ /* 0x000fe20000100a00 */
[----:B------:R-:W-:-:S03]  /*18fa0*/  IMAD.MOV.U32 R116, RZ, RZ, R12 ;  /* 0x000000ffff747224 */ /* 0x000fc600078e000c */
[----:B------:R-:W4:Y:S04]  /*18fb0*/  LDL.LU R13, [R1+0xd48] ;  /* 0x000d4800010d7983 */ /* 0x000f280000300800 */
[----:B------:R-:W-:Y:S04]  /*18fc0*/  STL.64 [R1+0x1360], R116 ;  /* 0x0013607401007387 */ /* 0x000fe80000100a00 */
[----:B------:R-:W4:Y:S01]  /*18fd0*/  LDL.LU R12, [R1+0xd4c] ;  /* 0x000d4c00010c7983 */ /* 0x000f220000300800 */
[----:B------:R-:W-:-:S03]  /*18fe0*/  IMAD.MOV.U32 R118, RZ, RZ, R2 ;  /* 0x000000ffff767224 */ /* 0x000fc600078e0002 */
[----:B------:R-:W4:Y:S04]  /*18ff0*/  LDL.LU R2, [R1+0xd50] ;  /* 0x000d500001027983 */ /* 0x000f280000300800 */
[----:B------:R-:W-:Y:S01]  /*19000*/  STL.64 [R1+0x1368], R118 ;  /* 0x0013687601007387 */ /* 0x000fe20000100a00 */
[----:B------:R-:W-:-:S05]  /*19010*/  IMAD.MOV.U32 R136, RZ, RZ, R21 ;  /* 0x000000ffff887224 */ /* 0x000fca00078e0015 */
[----:B------:R-:W-:Y:S01]  /*19020*/  STL.64 [R1+0x1370], R136 ;  /* 0x0013708801007387 */ /* 0x000fe20000100a00 */
[----:B------:R-:W-:Y:S02]  /*19030*/  IMAD.MOV.U32 R138, RZ, RZ, R18 ;  /* 0x000000ffff8a7224 */ /* 0x000fe400078e0012 */
[----:B------:R-:W-:-:S03]  /*19040*/  IMAD.MOV.U32 R154, RZ, RZ, R0 ;  /* 0x000000ffff9a7224 */ /* 0x000fc600078e0000 */
[----:B------:R-:W-:Y:S04]  /*19050*/  STL.64 [R1+0x1378], R138 ;  /* 0x0013788a01007387 */ /* 0x000fe80000100a00 */
[----:B------:R-:W4:Y:S01]  /*19060*/  LDL.LU R0, [R1+0xd54] ;  /* 0x000d540001007983 */ /* 0x000f220000300800 */
[----:B------:R-:W-:Y:S01]  /*19070*/  IMAD.MOV.U32 R157, RZ, RZ, R156 ;  /* 0x000000ffff9d7224 */ /* 0x000fe200078e009c */
[----:B------:R-:W-:Y:S01]  /*19080*/  MOV R156, R17 ;  /* 0x00000011009c7202 */ /* 0x000fe20000000f00 */
[----:B------:R-:W-:Y:S02]  /*19090*/  IMAD.MOV.U32 R21, RZ, RZ, R20 ;  /* 0x000000ffff157224 */ /* 0x000fe400078e0014 */
[----:B------:R-:W-:Y:S01]  /*190a0*/  IMAD.MOV.U32 R23, RZ, RZ, R22 ;  /* 0x000000ffff177224 */ /* 0x000fe200078e0016 */
[----:B------:R-:W-:Y:S01]  /*190b0*/  STL.64 [R1+0x1380], R154 ;  /* 0x0013809a01007387 */ /* 0x000fe20000100a00 */
[----:B------:R-:W-:-:S03]  /*190c0*/  IMAD.MOV.U32 R20, RZ, RZ, R16 ;  /* 0x000000ffff147224 */ /* 0x000fc600078e0010 */
[----:B------:R-:W-:Y:S01]  /*190d0*/  STL.64 [R1+0x1388], R156 ;  /* 0x0013889c01007387 */ /* 0x000fe20000100a00 */
[----:B------:R-:W-:-:S03]  /*190e0*/  IMAD.MOV.U32 R41, RZ, RZ, R40 ;  /* 0x000000ffff297224 */ /* 0x000fc600078e0028 */
[----:B------:R-:W-:Y:S04]  /*190f0*/  STL.64 [R1+0x1390], R20 ;  /* 0x0013901401007387 */ /* 0x000fe80000100a00 */
[----:B------:R-:W4:Y:S01]  /*19100*/  LDL.LU R31, [R1+0xd58] ;  /* 0x000d5800011f7983 */ /* 0x000f220000300800 */
[----:B------:R-:W-:Y:S02]  /*19110*/  IMAD.MOV.U32 R43, RZ, RZ, R42 ;  /* 0x000000ffff2b7224 */ /* 0x000fe400078e002a */
[----:B------:R-:W-:Y:S02]  /*19120*/  IMAD.MOV.U32 R61, RZ, RZ, R60 ;  /* 0x000000ffff3d7224 */ /* 0x000fe400078e003c */
[----:B------:R-:W-:Y:S02]  /*19130*/  IMAD.MOV.U32 R63, RZ, RZ, R62 ;  /* 0x000000ffff3f7224 */ /* 0x000fe400078e003e */
[----:B------:R-:W-:-:S02]  /*19140*/  IMAD.MOV.U32 R81, RZ, RZ, R80 ;  /* 0x000000ffff517224 */ /* 0x000fc400078e0050 */
[----:B------:R-:W-:Y:S02]  /*19150*/  IMAD.MOV.U32 R83, RZ, RZ, R82 ;  /* 0x000000ffff537224 */ /* 0x000fe400078e0052 */
[----:B--2---:R-:W-:-:S05]  /*19160*/  IMAD.MOV.U32 R22, RZ, RZ, R15 ;  /* 0x000000ffff167224 */ /* 0x004fca00078e000f */
[----:B------:R0:W-:Y:S04]  /*19170*/  STL.64 [R1+0x1398], R22 ;  /* 0x0013981601007387 */ /* 0x0001e80000100a00 */
[----:B------:R-:W2:Y:S04]  /*19180*/  LDL.LU R30, [R1+0xd5c] ;  /* 0x000d5c00011e7983 */ /* 0x000ea80000300800 */
[----:B------:R-:W2:Y:S01]  /*19190*/  LDL.LU R29, [R1+0xd60] ;  /* 0x000d6000011d7983 */ /* 0x000ea20000300800 */
[----:B---3--:R-:W-:-:S05]  /*191a0*/  IMAD.MOV.U32 R40, RZ, RZ, R14 ;  /* 0x000000ffff287224 */ /* 0x008fca00078e000e */
[----:B------:R-:W-:Y:S04]  /*191b0*/  STL.64 [R1+0x13a0], R40 ;  /* 0x0013a02801007387 */ /* 0x000fe80000100a00 */
[----:B0-----:R-:W3:Y:S04]  /*191c0*/  LDL.LU R23, [R1+0xd64] ;  /* 0x000d640001177983 */ /* 0x001ee80000300800 */
[----:B------:R-:W3:Y:S04]  /*191d0*/  LDL.LU R22, [R1+0xd68] ;  /* 0x000d680001167983 */ /* 0x000ee80000300800 */
[----:B------:R-:W3:Y:S04]  /*191e0*/  LDL.LU R21, [R1] ;  /* 0x0000000001157983 */ /* 0x000ee80000300800 */
[----:B------:R-:W3:Y:S04]  /*191f0*/  LDL.LU R20, [R1+0xd6c] ;  /* 0x000d6c0001147983 */ /* 0x000ee80000300800 */
[----:B------:R-:W3:Y:S01]  /*19200*/  LDL.LU R19, [R1+0x8] ;  /* 0x0000080001137983 */ /* 0x000ee20000300800 */
[----:B----4-:R-:W-:-:S03]  /*19210*/  IMAD.MOV.U32 R42, RZ, RZ, R3 ;  /* 0x000000ffff2a7224 */ /* 0x010fc600078e0003 */
[----:B------:R-:W4:Y:S04]  /*19220*/  LDL.LU R3, [R1+0xd70] ;  /* 0x000d700001037983 */ /* 0x000f280000300800 */
[----:B------:R-:W-:Y:S01]  /*19230*/  STL.64 [R1+0x13b0], R42 ;  /* 0x0013b02a01007387 */ /* 0x000fe20000100a00 */
[----:B------:R-:W-:Y:S02]  /*19240*/  IMAD.MOV.U32 R60, RZ, RZ, R13 ;  /* 0x000000ffff3c7224 */ /* 0x000fe400078e000d */
[----:B------:R-:W-:-:S03]  /*19250*/  IMAD.MOV.U32 R62, RZ, RZ, R12 ;  /* 0x000000ffff3e7224 */ /* 0x000fc600078e000c */
[----:B------:R-:W-:Y:S04]  /*19260*/  STL.64 [R1+0x13b8], R60 ;  /* 0x0013b83c01007387 */ /* 0x000fe80000100a00 */
[----:B------:R-:W-:Y:S04]  /*19270*/  STL.64 [R1+0x13c0], R62 ;  /* 0x0013c03e01007387 */ /* 0x000fe80000100a00 */
[----:B------:R-:W4:Y:S04]  /*19280*/  LDL.LU R28, [R1+0x10] ;  /* 0x00001000011c7983 */ /* 0x000f280000300800 */
[----:B------:R-:W4:Y:S01]  /*19290*/  LDL.LU R18, [R1+0xd74] ;  /* 0x000d740001127983 */ /* 0x000f220000300800 */
[----:B------:R-:W-:-:S03]  /*192a0*/  IMAD.MOV.U32 R80, RZ, RZ, R2 ;  /* 0x000000ffff507224 */ /* 0x000fc600078e0002 */
[----:B------:R-:W4:Y:S04]  /*192b0*/  LDL.LU R17, [R1+0x18] ;  /* 0x0000180001117983 */ /* 0x000f280000300800 */
[----:B------:R-:W4:Y:S04]  /*192c0*/  LDL.LU R16, [R1+0xd78] ;  /* 0x000d780001107983 */ /* 0x000f280000300800 */
[----:B------:R-:W-:Y:S04]  /*192d0*/  STL.64 [R1+0x13c8], R80 ;  /* 0x0013c85001007387 */ /* 0x000fe80000100a00 */
[----:B------:R-:W4:Y:S04]  /*192e0*/  LDL.LU R15, [R1+0x20] ;  /* 0x00002000010f7983 */ /* 0x000f280000300800 */
[----:B------:R-:W4:Y:S04]  /*192f0*/  LDL.LU R14, [R1+0xd7c] ;  /* 0x000d7c00010e7983 */ /* 0x000f280000300800 */
[----:B------:R-:W4:Y:S04]  /*19300*/  LDL.LU R13, [R1+0x28] ;  /* 0x00002800010d7983 */ /* 0x000f280000300800 */
[----:B------:R-:W4:Y:S04]  /*19310*/  LDL.LU R12, [R1+0xd80] ;  /* 0x000d8000010c7983 */ /* 0x000f280000300800 */
[----:B------:R-:W4:Y:S01]  /*19320*/  LDL.LU R2, [R1+0x30] ;  /* 0x0000300001027983 */ /* 0x000f220000300800 */
[----:B------:R-:W-:-:S03]  /*19330*/  IMAD.MOV.U32 R82, RZ, RZ, R0 ;  /* 0x000000ffff527224 */ /* 0x000fc600078e0000 */
[----:B------:R-:W4:Y:S01]  /*19340*/  LDL.LU R0, [R1+0xd84] ;  /* 0x000d840001007983 */ /* 0x000f220000300800 */
[----:B------:R-:W-:Y:S02]  /*19350*/  IMAD.MOV.U32 R101, RZ, RZ, R100 ;  /* 0x000000ffff657224 */ /* 0x000fe400078e0064 */
[----:B------:R-:W-:Y:S02]  /*19360*/  IMAD.MOV.U32 R103, RZ, RZ, R102 ;  /* 0x000000ffff677224 */ /* 0x000fe400078e0066 */
[----:B------:R-:W-:Y:S02]  /*19370*/  IMAD.MOV.U32 R121, RZ, RZ, R120 ;  /* 0x000000ffff797224 */ /* 0x000fe400078e0078 */
[----:B------:R-:W-:Y:S01]  /*19380*/  IMAD.MOV.U32 R123, RZ, RZ, R122 ;  /* 0x000000ffff7b7224 */ /* 0x000fe200078e007a */
[----:B------:R-:W-:Y:S01]  /*19390*/  STL.64 [R1+0x13d8], R82 ;  /* 0x0013d85201007387 */ /* 0x000fe20000100a00 */
[----:B------:R-:W-:Y:S02]  /*193a0*/  IMAD.MOV.U32 R141, RZ, RZ, R140 ;  /* 0x000000ffff8d7224 */ /* 0x000fe400078e008c */
[----:B------:R-:W-:-:S05]  /*193b0*/  IMAD.MOV.U32 R100, RZ, RZ, R31 ;  /* 0x000000ffff647224 */ /* 0x000fca00078e001f */
[----:B------:R-:W-:Y:S01]  /*193c0*/  STL.64 [R1+0x13e0], R100 ;  /* 0x0013e06401007387 */ /* 0x000fe20000100a00 */
[----:B--2---:R-:W-:Y:S01]  /*193d0*/  MOV R102, R30 ;  /* 0x0000001e00667202 */ /* 0x004fe20000000f00 */
[----:B------:R-:W-:-:S04]  /*193e0*/  IMAD.MOV.U32 R120, RZ, RZ, R29 ;  /* 0x000000ffff787224 */ /* 0x000fc800078e001d */
[----:B------:R-:W-:Y:S04]  /*193f0*/  STL.64 [R1+0x13e8], R102 ;  /* 0x0013e86601007387 */ /* 0x000fe80000100a00 */
[----:B------:R-:W-:Y:S01]  /*19400*/  STL.64 [R1+0x13f0], R120 ;  /* 0x0013f07801007387 */ /* 0x000fe20000100a00 */
[----:B---3--:R-:W-:Y:S02]  /*19410*/  IMAD.MOV.U32 R122, RZ, RZ, R23 ;  /* 0x000000ffff7a7224 */ /* 0x008fe400078e0017 */
[----:B------:R-:W-:-:S03]  /*19420*/  IMAD.MOV.U32 R140, RZ, RZ, R22 ;  /* 0x000000ffff8c7224 */ /* 0x000fc600078e0016 */
[----:B------:R-:W-:Y:S04]  /*19430*/  STL.64 [R1+0x13f8], R122 ;  /* 0x0013f87a01007387 */ /* 0x000fe80000100a00 */
[----:B------:R-:W-:Y:S01]  /*19440*/  STL.64 [R1+0x1400], R140 ;  /* 0x0014008c01007387 */ /* 0x000fe20000100a00 */
[----:B------:R-:W-:-:S03]  /*19450*/  IMAD.MOV.U32 R125, RZ, RZ, R21 ;  /* 0x000000ffff7d7224 */ /* 0x000fc600078e0015 */
[----:B------:R-:W2:Y:S01]  /*19460*/  LDL.LU R36, [R1+0x38] ;  /* 0x0000380001247983 */ /* 0x000ea20000300800 */
[----:B------:R-:W-:-:S03]  /*19470*/  IMAD.MOV.U32 R124, RZ, RZ, R20 ;  /* 0x000000ffff7c7224 */ /* 0x000fc600078e0014 */
[----:B------:R-:W3:Y:S01]  /*19480*/  LDL.LU R35, [R1+0xd88] ;  /* 0x000d880001237983 */ /* 0x000ee20000300800 */
[----:B------:R-:W-:-:S03]  /*19490*/  IMAD.MOV.U32 R143, RZ, RZ, R19 ;  /* 0x000000ffff8f7224 */ /* 0x000fc600078e0013 */
[----:B------:R-:W2:Y:S04]  /*194a0*/  LDL.LU R23, [R1+0x40] ;  /* 0x0000400001177983 */ /* 0x000ea80000300800 */
[----:B------:R-:W3:Y:S04]  /*194b0*/  LDL.LU R22, [R1+0xd8c] ;  /* 0x000d8c0001167983 */ /* 0x000ee80000300800 */
[----:B------:R-:W3:Y:S04]  /*194c0*/  LDL.LU R21, [R1+0x48] ;  /* 0x0000480001157983 */ /* 0x000ee80000300800 */
[----:B------:R-:W3:Y:S04]  /*194d0*/  LDL.LU R20, [R1+0xd90] ;  /* 0x000d900001147983 */ /* 0x000ee80000300800 */
[----:B------:R-:W3:Y:S01]  /*194e0*/  LDL.LU R19, [R1+0x50] ;  /* 0x0000500001137983 */ /* 0x000ee20000300800 */
[----:B----4-:R-:W-:-:S03]  /*194f0*/  IMAD.MOV.U32 R142, RZ, RZ, R3 ;  /* 0x000000ffff8e7224 */ /* 0x010fc600078e0003 */
[----:B------:R-:W4:Y:S04]  /*19500*/  LDL.LU R3, [R1+0xd94] ;  /* 0x000d940001037983 */ /* 0x000f280000300800 */
[----:B------:R-:W-:Y:S04]  /*19510*/  STL.64 [R1], R124 ;  /* 0x0000007c01007387 */ /* 0x000fe80000100a00 */
[----:B------:R-:W-:Y:S04]  /*19520*/  STL.64 [R1+0x1408], R124 ;  /* 0x0014087c01007387 */ /* 0x000fe80000100a00 */
[----:B------:R-:W-:Y:S04]  /*19530*/  STL.64 [R1+0x8], R142 ;  /* 0x0000088e01007387 */ /* 0x000fe80000100a00 */
[----:B------:R-:W-:Y:S01]  /*19540*/  STL.64 [R1+0x1410], R142 ;  /* 0x0014108e01007387 */ /* 0x000fe20000100a00 */
[----:B------:R-:W-:-:S02]  /*19550*/  IMAD.MOV.U32 R145, RZ, RZ, R28 ;  /* 0x000000ffff917224 */ /* 0x000fc400078e001c */
[----:B------:R-:W-:-:S05]  /*19560*/  IMAD.MOV.U32 R144, RZ, RZ, R18 ;  /* 0x000000ffff907224 */ /* 0x000fca00078e0012 */
[----:B------:R-:W-:Y:S04]  /*19570*/  STL.64 [R1+0x10], R144 ;  /* 0x0000109001007387 */ /* 0x000fe80000100a00 */
[----:B------:R-:W-:Y:S01]  /*19580*/  STL.64 [R1+0x1418], R144 ;  /* 0x0014189001007387 */ /* 0x000fe20000100a00 */
[----:B------:R-:W-:-:S03]  /*19590*/  IMAD.MOV.U32 R29, RZ, RZ, R17 ;  /* 0x000000ffff1d7224 */ /* 0x000fc600078e0011 */
[----:B------:R-:W4:Y:S01]  /*195a0*/  LDL.LU R34, [R1+0x58] ;  /* 0x0000580001227983 */ /* 0x000f220000300800 */
[----:B------:R-:W-:-:S03]  /*195b0*/  IMAD.MOV.U32 R28, RZ, RZ, R16 ;  /* 0x000000ffff1c7224 */ /* 0x000fc600078e0010 */
[----:B------:R-:W4:Y:S04]  /*195c0*/  LDL.LU R33, [R1+0xd98] ;  /* 0x000d980001217983 */ /* 0x000f280000300800 */
[----:B------:R-:W4:Y:S04]  /*195d0*/  LDL.LU R32, [R1+0x60] ;  /* 0x0000600001207983 */ /* 0x000f280000300800 */
[----:B------:R-:W4:Y:S01]  /*195e0*/  LDL.LU R18, [R1+0xd9c] ;  /* 0x000d9c0001127983 */ /* 0x000f220000300800 */
[----:B------:R-:W-:-:S03]  /*195f0*/  IMAD.MOV.U32 R31, RZ, RZ, R15 ;  /* 0x000000ffff1f7224 */ /* 0x000fc600078e000f */
[----:B------:R-:W4:Y:S01]  /*19600*/  LDL.LU R17, [R1+0x68] ;  /* 0x0000680001117983 */ /* 0x000f220000300800 */
[----:B------:R-:W-:-:S03]  /*19610*/  IMAD.MOV.U32 R30, RZ, RZ, R14 ;  /* 0x000000ffff1e7224 */ /* 0x000fc600078e000e */
[----:B------:R-:W4:Y:S01]  /*19620*/  LDL.LU R16, [R1+0xda0] ;  /* 0x000da00001107983 */ /* 0x000f220000300800 */
[----:B------:R-:W-:-:S03]  /*19630*/  IMAD.MOV.U32 R15, RZ, RZ, R2 ;  /* 0x000000ffff0f7224 */ /* 0x000fc600078e0002 */
[----:B------:R-:W4:Y:S01]  /*19640*/  LDL.LU R2, [R1+0x70] ;  /* 0x0000700001027983 */ /* 0x000f220000300800 */
[----:B------:R-:W-:-:S03]  /*19650*/  IMAD.MOV.U32 R14, RZ, RZ, R0 ;  /* 0x000000ffff0e7224 */ /* 0x000fc600078e0000 */
[----:B------:R-:W4:Y:S04]  /*19660*/  LDL.LU R0, [R1+0xda4] ;  /* 0x000da40001007983 */ /* 0x000f280000300800 */
[----:B------:R-:W-:Y:S04]  /*19670*/  STL.64 [R1+0x18], R28 ;  /* 0x0000181c01007387 */ /* 0x000fe80000100a00 */
[----:B------:R0:W-:Y:S04]  /*19680*/  STL.64 [R1+0x1420], R28 ;  /* 0x0014201c01007387 */ /* 0x0001e80000100a00 */
[----:B------:R-:W-:Y:S04]  /*19690*/  STL.64 [R1+0x20], R30 ;  /* 0x0000201e01007387 */ /* 0x000fe80000100a00 */
[----:B------:R-:W-:Y:S04]  /*196a0*/  STL.64 [R1+0x1428], R30 ;  /* 0x0014281e01007387 */ /* 0x000fe80000100a00 */
[----:B------:R-:W-:Y:S04]  /*196b0*/  STL.64 [R1+0x28], R12 ;  /* 0x0000280c01007387 */ /* 0x000fe80000100a00 */
[----:B------:R1:W-:Y:S04]  /*196c0*/  STL.64 [R1+0x1430], R12 ;  /* 0x0014300c01007387 */ /* 0x0003e80000100a00 */
[----:B------:R-:W-:Y:S04]  /*196d0*/  STL.64 [R1+0x30], R14 ;  /* 0x0000300e01007387 */ /* 0x000fe80000100a00 */
[----:B------:R1:W-:Y:S04]  /*196e0*/  STL.64 [R1+0x1438], R14 ;  /* 0x0014380e01007387 */ /* 0x0003e80000100a00 */
[----:B0-----:R-:W4:Y:S01]  /*196f0*/  LDL.LU R28, [R1+0x78] ;  /* 0x00007800011c7983 */ /* 0x001f220000300800 */
[----:B--2---:R-:W-:-:S03]  /*19700*/  IMAD.MOV.U32 R47, RZ, RZ, R23 ;  /* 0x000000ffff2f7224 */ /* 0x004fc600078e0017 */
[----:B------:R-:W2:Y:S01]  /*19710*/  LDL.LU R23, [R1+0xda8] ;  /* 0x000da80001177983 */ /* 0x000ea20000300800 */
[----:B---3--:R-:W-:-:S03]  /*19720*/  IMAD.MOV.U32 R46, RZ, RZ, R22 ;  /* 0x000000ffff2e7224 */ /* 0x008fc600078e0016 */
[----:B------:R-:W3:Y:S01]  /*19730*/  LDL.LU R22, [R1+0x80] ;  /* 0x0000800001167983 */ /* 0x000ee20000300800 */
[----:B------:R-:W-:-:S03]  /*19740*/  IMAD.MOV.U32 R65, RZ, RZ, R21 ;  /* 0x000000ffff417224 */ /* 0x000fc600078e0015 */
[----:B------:R-:W2:Y:S01]  /*19750*/  LDL.LU R21, [R1+0xdac] ;  /* 0x000dac0001157983 */ /* 0x000ea20000300800 */
[----:B------:R-:W-:-:S03]  /*19760*/  IMAD.MOV.U32 R64, RZ, RZ, R20 ;  /* 0x000000ffff407224 */ /* 0x000fc600078e0014 */
[----:B------:R-:W2:Y:S01]  /*19770*/  LDL.LU R20, [R1+0x88] ;  /* 0x0000880001147983 */ /* 0x000ea20000300800 */
[----:B------:R-:W-:-:S03]  /*19780*/  IMAD.MOV.U32 R67, RZ, RZ, R19 ;  /* 0x000000ffff437224 */ /* 0x000fc600078e0013 */
[----:B------:R-:W2:Y:S04]  /*19790*/  LDL.LU R19, [R1+0xdb0] ;  /* 0x000db00001137983 */ /* 0x000ea80000300800 */
[----:B-1----:R-:W2:Y:S01]  /*197a0*/  LDL.LU R12, [R1+0x90] ;  /* 0x00009000010c7983 */ /* 0x002ea20000300800 */
[----:B----4-:R-:W-:-:S03]  /*197b0*/  IMAD.MOV.U32 R66, RZ, RZ, R3 ;  /* 0x000000ffff427224 */ /* 0x010fc600078e0003 */
[----:B------:R-:W4:Y:S01]  /*197c0*/  LDL.LU R3, [R1+0xdb4] ;  /* 0x000db40001037983 */ /* 0x000f220000300800 */
[----:B------:R-:W-:Y:S01]  /*197d0*/  IMAD.MOV.U32 R44, RZ, RZ, R35 ;  /* 0x000000ffff2c7224 */ /* 0x000fe200078e0023 */
[----:B------:R-:W-:-:S05]  /*197e0*/  MOV R45, R36 ;  /* 0x00000024002d7202 */ /* 0x000fca0000000f00 */
[----:B------:R-:W-:Y:S04]  /*197f0*/  STL.64 [R1+0x38], R44 ;  /* 0x0000382c01007387 */ /* 0x000fe80000100a00 */
[----:B------:R-:W-:Y:S04]  /*19800*/  STL.64 [R1+0x1440], R44 ;  /* 0x0014402c01007387 */ /* 0x000fe80000100a00 */
[----:B------:R-:W-:Y:S04]  /*19810*/  STL.64 [R1+0x40], R46 ;  /* 0x0000402e01007387 */ /* 0x000fe80000100a00 */
[----:B------:R-:W-:Y:S04]  /*19820*/  STL.64 [R1+0x1448], R46 ;  /* 0x0014482e01007387 */ /* 0x000fe80000100a00 */
[----:B------:R-:W-:Y:S04]  /*19830*/  STL.64 [R1+0x48], R64 ;  /* 0x0000484001007387 */ /* 0x000fe80000100a00 */
[----:B------:R-:W-:Y:S04]  /*19840*/  STL.64 [R1+0x1450], R64 ;  /* 0x0014504001007387 */ /* 0x000fe80000100a00 */
[----:B------:R-:W-:Y:S04]  /*19850*/  STL.64 [R1+0x50], R66 ;  /* 0x0000504201007387 */ /* 0x000fe80000100a00 */
[----:B------:R-:W-:Y:S01]  /*19860*/  STL.64 [R1+0x1458], R66 ;  /* 0x0014584201007387 */ /* 0x000fe20000100a00 */
[----:B------:R-:W-:-:S03]  /*19870*/  IMAD.MOV.U32 R86, RZ, RZ, R18 ;  /* 0x000000ffff567224 */ /* 0x000fc600078e0012 */
[----:B------:R-:W3:Y:S01]  /*19880*/  LDL.LU R18, [R1+0x98] ;  /* 0x0000980001127983 */ /* 0x000ee20000300800 */
[----:B------:R-:W-:-:S03]  /*19890*/  IMAD.MOV.U32 R105, RZ, RZ, R17 ;  /* 0x000000ffff697224 */ /* 0x000fc600078e0011 */
[----:B------:R-:W3:Y:S01]  /*198a0*/  LDL.LU R17, [R1+0xdb8] ;  /* 0x000db80001117983 */ /* 0x000ee20000300800 */
[----:B------:R-:W-:-:S03]  /*198b0*/  IMAD.MOV.U32 R104, RZ, RZ, R16 ;  /* 0x000000ffff687224 */ /* 0x000fc600078e0010 */
[----:B------:R-:W3:Y:S01]  /*198c0*/  LDL.LU R16, [R1+0xf8] ;  /* 0x0000f80001107983 */ /* 0x000ee20000300800 */
[----:B------:R-:W-:-:S03]  /*198d0*/  IMAD.MOV.U32 R107, RZ, RZ, R2 ;  /* 0x000000ffff6b7224 */ /* 0x000fc600078e0002 */
[----:B------:R-:W3:Y:S04]  /*198e0*/  LDL.LU R15, [R1+0xc1c] ;  /* 0x000c1c00010f7983 */ /* 0x000ee80000300800 */
[----:B------:R-:W3:Y:S01]  /*198f0*/  LDL.LU R14, [R1+0x108] ;  /* 0x00010800010e7983 */ /* 0x000ee20000300800 */
[----:B------:R-:W-:-:S03]  /*19900*/  IMAD.MOV.U32 R106, RZ, RZ, R0 ;  /* 0x000000ffff6a7224 */ /* 0x000fc600078e0000 */
[----:B------:R-:W3:Y:S04]  /*19910*/  LDL.LU R13, [R1+0xc24] ;  /* 0x000c2400010d7983 */ /* 0x000ee80000300800 */
[----:B------:R-:W3:Y:S04]  /*19920*/  LDL.LU R2, [R1+0x110] ;  /* 0x0001100001027983 */ /* 0x000ee80000300800 */
[----:B------:R-:W3:Y:S01]  /*19930*/  LDL.LU R0, [R1+0xc28] ;  /* 0x000c280001007983 */ /* 0x000ee20000300800 */
[----:B------:R-:W-:Y:S02]  /*19940*/  IMAD.MOV.U32 R84, RZ, RZ, R33 ;  /* 0x000000ffff547224 */ /* 0x000fe400078e0021 */
[----:B------:R-:W-:-:S02]  /*19950*/  IMAD.MOV.U32 R85, RZ, RZ, R34 ;  /* 0x000000ffff557224 */ /* 0x000fc400078e0022 */
[----:B------:R-:W-:-:S03]  /*19960*/  IMAD.MOV.U32 R87, RZ, RZ, R32 ;  /* 0x000000ffff577224 */ /* 0x000fc600078e0020 */
        /* <DEDUP_REMOVED lines=8> */
[----:B------:R-:W-:-:S02]  /*199f0*/  IMAD.MOV.U32 R127, RZ, RZ, R28 ;  /* 0x000000ffff7f7224 */ /* 0x000fc400078e001c */
[----:B--2---:R-:W-:Y:S02]  /*19a00*/  IMAD.MOV.U32 R89, RZ, RZ, R12 ;  /* 0x000000ffff597224 */ /* 0x004fe400078e000c */
[----:B------:R-:W2:Y:S01]  /*19a10*/  LDL.LU R12, [R1+0x148] ;  /* 0x00014800010c7983 */ /* 0x000ea20000300800 */
[----:B----4-:R-:W-:-:S03]  /*19a20*/  IMAD.MOV.U32 R88, RZ, RZ, R3 ;  /* 0x000000ffff587224 */ /* 0x010fc600078e0003 */
[----:B------:R-:W4:Y:S01]  /*19a30*/  LDL.LU R3, [R1+0xc08] ;  /* 0x000c080001037983 */ /* 0x000f220000300800 */
[----:B------:R-:W-:-:S03]  /*19a40*/  IMAD.MOV.U32 R126, RZ, RZ, R23 ;  /* 0x000000ffff7e7224 */ /* 0x000fc600078e0017 */
[----:B------:R-:W4:Y:S01]  /*19a50*/  LDL.LU R31, [R1+0x158] ;  /* 0x00015800011f7983 */ /* 0x000f220000300800 */
[----:B------:R-:W-:-:S03]  /*19a60*/  IMAD.MOV.U32 R48, RZ, RZ, R21 ;  /* 0x000000ffff307224 */ /* 0x000fc600078e0015 */
[----:B------:R-:W4:Y:S01]  /*19a70*/  LDL.LU R30, [R1+0xbe8] ;  /* 0x000be800011e7983 */ /* 0x000f220000300800 */
[----:B---3--:R-:W-:-:S03]  /*19a80*/  IMAD.MOV.U32 R49, RZ, RZ, R22 ;  /* 0x000000ffff317224 */ /* 0x008fc600078e0016 */
[----:B------:R-:W3:Y:S01]  /*19a90*/  LDL.LU R29, [R1+0x160] ;  /* 0x00016000011d7983 */ /* 0x000ee20000300800 */
[----:B------:R-:W-:Y:S01]  /*19aa0*/  IMAD.MOV.U32 R70, RZ, RZ, R19 ;  /* 0x000000ffff467224 */ /* 0x000fe200078e0013 */
[----:B------:R-:W-:Y:S02]  /*19ab0*/  MOV R71, R20 ;  /* 0x0000001400477202 */ /* 0x000fe40000000f00 */
[----:B------:R-:W3:Y:S04]  /*19ac0*/  LDL.LU R28, [R1+0xbec] ;  /* 0x000bec00011c7983 */ /* 0x000ee80000300800 */
[----:B------:R-:W3:Y:S04]  /*19ad0*/  LDL.LU R23, [R1+0x168] ;  /* 0x0001680001177983 */ /* 0x000ee80000300800 */
[----:B------:R-:W3:Y:S04]  /*19ae0*/  LDL.LU R22, [R1+0xbf0] ;  /* 0x000bf00001167983 */ /* 0x000ee80000300800 */
        /* <DEDUP_REMOVED lines=15> */
[----:B------:R-:W3:Y:S01]  /*19be0*/  LDL.LU R0, [R1+0xbf8] ;  /* 0x000bf80001007983 */ /* 0x000ee20000300800 */
[----:B------:R-:W-:Y:S02]  /*19bf0*/  IMAD.MOV.U32 R32, RZ, RZ, R17 ;  /* 0x000000ffff207224 */ /* 0x000fe400078e0011 */
[----:B------:R-:W-:Y:S01]  /*19c00*/  IMAD.MOV.U32 R33, RZ, RZ, R18 ;  /* 0x000000ffff217224 */ /* 0x000fe200078e0012 */
[----:B------:R-:W3:Y:S01]  /*19c10*/  LDL.LU R21, [R1+0x180] ;  /* 0x0001800001157983 */ /* 0x000ee20000300800 */
[----:B------:R-:W-:-:S03]  /*19c20*/  IMAD.MOV.U32 R51, RZ, RZ, R16 ;  /* 0x000000ffff337224 */ /* 0x000fc600078e0010 */
[----:B------:R-:W3:Y:S01]  /*19c30*/  LDL.LU R20, [R1+0xbfc] ;  /* 0x000bfc0001147983 */ /* 0x000ee20000300800 */
[----:B------:R-:W-:-:S03]  /*19c40*/  IMAD.MOV.U32 R90, RZ, RZ, R13 ;  /* 0x000000ffff5a7224 */ /* 0x000fc600078e000d */
        /* <DEDUP_REMOVED lines=9> */
[----:B------:R-:W-:Y:S04]  /*19ce0*/  STL.64 [R1+0x14b8], R108 ;  /* 0x0014b86c01007387 */ /* 0x000fe80000100a00 */
[----:B------:R-:W3:Y:S04]  /*19cf0*/  LDL.LU R17, [R1+0x190] ;  /* 0x0001900001117983 */ /* 0x000ee80000300800 */
[----:B------:R-:W3:Y:S04]  /*19d00*/  LDL.LU R16, [R1+0xc04] ;  /* 0x000c040001107983 */ /* 0x000ee80000300800 */
[----:B------:R-:W3:Y:S01]  /*19d10*/  LDL.LU R13, [R1+0x1a8] ;  /* 0x0001a800010d7983 */ /* 0x000ee20000300800 */
[----:B--2---:R-:W-:-:S03]  /*19d20*/  IMAD.MOV.U32 R69, RZ, RZ, R12 ;  /* 0x000000ffff457224 */ /* 0x004fc600078e000c */
[----:B------:R-:W2:Y:S01]  /*19d30*/  LDL.LU R12, [R1+0x1b0] ;  /* 0x0001b000010c7983 */ /* 0x000ea20000300800 */
[----:B----4-:R-:W-:-:S03]  /*19d40*/  IMAD.MOV.U32 R68, RZ, RZ, R3 ;  /* 0x000000ffff447224 */ /* 0x010fc600078e0003 */
[----:B------:R-:W4:Y:S01]  /*19d50*/  LDL.LU R3, [R1+0x1b8] ;  /* 0x0001b80001037983 */ /* 0x000f220000300800 */
[----:B------:R-:W-:Y:S02]  /*19d60*/  IMAD.MOV.U32 R111, RZ, RZ, R31 ;  /* 0x000000ffff6f7224 */ /* 0x000fe400078e001f */
[----:B------:R-:W-:Y:S01]  /*19d70*/  IMAD.MOV.U32 R110, RZ, RZ, R30 ;  /* 0x000000ffff6e7224 */ /* 0x000fe200078e001e */
[----:B------:R-:W-:Y:S01]  /*19d80*/  STL.64 [R1+0x148], R68 ;  /* 0x0001484401007387 */ /* 0x000fe20000100a00 */
[----:B---3--:R-:W-:-:S03]  /*19d90*/  IMAD.MOV.U32 R129, RZ, RZ, R29 ;  /* 0x000000ffff817224 */ /* 0x008fc600078e001d */
[----:B------:R-:W-:Y:S01]  /*19da0*/  STL.64 [R1+0x14c0], R68 ;  /* 0x0014c04401007387 */ /* 0x000fe20000100a00 */
[----:B------:R-:W-:-:S03]  /*19db0*/  IMAD.MOV.U32 R128, RZ, RZ, R28 ;  /* 0x000000ffff807224 */ /* 0x000fc600078e001c */
[----:B------:R-:W-:Y:S01]  /*19dc0*/  STL.64 [R1+0x158], R110 ;  /* 0x0001586e01007387 */ /* 0x000fe20000100a00 */
[----:B------:R-:W-:-:S03]  /*19dd0*/  IMAD.MOV.U32 R131, RZ, RZ, R23 ;  /* 0x000000ffff837224 */ /* 0x000fc600078e0017 */
[----:B------:R-:W-:Y:S01]  /*19de0*/  STL.64 [R1+0x14c8], R110 ;  /* 0x0014c86e01007387 */ /* 0x000fe20000100a00 */
[----:B------:R-:W-:-:S03]  /*19df0*/  IMAD.MOV.U32 R130, RZ, RZ, R22 ;  /* 0x000000ffff827224 */ /* 0x000fc600078e0016 */
[----:B------:R-:W-:Y:S04]  /*19e00*/  STL.64 [R1+0x160], R128 ;  /* 0x0001608001007387 */ /* 0x000fe80000100a00 */
[----:B------:R-:W-:Y:S04]  /*19e10*/  STL.64 [R1+0x14d8], R128 ;  /* 0x0014d88001007387 */ /* 0x000fe80000100a00 */
[----:B------:R-:W-:Y:S04]  /*19e20*/  STL.64 [R1+0x168], R130 ;  /* 0x0001688201007387 */ /* 0x000fe80000100a00 */
[----:B------:R-:W-:Y:S01]  /*19e30*/  STL.64 [R1+0x14e0], R130 ;  /* 0x0014e08201007387 */ /* 0x000fe20000100a00 */
[----:B------:R-:W-:-:S03]  /*19e40*/  MOV R147, R15 ;  /* 0x0000000f00937202 */ /* 0x000fc60000000f00 */
[----:B------:R-:W3:Y:S01]  /*19e50*/  LDL.LU R15, [R1+0x1c0] ;  /* 0x0001c000010f7983 */ /* 0x000ee20000300800 */
[----:B------:R-:W-:-:S03]  /*19e60*/  IMAD.MOV.U32 R146, RZ, RZ, R14 ;  /* 0x000000ffff927224 */ /* 0x000fc600078e000e */
[----:B------:R-:W3:Y:S01]  /*19e70*/  LDL.LU R14, [R1+0x1c8] ;  /* 0x0001c800010e7983 */ /* 0x000ee20000300800 */
[----:B------:R-:W-:-:S03]  /*19e80*/  IMAD.MOV.U32 R149, RZ, RZ, R2 ;  /* 0x000000ffff957224 */ /* 0x000fc600078e0002 */
[----:B------:R-:W3:Y:S01]  /*19e90*/  LDL.LU R2, [R1+0x1d0] ;  /* 0x0001d00001027983 */ /* 0x000ee20000300800 */
[----:B------:R-:W-:-:S03]  /*19ea0*/  IMAD.MOV.U32 R148, RZ, RZ, R0 ;  /* 0x000000ffff947224 */ /* 0x000fc600078e0000 */
[----:B------:R-:W3:Y:S01]  /*19eb0*/  LDL.LU R0, [R1+0x1d8] ;  /* 0x0001d80001007983 */ /* 0x000ee20000300800 */
[----:B------:R-:W-:-:S03]  /*19ec0*/  IMAD.MOV.U32 R35, RZ, RZ, R21 ;  /* 0x000000ffff237224 */ /* 0x000fc600078e0015 */
        /* <DEDUP_REMOVED lines=9> */
[----:B------:R-:W-:Y:S04]  /*19f60*/  STL.64 [R1+0x188], R52 ;  /* 0x0001883401007387 */ /* 0x000fe80000100a00 */
[----:B------:R-:W-:Y:S01]  /*19f70*/  STL.64 [R1+0x1500], R52 ;  /* 0x0015003401007387 */ /* 0x000fe20000100a00 */
[----:B------:R-:W-:-:S02]  /*19f80*/  IMAD.MOV.U32 R75, RZ, RZ, R6 ;  /* 0x000000ffff4b7224 */ /* 0x000fc400078e0006 */
[----:B------:R-:W-:Y:S02]  /*19f90*/  IMAD.MOV.U32 R73, RZ, RZ, R5 ;  /* 0x000000ffff497224 */ /* 0x000fe400078e0005 */
[----:B------:R-:W-:Y:S02]  /*19fa0*/  IMAD.MOV.U32 R72, RZ, RZ, R13 ;  /* 0x000000ffff487224 */ /* 0x000fe400078e000d */
[----:B------:R-:W3:Y:S01]  /*19fb0*/  LDL.LU R13, [R1+0x1e0] ;  /* 0x0001e000010d7983 */ /* 0x000ee20000300800 */
[----:B------:R-:W-:Y:S02]  /*19fc0*/  IMAD.MOV.U32 R54, RZ, RZ, R16 ;  /* 0x000000ffff367224 */ /* 0x000fe400078e0010 */
[----:B------:R-:W-:Y:S02]  /*19fd0*/  IMAD.MOV.U32 R55, RZ, RZ, R17 ;  /* 0x000000ffff377224 */ /* 0x000fe400078e0011 */
[----:B------:R-:W-:Y:S02]  /*19fe0*/  IMAD.MOV.U32 R93, RZ, RZ, R7 ;  /* 0x000000ffff5d7224 */ /* 0x000fe400078e0007 */
[----:B------:R-:W-:-:S02]  /*19ff0*/  IMAD.MOV.U32 R113, RZ, RZ, R9 ;  /* 0x000000ffff717224 */ /* 0x000fc400078e0009 */
[----:B------:R-:W-:Y:S02]  /*1a000*/  IMAD.MOV.U32 R95, RZ, RZ, R8 ;  /* 0x000000ffff5f7224 */ /* 0x000fe400078e0008 */
[----:B--2---:R-:W-:Y:S02]  /*1a010*/  IMAD.MOV.U32 R74, RZ, RZ, R12 ;  /* 0x000000ffff4a7224 */ /* 0x004fe400078e000c */
[----:B------:R-:W2:Y:S01]  /*1a020*/  LDL.LU R12, [R1+0x1e8] ;  /* 0x0001e800010c7983 */ /* 0x000ea20000300800 */
[----:B----4-:R-:W-:-:S03]  /*1a030*/  IMAD.MOV.U32 R92, RZ, RZ, R3 ;  /* 0x000000ffff5c7224 */ /* 0x010fc600078e0003 */
[----:B------:R-:W4:Y:S04]  /*1a040*/  LDL.LU R6, [R1+0x1f0] ;  /* 0x0001f00001067983 */ /* 0x000f280000300800 */
[----:B------:R-:W4:Y:S04]  /*1a050*/  LDL.LU R3, [R1+0x1f8] ;  /* 0x0001f80001037983 */ /* 0x000f280000300800 */
[----:B------:R-:W-:Y:S04]  /*1a060*/  STL.64 [R1+0x190], R54 ;  /* 0x0001903601007387 */ /* 0x000fe80000100a00 */
[----:B------:R-:W-:Y:S04]  /*1a070*/  STL.64 [R1+0x1508], R54 ;  /* 0x0015083601007387 */ /* 0x000fe80000100a00 */
[----:B------:R-:W-:Y:S04]  /*1a080*/  STL.64 [R1+0x1a8], R72 ;  /* 0x0001a84801007387 */ /* 0x000fe80000100a00 */
[----:B------:R-:W-:Y:S04]  /*1a090*/  STL.64 [R1+0x1510], R72 ;  /* 0x0015104801007387 */ /* 0x000fe80000100a00 */
[----:B------:R-:W-:Y:S04]  /*1a0a0*/  STL.64 [R1+0x1b0], R74 ;  /* 0x0001b04a01007387 */ /* 0x000fe80000100a00 */
[----:B------:R-:W-:Y:S04]  /*1a0b0*/  STL.64 [R1+0x1518], R74 ;  /* 0x0015184a01007387 */ /* 0x000fe80000100a00 */
[----:B------:R-:W-:Y:S04]  /*1a0c0*/  STL.64 [R1+0x1b8], R92 ;  /* 0x0001b85c01007387 */ /* 0x000fe80000100a00 */
[----:B------:R-:W-:Y:S04]  /*1a0d0*/  STL [R1+0x1530], R92 ;  /* 0x0015305c01007387 */ /* 0x000fe80000100800 */
[----:B------:R-:W-:Y:S04]  /*1a0e0*/  STL [R1+0x1520], R93 ;  /* 0x0015205d01007387 */ /* 0x000fe80000100800 */
[----:B------:R-:W4:Y:S04]  /*1a0f0*/  LDL.LU R17, [R1+0xa0] ;  /* 0x0000a00001117983 */ /* 0x000f280000300800 */
[----:B------:R-:W4:Y:S04]  /*1a100*/  LDL.LU R16, [R1+0x200] ;  /* 0x0002000001107983 */ /* 0x000f280000300800 */
[----:B------:R-:W4:Y:S04]  /*1a110*/  LDL.LU R9, [R1+0xa4] ;  /* 0x0000a40001097983 */ /* 0x000f280000300800 */
[----:B------:R-:W4:Y:S04]  /*1a120*/  LDL.LU R8, [R1+0x208] ;  /* 0x0002080001087983 */ /* 0x000f280000300800 */
[----:B------:R-:W4:Y:S04]  /*1a130*/  LDL.LU R7, [R1+0xa8] ;  /* 0x0000a80001077983 */ /* 0x000f280000300800 */
[----:B------:R-:W4:Y:S01]  /*1a140*/  LDL.LU R5, [R1+0x210] ;  /* 0x0002100001057983 */ /* 0x000f220000300800 */
[----:B---3--:R-:W-:-:S03]  /*1a150*/  IMAD.MOV.U32 R114, RZ, RZ, R2 ;  /* 0x000000ffff727224 */ /* 0x008fc600078e0002 */
[----:B------:R-:W3:Y:S01]  /*1a160*/  LDL.LU R2, [R1+0xac] ;  /* 0x0000ac0001027983 */ /* 0x000ee20000300800 */
[----:B------:R-:W-:-:S03]  /*1a170*/  IMAD.MOV.U32 R132, RZ, RZ, R0 ;  /* 0x000000ffff847224 */ /* 0x000fc600078e0000 */
[----:B------:R-:W3:Y:S01]  /*1a180*/  LDL.LU R0, [R1+0x218] ;  /* 0x0002180001007983 */ /* 0x000ee20000300800 */
[----:B------:R-:W-:Y:S02]  /*1a190*/  IMAD.MOV.U32 R94, RZ, RZ, R15 ;  /* 0x000000ffff5e7224 */ /* 0x000fe400078e000f */
[----:B------:R-:W-:Y:S01]  /*1a1a0*/  IMAD.MOV.U32 R112, RZ, RZ, R14 ;  /* 0x000000ffff707224 */ /* 0x000fe200078e000e */
[----:B------:R-:W-:Y:S01]  /*1a1b0*/  MOV R115, R10 ;  /* 0x0000000a00737202 */ /* 0x000fe20000000f00 */
[----:B------:R-:W-:Y:S01]  /*1a1c0*/  IMAD.MOV.U32 R133, RZ, RZ, R11 ;  /* 0x000000ffff857224 */ /* 0x000fe200078e000b */
        /* <DEDUP_REMOVED lines=9> */
[----:B------:R-:W3:Y:S01]  /*1a260*/  LDL.LU R14, [R1+0x220] ;  /* 0x00022000010e7983 */ /* 0x000ee20000300800 */
[----:B------:R-:W-:-:S02]  /*1a270*/  IMAD.MOV.U32 R153, RZ, RZ, R26 ;  /* 0x000000ffff997224 */ /* 0x000fc400078e001a */
[----:B------:R-:W-:Y:S02]  /*1a280*/  IMAD.MOV.U32 R134, RZ, RZ, R13 ;  /* 0x000000ffff867224 */ /* 0x000fe400078e000d */
[----:B------:R-:W3:Y:S01]  /*1a290*/  LDL.LU R13, [R1+0xb4] ;  /* 0x0000b400010d7983 */ /* 0x000ee20000300800 */
[----:B------:R-:W-:Y:S02]  /*1a2a0*/  IMAD.MOV.U32 R135, RZ, RZ, R24 ;  /* 0x000000ffff877224 */ /* 0x000fe400078e0018 */
[----:B------:R-:W-:Y:S02]  /*1a2b0*/  IMAD.MOV.U32 R151, RZ, RZ, R25 ;  /* 0x000000ffff977224 */ /* 0x000fe400078e0019 */
[----:B--2---:R-:W-:Y:S02]  /*1a2c0*/  IMAD.MOV.U32 R150, RZ, RZ, R12 ;  /* 0x000000ffff967224 */ /* 0x004fe400078e000c */
[----:B------:R-:W2:Y:S01]  /*1a2d0*/  LDL.LU R12, [R1+0x228] ;  /* 0x00022800010c7983 */ /* 0x000ea20000300800 */
[----:B----4-:R-:W-:-:S03]  /*1a2e0*/  IMAD.MOV.U32 R152, RZ, RZ, R6 ;  /* 0x000000ffff987224 */ /* 0x010fc600078e0006 */
[----:B------:R-:W4:Y:S01]  /*1a2f0*/  LDL.LU R11, [R1+0xb8] ;  /* 0x0000b800010b7983 */ /* 0x000f220000300800 */
[----:B------:R-:W-:-:S03]  /*1a300*/  IMAD.MOV.U32 R26, RZ, RZ, R3 ;  /* 0x000000ffff1a7224 */ /* 0x000fc600078e0003 */
[----:B------:R-:W4:Y:S04]  /*1a310*/  LDL.LU R10, [R1+0x230] ;  /* 0x00023000010a7983 */ /* 0x000f280000300800 */
        /* <DEDUP_REMOVED lines=19> */
[----:B------:R-:W4:Y:S01]  /*1a450*/  LDL.LU R5, [R1+0x250] ;  /* 0x0002500001057983 */ /* 0x000f220000300800 */
[----:B---3--:R-:W-:-:S03]  /*1a460*/  IMAD.MOV.U32 R39, RZ, RZ, R2 ;  /* 0x000000ffff277224 */ /* 0x008fc600078e0002 */
[----:B------:R-:W3:Y:S01]  /*1a470*/  LDL.LU R2, [R1+0xcc] ;  /* 0x0000cc0001027983 */ /* 0x000ee20000300800 */
[----:B------:R-:W-:-:S03]  /*1a480*/  IMAD.MOV.U32 R38, RZ, RZ, R0 ;  /* 0x000000ffff267224 */ /* 0x000fc600078e0000 */
[----:B------:R-:W3:Y:S04]  /*1a490*/  LDL.LU R0, [R1+0x258] ;  /* 0x0002580001007983 */ /* 0x000ee80000300800 */
[----:B------:R-:W-:Y:S04]  /*1a4a0*/  STL.64 [R1+0x200], R16 ;  /* 0x0002001001007387 */ /* 0x000fe80000100a00 */
[----:B------:R-:W-:Y:S04]  /*1a4b0*/  STL.64 [R1+0x1578], R16 ;  /* 0x0015781001007387 */ /* 0x000fe80000100a00 */
[----:B------:R-:W-:Y:S04]  /*1a4c0*/  STL.64 [R1+0x208], R18 ;  /* 0x0002081201007387 */ /* 0x000fe80000100a00 */
[----:B------:R0:W-:Y:S04]  /*1a4d0*/  STL.64 [R1+0x1580], R18 ;  /* 0x0015801201007387 */ /* 0x0001e80000100a00 */
        /* <DEDUP_REMOVED lines=10> */
[----:B--2---:R-:W-:-:S03]  /*1a580*/  IMAD.MOV.U32 R58, RZ, RZ, R12 ;  /* 0x000000ffff3a7224 */ /* 0x004fc600078e000c */
[----:B------:R-:W2:Y:S01]  /*1a590*/  LDL.LU R12, [R1+0x268] ;  /* 0x00026800010c7983 */ /* 0x000ea20000300800 */
[----:B----4-:R-:W-:-:S03]  /*1a5a0*/  IMAD.MOV.U32 R77, RZ, RZ, R11 ;  /* 0x000000ffff4d7224 */ /* 0x010fc600078e000b */
[----:B------:R-:W4:Y:S01]  /*1a5b0*/  LDL.LU R11, [R1+0xd8] ;  /* 0x0000d800010b7983 */ /* 0x000f220000300800 */
[----:B------:R-:W-:-:S03]  /*1a5c0*/  MOV R76, R10 ;  /* 0x0000000a004c7202 */ /* 0x000fc60000000f00 */
[----:B------:R-:W4:Y:S01]  /*1a5d0*/  LDL.LU R10, [R1+0x270] ;  /* 0x00027000010a7983 */ /* 0x000f220000300800 */
[----:B------:R-:W-:-:S03]  /*1a5e0*/  IMAD.MOV.U32 R79, RZ, RZ, R6 ;  /* 0x000000ffff4f7224 */ /* 0x000fc600078e0006 */
[----:B------:R-:W4:Y:S01]  /*1a5f0*/  LDL.LU R6, [R1+0xdc] ;  /* 0x0000dc0001067983 */ /* 0x000f220000300800 */
[----:B------:R-:W-:-:S03]  /*1a600*/  IMAD.MOV.U32 R78, RZ, RZ, R3 ;  /* 0x000000ffff4e7224 */ /* 0x000fc600078e0003 */
        /* <DEDUP_REMOVED lines=10> */
[----:B0-----:R-:W4:Y:S01]  /*1a6b0*/  LDL.LU R19, [R1+0xe0] ;  /* 0x0000e00001137983 */ /* 0x001f220000300800 */
        /* <DEDUP_REMOVED lines=12> */
[----:B------:R-:W3:Y:S01]  /*1a780*/  LDL.LU R0, [R1+0x298] ;  /* 0x0002980001007983 */ /* 0x000ee20000300800 */
[----:B------:R-:W-:Y:S02]  /*1a790*/  IMAD.MOV.U32 R96, RZ, RZ, R20 ;  /* 0x000000ffff607224 */ /* 0x000fe400078e0014 */
[----:B------:R-:W-:-:S05]  /*1a7a0*/  IMAD.MOV.U32 R97, RZ, RZ, R21 ;  /* 0x000000ffff617224 */ /* 0x000fca00078e0015 */
[----:B------:R-:W-:Y:S04]  /*1a7b0*/  STL.64 [R1+0x240], R96 ;  /* 0x0002406001007387 */ /* 0x000fe80000100a00 */
[----:B------:R-:W-:Y:S04]  /*1a7c0*/  STL.64 [R1+0x15b8], R96 ;  /* 0x0015b86001007387 */ /* 0x000fe80000100a00 */
[----:B------:R-:W-:Y:S04]  /*1a7d0*/  STL.64 [R1+0x248], R98 ;  /* 0x0002486201007387 */ /* 0x000fe80000100a00 */
[----:B------:R-:W-:Y:S04]  /*1a7e0*/  STL.64 [R1+0x15c8], R98 ;  /* 0x0015c86201007387 */ /* 0x000fe80000100a00 */
[----:B------:R-:W-:Y:S04]  /*1a7f0*/  STL.64 [R1+0x250], R8 ;  /* 0x0002500801007387 */ /* 0x000fe80000100a00 */
[----:B------:R0:W-:Y:S04]  /*1a800*/  STL.64 [R1+0x15d0], R8 ;  /* 0x0015d00801007387 */ /* 0x0001e80000100a00 */
[----:B------:R-:W-:Y:S04]  /*1a810*/  STL.64 [R1+0x258], R116 ;  /* 0x0002587401007387 */ /* 0x000fe80000100a00 */
[----:B------:R-:W-:Y:S01]  /*1a820*/  STL.64 [R1+0x15d8], R116 ;  /* 0x0015d87401007387 */ /* 0x000fe20000100a00 */
[----:B------:R-:W-:-:S02]  /*1a830*/  IMAD.MOV.U32 R119, RZ, RZ, R15 ;  /* 0x000000ffff777224 */ /* 0x000fc400078e000f */
[----:B------:R-:W-:Y:S01]  /*1a840*/  IMAD.MOV.U32 R118, RZ, RZ, R14 ;  /* 0x000000ffff767224 */ /* 0x000fe200078e000e */
[----:B------:R-:W3:Y:S04]  /*1a850*/  LDL.LU R15, [R1+0xf0] ;  /* 0x0000f000010f7983 */ /* 0x000ee80000300800 */
[----:B------:R-:W3:Y:S01]  /*1a860*/  LDL.LU R14, [R1+0x2a0] ;  /* 0x0002a000010e7983 */ /* 0x000ee20000300800 */
[----:B------:R-:W-:-:S03]  /*1a870*/  IMAD.MOV.U32 R25, RZ, RZ, R13 ;  /* 0x000000ffff197224 */ /* 0x000fc600078e000d */
[----:B------:R-:W3:Y:S01]  /*1a880*/  LDL.LU R13, [R1+0xf4] ;  /* 0x0000f400010d7983 */ /* 0x000ee20000300800 */
[----:B--2---:R-:W-:-:S03]  /*1a890*/  IMAD.MOV.U32 R24, RZ, RZ, R12 ;  /* 0x000000ffff187224 */ /* 0x004fc600078e000c */
[----:B------:R-:W2:Y:S01]  /*1a8a0*/  LDL.LU R12, [R1+0x2a8] ;  /* 0x0002a800010c7983 */ /* 0x000ea20000300800 */
[----:B----4-:R-:W-:-:S03]  /*1a8b0*/  IMAD.MOV.U32 R137, RZ, RZ, R11 ;  /* 0x000000ffff897224 */ /* 0x010fc600078e000b */
        /* <DEDUP_REMOVED lines=10> */
[----:B------:R1:W-:Y:S04]  /*1a960*/  STL.64 [R1+0x15e8], R24 ;  /* 0x0015e81801007387 */ /* 0x0003e80000100a00 */
[----:B------:R-:W-:Y:S04]  /*1a970*/  STL.64 [R1+0x270], R136 ;  /* 0x0002708801007387 */ /* 0x000fe80000100a00 */
[----:B------:R-:W-:Y:S04]  /*1a980*/  STL.64 [R1+0x15f0], R136 ;  /* 0x0015f08801007387 */ /* 0x000fe80000100a00 */
[----:B------:R-:W-:Y:S04]  /*1a990*/  STL.64 [R1+0x278], R138 ;  /* 0x0002788a01007387 */ /* 0x000fe80000100a00 */
[----:B------:R-:W-:Y:S04]  /*1a9a0*/  STL.64 [R1+0x15f8], R138 ;  /* 0x0015f88a01007387 */ /* 0x000fe80000100a00 */
[----:B0-----:R-:W4:Y:S04]  /*1a9b0*/  LDL.LU R9, [R1+0x118] ;  /* 0x0001180001097983 */ /* 0x001f280000300800 */
        /* <DEDUP_REMOVED lines=8> */
[----:B------:R-:W4:Y:S01]  /*1aa40*/  LDL.LU R5, [R1+0x2d0] ;  /* 0x0002d00001057983 */ /* 0x000f220000300800 */
[----:B---3--:R-:W-:-:S03]  /*1aa50*/  IMAD.MOV.U32 R23, RZ, RZ, R2 ;  /* 0x000000ffff177224 */ /* 0x008fc600078e0002 */
[----:B------:R-:W3:Y:S01]  /*1aa60*/  LDL.LU R2, [R1+0x124] ;  /* 0x0001240001027983 */ /* 0x000ee20000300800 */
[----:B------:R-:W-:-:S03]  /*1aa70*/  IMAD.MOV.U32 R22, RZ, RZ, R0 ;  /* 0x000000ffff167224 */ /* 0x000fc600078e0000 */
[----:B------:R-:W3:Y:S01]  /*1aa80*/  LDL.LU R0, [R1+0x2d8] ;  /* 0x0002d80001007983 */ /* 0x000ee20000300800 */
[----:B------:R-:W-:Y:S01]  /*1aa90*/  MOV R154, R18 ;  /* 0x00000012009a7202 */ /* 0x000fe20000000f00 */
[----:B------:R-:W-:-:S05]  /*1aaa0*/  IMAD.MOV.U32 R155, RZ, RZ, R19 ;  /* 0x000000ffff9b7224 */ /* 0x000fca00078e0013 */
[----:B------:R-:W-:Y:S04]  /*1aab0*/  STL.64 [R1+0x280], R154 ;  /* 0x0002809a01007387 */ /* 0x000fe80000100a00 */
[----:B------:R-:W-:Y:S04]  /*1aac0*/  STL.64 [R1+0x1600], R154 ;  /* 0x0016009a01007387 */ /* 0x000fe80000100a00 */
[----:B------:R-:W-:Y:S04]  /*1aad0*/  STL.64 [R1+0x288], R156 ;  /* 0x0002889c01007387 */ /* 0x000fe80000100a00 */
[----:B------:R-:W-:Y:S04]  /*1aae0*/  STL.64 [R1+0x1608], R156 ;  /* 0x0016089c01007387 */ /* 0x000fe80000100a00 */
[----:B------:R-:W-:Y:S04]  /*1aaf0*/  STL.64 [R1+0x290], R20 ;  /* 0x0002901401007387 */ /* 0x000fe80000100a00 */
[----:B------:R-:W-:Y:S04]  /*1ab00*/  STL.64 [R1+0x1610], R20 ;  /* 0x0016101401007387 */ /* 0x000fe80000100a00 */
[----:B------:R-:W-:Y:S04]  /*1ab10*/  STL.64 [R1+0x298], R22 ;  /* 0x0002981601007387 */ /* 0x000fe80000100a00 */
[----:B------:R0:W-:Y:S01]  /*1ab20*/  STL.64 [R1+0x1618], R22 ;  /* 0x0016181601007387 */ /* 0x0001e20000100a00 */
[----:B------:R-:W-:-:S02]  /*1ab30*/  IMAD.MOV.U32 R41, RZ, RZ, R15 ;  /* 0x000000ffff297224 */ /* 0x000fc400078e000f */
[----:B------:R-:W-:Y:S02]  /*1ab40*/  IMAD.MOV.U32 R40, RZ, RZ, R14 ;  /* 0x000000ffff287224 */ /* 0x000fe400078e000e */
[----:B------:R-:W-:Y:S02]  /*1ab50*/  IMAD.MOV.U32 R43, RZ, RZ, R13 ;  /* 0x000000ffff2b7224 */ /* 0x000fe400078e000d */
[----:B--2---:R-:W-:Y:S02]  /*1ab60*/  IMAD.MOV.U32 R42, RZ, RZ, R12 ;  /* 0x000000ffff2a7224 */ /* 0x004fe400078e000c */
[----:B----4-:R-:W-:Y:S02]  /*1ab70*/  IMAD.MOV.U32 R61, RZ, RZ, R11 ;  /* 0x000000ffff3d7224 */ /* 0x010fe400078e000b */
[----:B------:R-:W-:Y:S02]  /*1ab80*/  IMAD.MOV.U32 R63, RZ, RZ, R6 ;  /* 0x000000ffff3f7224 */ /* 0x000fe400078e0006 */
[----:B------:R-:W2:Y:S01]  /*1ab90*/  LDL.LU R6, [R1+0x128] ;  /* 0x0001280001067983 */ /* 0x000ea20000300800 */
[----:B------:R-:W-:-:S03]  /*1aba0*/  IMAD.MOV.U32 R62, RZ, RZ, R3 ;  /* 0x000000ffff3e7224 */ /* 0x000fc600078e0003 */
[----:B------:R-:W4:Y:S04]  /*1abb0*/  LDL.LU R3, [R1+0x2e0] ;  /* 0x0002e00001037983 */ /* 0x000f280000300800 */
[----:B------:R-:W4:Y:S01]  /*1abc0*/  LDL.LU R15, [R1+0x12c] ;  /* 0x00012c00010f7983 */ /* 0x000f220000300800 */
[----:B------:R-:W-:-:S03]  /*1abd0*/  IMAD.MOV.U32 R60, RZ, RZ, R10 ;  /* 0x000000ffff3c7224 */ /* 0x000fc600078e000a */
[----:B------:R-:W4:Y:S04]  /*1abe0*/  LDL.LU R14, [R1+0x2e8] ;  /* 0x0002e800010e7983 */ /* 0x000f280000300800 */
[----:B------:R-:W4:Y:S04]  /*1abf0*/  LDL.LU R13, [R1+0x130] ;  /* 0x00013000010d7983 */ /* 0x000f280000300800 */
[----:B------:R-:W4:Y:S04]  /*1ac00*/  LDL.LU R12, [R1+0x2f0] ;  /* 0x0002f000010c7983 */ /* 0x000f280000300800 */
[----:B------:R-:W4:Y:S04]  /*1ac10*/  LDL.LU R11, [R1+0x134] ;  /* 0x00013400010b7983 */ /* 0x000f280000300800 */
[----:B------:R-:W4:Y:S04]  /*1ac20*/  LDL.LU R10, [R1+0x2f8] ;  /* 0x0002f800010a7983 */ /* 0x000f280000300800 */
[----:B------:R-:W-:Y:S04]  /*1ac30*/  STL.64 [R1+0x2a0], R40 ;  /* 0x0002a02801007387 */ /* 0x000fe80000100a00 */
[----:B------:R-:W-:Y:S04]  /*1ac40*/  STL.64 [R1+0x1620], R40 ;  /* 0x0016202801007387 */ /* 0x000fe80000100a00 */
[----:B------:R-:W-:Y:S04]  /*1ac50*/  STL.64 [R1+0x2a8], R42 ;  /* 0x0002a82a01007387 */ /* 0x000fe80000100a00 */
[----:B------:R-:W-:Y:S01]  /*1ac60*/  STL.64 [R1+0x1628], R42 ;  /* 0x0016282a01007387 */ /* 0x000fe20000100a00 */
[----:B------:R-:W-:-:S03]  /*1ac70*/  IMAD.MOV.U32 R81, RZ, RZ, R9 ;  /* 0x000000ffff517224 */ /* 0x000fc600078e0009 */
[----:B------:R-:W-:Y:S01]  /*1ac80*/  STL.64 [R1+0x2b0], R60 ;  /* 0x0002b03c01007387 */ /* 0x000fe20000100a00 */
[----:B------:R-:W-:-:S03]  /*1ac90*/  IMAD.MOV.U32 R80, RZ, RZ, R8 ;  /* 0x000000ffff507224 */ /* 0x000fc600078e0008 */
[----:B------:R-:W-:Y:S04]  /*1aca0*/  STL.64 [R1+0x1630], R60 ;  /* 0x0016303c01007387 */ /* 0x000fe80000100a00 */
[----:B------:R-:W-:Y:S01]  /*1acb0*/  STL.64 [R1+0x2b8], R62 ;  /* 0x0002b83e01007387 */ /* 0x000fe20000100a00 */
[----:B------:R-:W-:-:S03]  /*1acc0*/  IMAD.MOV.U32 R101, RZ, RZ, R7 ;  /* 0x000000ffff657224 */ /* 0x000fc600078e0007 */
[----:B------:R-:W-:Y:S01]  /*1acd0*/  STL.64 [R1+0x1638], R62 ;  /* 0x0016383e01007387 */ /* 0x000fe20000100a00 */
[----:B------:R-:W-:-:S03]  /*1ace0*/  MOV R100, R5 ;  /* 0x0000000500647202 */ /* 0x000fc60000000f00 */
[----:B------:R-:W4:Y:S04]  /*1acf0*/  LDL.LU R9, [R1+0x138] ;  /* 0x0001380001097983 */ /* 0x000f280000300800 */
[----:B------:R-:W4:Y:S04]  /*1ad00*/  LDL.LU R8, [R1+0x300] ;  /* 0x0003000001087983 */ /* 0x000f280000300800 */
[----:B------:R-:W4:Y:S04]  /*1ad10*/  LDL.LU R7, [R1+0x13c] ;  /* 0x00013c0001077983 */ /* 0x000f280000300800 */
[----:B------:R-:W4:Y:S01]  /*1ad20*/  LDL.LU R5, [R1+0x308] ;  /* 0x0003080001057983 */ /* 0x000f220000300800 */
[----:B---3--:R-:W-:-:S02]  /*1ad30*/  IMAD.MOV.U32 R103, RZ, RZ, R2 ;  /* 0x000000ffff677224 */ /* 0x008fc400078e0002 */
[----:B------:R-:W-:Y:S01]  /*1ad40*/  IMAD.MOV.U32 R102, RZ, RZ, R0 ;  /* 0x000000ffff667224 */ /* 0x000fe200078e0000 */
[----:B------:R-:W3:Y:S04]  /*1ad50*/  LDL.LU R2, [R1+0x140] ;  /* 0x0001400001027983 */ /* 0x000ee80000300800 */
[----:B------:R-:W3:Y:S01]  /*1ad60*/  LDL.LU R0, [R1+0x310] ;  /* 0x0003100001007983 */ /* 0x000ee20000300800 */
[----:B------:R-:W-:Y:S02]  /*1ad70*/  IMAD.MOV.U32 R82, RZ, RZ, R16 ;  /* 0x000000ffff527224 */ /* 0x000fe400078e0010 */
[----:B------:R-:W-:Y:S01]  /*1ad80*/  IMAD.MOV.U32 R83, RZ, RZ, R17 ;  /* 0x000000ffff537224 */ /* 0x000fe200078e0011 */
[----:B------:R-:W-:Y:S04]  /*1ad90*/  STL.64 [R1+0x2c0], R80 ;  /* 0x0002c05001007387 */ /* 0x000fe80000100a00 */
[----:B------:R-:W-:Y:S04]  /*1ada0*/  STL.64 [R1+0x1648], R80 ;  /* 0x0016485001007387 */ /* 0x000fe80000100a00 */
[----:B------:R-:W-:Y:S04]  /*1adb0*/  STL.64 [R1+0x2c8], R82 ;  /* 0x0002c85201007387 */ /* 0x000fe80000100a00 */
[----:B------:R-:W-:Y:S04]  /*1adc0*/  STL [R1+0x1650], R83 ;  /* 0x0016505301007387 */ /* 0x000fe80000100800 */
[----:B------:R-:W-:Y:S04]  /*1add0*/  STL [R1+0x16a0], R82 ;  /* 0x0016a05201007387 */ /* 0x000fe80000100800 */
[----:B------:R-:W-:Y:S04]  /*1ade0*/  STL.64 [R1+0x2d0], R100 ;  /* 0x0002d06401007387 */ /* 0x000fe80000100a00 */
[----:B------:R-:W-:Y:S04]  /*1adf0*/  STL.64 [R1+0x1658], R100 ;  /* 0x0016586401007387 */ /* 0x000fe80000100a00 */
[----:B------:R-:W-:Y:S04]  /*1ae00*/  STL.64 [R1+0x2d8], R102 ;  /* 0x0002d86601007387 */ /* 0x000fe80000100a00 */
[----:B------:R-:W-:Y:S01]  /*1ae10*/  STL.64 [R1+0x1660], R102 ;  /* 0x0016606601007387 */ /* 0x000fe20000100a00 */
[----:B--2---:R-:W-:-:S03]  /*1ae20*/  IMAD.MOV.U32 R121, RZ, RZ, R6 ;  /* 0x000000ffff797224 */ /* 0x004fc600078e0006 */
[----:B------:R-:W2:Y:S01]  /*1ae30*/  LDL.LU R6, [R1+0x144] ;  /* 0x0001440001067983 */ /* 0x000ea20000300800 */
[----:B----4-:R-:W-:-:S03]  /*1ae40*/  IMAD.MOV.U32 R120, RZ, RZ, R3 ;  /* 0x000000ffff787224 */ /* 0x010fc600078e0003 */
[----:B------:R-:W4:Y:S01]  /*1ae50*/  LDL.LU R3, [R1+0x318] ;  /* 0x0003180001037983 */ /* 0x000f220000300800 */
[----:B------:R-:W-:Y:S02]  /*1ae60*/  IMAD.MOV.U32 R123, RZ, RZ, R15 ;  /* 0x000000ffff7b7224 */ /* 0x000fe400078e000f */
[----:B------:R-:W-:Y:S01]  /*1ae70*/  IMAD.MOV.U32 R122, RZ, RZ, R14 ;  /* 0x000000ffff7a7224 */ /* 0x000fe200078e000e */
[----:B------:R-:W-:Y:S01]  /*1ae80*/  STL.64 [R1+0x2e0], R120 ;  /* 0x0002e07801007387 */ /* 0x000fe20000100a00 */
        /* <DEDUP_REMOVED lines=11> */
[----:B------:R-:W4:Y:S04]  /*1af40*/  LDL.LU R13, [R1+0x150] ;  /* 0x00015000010d7983 */ /* 0x000f280000300800 */
[----:B------:R-:W4:Y:S04]  /*1af50*/  LDL.LU R12, [R1+0x320] ;  /* 0x00032000010c7983 */ /* 0x000f280000300800 */
[----:B------:R-:W4:Y:S04]  /*1af60*/  LDL.LU R15, [R1+0x154] ;  /* 0x00015400010f7983 */ /* 0x000f280000300800 */
[----:B------:R-:W4:Y:S04]  /*1af70*/  LDL.LU R14, [R1+0x328] ;  /* 0x00032800010e7983 */ /* 0x000f280000300800 */
[----:B-1----:R-:W4:Y:S04]  /*1af80*/  LDL.LU R25, [R1+0x198] ;  /* 0x0001980001197983 */ /* 0x002f280000300800 */
[----:B------:R-:W4:Y:S04]  /*1af90*/  LDL.LU R24, [R1+0x330] ;  /* 0x0003300001187983 */ /* 0x000f280000300800 */
[----:B0-----:R-:W4:Y:S04]  /*1afa0*/  LDL.LU R23, [R1+0x19c] ;  /* 0x00019c0001177983 */ /* 0x001f280000300800 */
[----:B------:R-:W4:Y:S04]  /*1afb0*/  LDL.LU R22, [R1+0x338] ;  /* 0x0003380001167983 */ /* 0x000f280000300800 */
[----:B------:R-:W4:Y:S01]  /*1afc0*/  LDL.LU R21, [R1+0x1a0] ;  /* 0x0001a00001157983 */ /* 0x000f220000300800 */
[----:B------:R-:W-:-:S03]  /*1afd0*/  IMAD.MOV.U32 R145, RZ, RZ, R7 ;  /* 0x000000ffff917224 */ /* 0x000fc600078e0007 */
[----:B------:R-:W4:Y:S01]  /*1afe0*/  LDL.LU R18, [R1+0x340] ;  /* 0x0003400001127983 */ /* 0x000f220000300800 */
[----:B------:R-:W-:-:S03]  /*1aff0*/  IMAD.MOV.U32 R144, RZ, RZ, R5 ;  /* 0x000000ffff907224 */ /* 0x000fc600078e0005 */
        /* <DEDUP_REMOVED lines=8> */
[----:B------:R-:W-:-:S03]  /*1b080*/  IMAD.MOV.U32 R142, RZ, RZ, R8 ;  /* 0x000000ffff8e7224 */ /* 0x000fc600078e0008 */
[----:B------:R-:W3:Y:S01]  /*1b090*/  LDL.LU R20, [R1+0x360] ;  /* 0x0003600001147983 */ /* 0x000ee20000300800 */
[----:B------:R-:W-:-:S03]  /*1b0a0*/  IMAD.MOV.U32 R143, RZ, RZ, R9 ;  /* 0x000000ffff8f7224 */ /* 0x000fc600078e0009 */
[----:B------:R-:W3:Y:S04]  /*1b0b0*/  LDL.LU R19, [R1+0x594] ;  /* 0x0005940001137983 */ /* 0x000ee80000300800 */
[----:B------:R-:W3:Y:S04]  /*1b0c0*/  LDL.LU R11, [R1+0x368] ;  /* 0x00036800010b7983 */ /* 0x000ee80000300800 */
[----:B------:R-:W3:Y:S04]  /*1b0d0*/  LDL.LU R10, [R1+0x598] ;  /* 0x00059800010a7983 */ /* 0x000ee80000300800 */
[----:B------:R-:W3:Y:S04]  /*1b0e0*/  LDL.LU R9, [R1+0x370] ;  /* 0x0003700001097983 */ /* 0x000ee80000300800 */
[----:B------:R-:W3:Y:S01]  /*1b0f0*/  LDL.LU R8, [R1+0x5bc] ;  /* 0x0005bc0001087983 */ /* 0x000ee20000300800 */
[----:B--2---:R-:W-:-:S03]  /*1b100*/  IMAD.MOV.U32 R31, RZ, RZ, R6 ;  /* 0x000000ffff1f7224 */ /* 0x004fc600078e0006 */
[----:B------:R-:W2:Y:S01]  /*1b110*/  LDL.LU R6, [R1+0x378] ;  /* 0x0003780001067983 */ /* 0x000ea20000300800 */
[----:B----4-:R-:W-:-:S03]  /*1b120*/  IMAD.MOV.U32 R30, RZ, RZ, R3 ;  /* 0x000000ffff1e7224 */ /* 0x010fc600078e0003 */
        /* <DEDUP_REMOVED lines=12> */
[----:B------:R-:W-:Y:S01]  /*1b1f0*/  IMAD.MOV.U32 R45, RZ, RZ, R25 ;  /* 0x000000ffff2d7224 */ /* 0x000fe200078e0019 */
[----:B------:R-:W-:-:S02]  /*1b200*/  MOV R44, R24 ;  /* 0x00000018002c7202 */ /* 0x000fc40000000f00 */
[----:B------:R0:W-:Y:S01]  /*1b210*/  STL [R1+0x16b8], R15 ;  /* 0x0016b80f01007387 */ /* 0x0001e20000100800 */
[----:B------:R-:W-:Y:S02]  /*1b220*/  IMAD.MOV.U32 R47, RZ, RZ, R23 ;  /* 0x000000ffff2f7224 */ /* 0x000fe400078e0017 */
[----:B------:R-:W-:Y:S01]  /*1b230*/  IMAD.MOV.U32 R46, RZ, RZ, R22 ;  /* 0x000000ffff2e7224 */ /* 0x000fe200078e0016 */
[----:B------:R-:W-:Y:S04]  /*1b240*/  STL.64 [R1+0x330], R44 ;  /* 0x0003302c01007387 */ /* 0x000fe80000100a00 */
[----:B------:R-:W-:Y:S01]  /*1b250*/  STL.64 [R1+0x338], R46 ;  /* 0x0003382e01007387 */ /* 0x000fe20000100a00 */
[----:B------:R-:W-:-:S03]  /*1b260*/  IMAD.MOV.U32 R64, RZ, RZ, R18 ;  /* 0x000000ffff407224 */ /* 0x000fc600078e0012 */
[----:B------:R-:W4:Y:S01]  /*1b270*/  LDL.LU R18, [R1+0x380] ;  /* 0x0003800001127983 */ /* 0x000f220000300800 */
[----:B------:R-:W-:-:S03]  /*1b280*/  IMAD.MOV.U32 R67, RZ, RZ, R17 ;  /* 0x000000ffff437224 */ /* 0x000fc600078e0011 */
[----:B------:R-:W4:Y:S01]  /*1b290*/  LDL.LU R17, [R1+0x5c4] ;  /* 0x0005c40001117983 */ /* 0x000f220000300800 */
[----:B------:R-:W-:-:S03]  /*1b2a0*/  IMAD.MOV.U32 R66, RZ, RZ, R16 ;  /* 0x000000ffff427224 */ /* 0x000fc600078e0010 */
[----:B------:R-:W4:Y:S01]  /*1b2b0*/  LDL.LU R16, [R1+0x388] ;  /* 0x0003880001107983 */ /* 0x000f220000300800 */
[----:B------:R-:W-:-:S03]  /*1b2c0*/  IMAD.MOV.U32 R85, RZ, RZ, R7 ;  /* 0x000000ffff557224 */ /* 0x000fc600078e0007 */
[----:B0-----:R-:W4:Y:S01]  /*1b2d0*/  LDL.LU R15, [R1+0x5c8] ;  /* 0x0005c800010f7983 */ /* 0x001f220000300800 */
[----:B------:R-:W-:-:S03]  /*1b2e0*/  IMAD.MOV.U32 R84, RZ, RZ, R5 ;  /* 0x000000ffff547224 */ /* 0x000fc600078e0005 */
[----:B------:R-:W4:Y:S04]  /*1b2f0*/  LDL.LU R7, [R1+0x390] ;  /* 0x0003900001077983 */ /* 0x000f280000300800 */
[----:B------:R-:W4:Y:S01]  /*1b300*/  LDL.LU R5, [R1+0x5ec] ;  /* 0x0005ec0001057983 */ /* 0x000f220000300800 */
[----:B---3--:R-:W-:Y:S02]  /*1b310*/  IMAD.MOV.U32 R87, RZ, RZ, R2 ;  /* 0x000000ffff577224 */ /* 0x008fe400078e0002 */
[----:B------:R-:W-:Y:S01]  /*1b320*/  IMAD.MOV.U32 R86, RZ, RZ, R0 ;  /* 0x000000ffff567224 */ /* 0x000fe200078e0000 */
[----:B------:R-:W3:Y:S04]  /*1b330*/  LDL.LU R2, [R1+0x398] ;  /* 0x0003980001027983 */ /* 0x000ee80000300800 */
[----:B------:R-:W3:Y:S01]  /*1b340*/  LDL.LU R0, [R1+0x5f0] ;  /* 0x0005f00001007983 */ /* 0x000ee20000300800 */
[----:B------:R-:W-:-:S05]  /*1b350*/  IMAD.MOV.U32 R65, RZ, RZ, R21 ;  /* 0x000000ffff417224 */ /* 0x000fca00078e0015 */
[----:B------:R-:W-:Y:S04]  /*1b360*/  STL.64 [R1+0x340], R64 ;  /* 0x0003404001007387 */ /* 0x000fe80000100a00 */
[----:B------:R-:W-:Y:S01]  /*1b370*/  STL.64 [R1+0x348], R66 ;  /* 0x0003484201007387 */ /* 0x000fe20000100a00 */
[----:B------:R-:W-:-:S03]  /*1b380*/  IMAD.MOV.U32 R107, RZ, RZ, R11 ;  /* 0x000000ffff6b7224 */ /* 0x000fc600078e000b */
[----:B------:R-:W-:Y:S01]  /*1b390*/  STL.64 [R1+0x350], R84 ;  /* 0x0003505401007387 */ /* 0x000fe20000100a00 */
[----:B------:R-:W-:-:S03]  /*1b3a0*/  IMAD.MOV.U32 R106, RZ, RZ, R10 ;  /* 0x000000ffff6a7224 */ /* 0x000fc600078e000a */
[----:B------:R-:W-:Y:S04]  /*1b3b0*/  STL.64 [R1+0x358], R86 ;  /* 0x0003585601007387 */ /* 0x000fe80000100a00 */
[----:B------:R-:W3:Y:S04]  /*1b3c0*/  LDL.LU R26, [R1+0x3a0] ;  /* 0x0003a000011a7983 */ /* 0x000ee80000300800 */
[----:B------:R-:W3:Y:S04]  /*1b3d0*/  LDL.LU R25, [R1+0x5f4] ;  /* 0x0005f40001197983 */ /* 0x000ee80000300800 */
[----:B------:R-:W3:Y:S04]  /*1b3e0*/  LDL.LU R11, [R1+0x3a8] ;  /* 0x0003a800010b7983 */ /* 0x000ee80000300800 */
[----:B------:R-:W3:Y:S01]  /*1b3f0*/  LDL.LU R10, [R1+0x5f8] ;  /* 0x0005f800010a7983 */ /* 0x000ee20000300800 */
[----:B------:R-:W-:-:S03]  /*1b400*/  IMAD.MOV.U32 R105, RZ, RZ, R20 ;  /* 0x000000ffff697224 */ /* 0x000fc600078e0014 */
[----:B------:R-:W3:Y:S01]  /*1b410*/  LDL.LU R24, [R1+0x3b0] ;  /* 0x0003b00001187983 */ /* 0x000ee20000300800 */
[----:B------:R-:W-:-:S03]  /*1b420*/  IMAD.MOV.U32 R104, RZ, RZ, R19 ;  /* 0x000000ffff687224 */ /* 0x000fc600078e0013 */
        /* <DEDUP_REMOVED lines=18> */
[----:B------:R-:W-:Y:S01]  /*1b550*/  STL.64 [R1+0x378], R48 ;  /* 0x0003783001007387 */ /* 0x000fe20000100a00 */
[----:B------:R-:W-:-:S03]  /*1b560*/  IMAD.MOV.U32 R71, RZ, RZ, R18 ;  /* 0x000000ffff477224 */ /* 0x000fc600078e0012 */
[----:B------:R-:W4:Y:S01]  /*1b570*/  LDL.LU R18, [R1+0x3e0] ;  /* 0x0003e00001127983 */ /* 0x000f220000300800 */
[----:B------:R-:W-:-:S03]  /*1b580*/  MOV R70, R17 ;  /* 0x0000001100467202 */ /* 0x000fc60000000f00 */
        /* <DEDUP_REMOVED lines=16> */
[----:B------:R-:W-:Y:S01]  /*1b690*/  STL.64 [R1+0x398], R50 ;  /* 0x0003983201007387 */ /* 0x000fe20000100a00 */
[----:B------:R-:W-:-:S02]  /*1b6a0*/  IMAD.MOV.U32 R91, RZ, RZ, R26 ;  /* 0x000000ffff5b7224 */ /* 0x000fc400078e001a */
[----:B------:R-:W-:-:S05]  /*1b6b0*/  IMAD.MOV.U32 R90, RZ, RZ, R25 ;  /* 0x000000ffff5a7224 */ /* 0x000fca00078e0019 */
[----:B------:R-:W-:Y:S01]  /*1b6c0*/  STL.64 [R1+0x3a0], R90 ;  /* 0x0003a05a01007387 */ /* 0x000fe20000100a00 */
[----:B------:R-:W-:Y:S02]  /*1b6d0*/  IMAD.MOV.U32 R109, RZ, RZ, R24 ;  /* 0x000000ffff6d7224 */ /* 0x000fe400078e0018 */
[----:B------:R-:W-:Y:S01]  /*1b6e0*/  IMAD.MOV.U32 R108, RZ, RZ, R23 ;  /* 0x000000ffff6c7224 */ /* 0x000fe200078e0017 */
[----:B------:R-:W-:Y:S01]  /*1b6f0*/  STL.64 [R1+0x3a8], R10 ;  /* 0x0003a80a01007387 */ /* 0x000fe20000100a00 */
[----:B------:R-:W-:Y:S02]  /*1b700*/  IMAD.MOV.U32 R69, RZ, RZ, R22 ;  /* 0x000000ffff457224 */ /* 0x000fe400078e0016 */
[----:B------:R-:W-:Y:S01]  /*1b710*/  IMAD.MOV.U32 R68, RZ, RZ, R21 ;  /* 0x000000ffff447224 */ /* 0x000fe200078e0015 */
[----:B------:R-:W-:Y:S04]  /*1b720*/  STL.64 [R1+0x3b0], R108 ;  /* 0x0003b06c01007387 */ /* 0x000fe80000100a00 */
[----:B------:R-:W-:Y:S01]  /*1b730*/  STL.64 [R1+0x3b8], R68 ;  /* 0x0003b84401007387 */ /* 0x000fe20000100a00 */
        /* <DEDUP_REMOVED lines=12> */
[----:B--2---:R-:W-:-:S03]  /*1b800*/  IMAD.MOV.U32 R131, RZ, RZ, R6 ;  /* 0x000000ffff837224 */ /* 0x004fc600078e0006 */
[----:B------:R-:W2:Y:S01]  /*1b810*/  LDL.LU R6, [R1+0x418] ;  /* 0x0004180001067983 */ /* 0x000ea20000300800 */
[----:B----4-:R-:W-:-:S03]  /*1b820*/  MOV R130, R3 ;  /* 0x0000000300827202 */ /* 0x010fc60000000f00 */
[----:B------:R-:W4:Y:S04]  /*1b830*/  LDL.LU R3, [R1+0xad4] ;  /* 0x000ad40001037983 */ /* 0x000f280000300800 */
[----:B------:R-:W-:Y:S04]  /*1b840*/  STL.64 [R1+0x3c0], R110 ;  /* 0x0003c06e01007387 */ /* 0x000fe80000100a00 */
[----:B------:R-:W-:Y:S04]  /*1b850*/  STL.64 [R1+0x3c8], R164 ;  /* 0x0003c8a401007387 */ /* 0x000fe80000100a00 */
[----:B------:R-:W-:Y:S04]  /*1b860*/  STL.64 [R1+0x3d0], R128 ;  /* 0x0003d08001007387 */ /* 0x000fe80000100a00 */
[----:B------:R-:W-:Y:S01]  /*1b870*/  STL.64 [R1+0x3d8], R130 ;  /* 0x0003d88201007387 */ /* 0x000fe20000100a00 */
[----:B------:R-:W-:-:S02]  /*1b880*/  IMAD.MOV.U32 R147, RZ, RZ, R18 ;  /* 0x000000ffff937224 */ /* 0x000fc400078e0012 */
[----:B------:R-:W-:Y:S02]  /*1b890*/  IMAD.MOV.U32 R146, RZ, RZ, R17 ;  /* 0x000000ffff927224 */ /* 0x000fe400078e0011 */
[----:B------:R-:W-:Y:S02]  /*1b8a0*/  IMAD.MOV.U32 R35, RZ, RZ, R7 ;  /* 0x000000ffff237224 */ /* 0x000fe400078e0007 */
[----:B------:R-:W4:Y:S01]  /*1b8b0*/  LDL.LU R7, [R1+0x420] ;  /* 0x0004200001077983 */ /* 0x000f220000300800 */
[----:B------:R-:W-:-:S03]  /*1b8c0*/  IMAD.MOV.U32 R34, RZ, RZ, R5 ;  /* 0x000000ffff227224 */ /* 0x000fc600078e0005 */
[----:B------:R-:W4:Y:S04]  /*1b8d0*/  LDL.LU R5, [R1+0xad8] ;  /* 0x000ad80001057983 */ /* 0x000f280000300800 */
[----:B------:R-:W4:Y:S04]  /*1b8e0*/  LDL.LU R26, [R1+0x428] ;  /* 0x00042800011a7983 */ /* 0x000f280000300800 */
[----:B------:R-:W4:Y:S04]  /*1b8f0*/  LDL.LU R25, [R1+0xadc] ;  /* 0x000adc0001197983 */ /* 0x000f280000300800 */
[----:B------:R-:W4:Y:S04]  /*1b900*/  LDL.LU R24, [R1+0x430] ;  /* 0x0004300001187983 */ /* 0x000f280000300800 */
[----:B------:R-:W4:Y:S04]  /*1b910*/  LDL.LU R23, [R1+0xae0] ;  /* 0x000ae00001177983 */ /* 0x000f280000300800 */
[----:B------:R-:W4:Y:S04]  /*1b920*/  LDL.LU R22, [R1+0x438] ;  /* 0x0004380001167983 */ /* 0x000f280000300800 */
        /* <DEDUP_REMOVED lines=9> */
[----:B------:R-:W3:Y:S04]  /*1b9c0*/  LDL.LU R16, [R1+0x450] ;  /* 0x0004500001107983 */ /* 0x000ee80000300800 */
[----:B------:R-:W3:Y:S04]  /*1b9d0*/  LDL.LU R15, [R1+0xaf0] ;  /* 0x000af000010f7983 */ /* 0x000ee80000300800 */
[----:B------:R-:W3:Y:S04]  /*1b9e0*/  LDL.LU R2, [R1+0x458] ;  /* 0x0004580001027983 */ /* 0x000ee80000300800 */
[----:B------:R-:W3:Y:S04]  /*1b9f0*/  LDL.LU R0, [R1+0xaf4] ;  /* 0x000af40001007983 */ /* 0x000ee80000300800 */
[----:B------:R-:W-:Y:S04]  /*1ba00*/  STL.64 [R1+0x3e0], R146 ;  /* 0x0003e09201007387 */ /* 0x000fe80000100a00 */
[----:B------:R-:W-:Y:S01]  /*1ba10*/  STL.64 [R1+0x3e8], R148 ;  /* 0x0003e89401007387 */ /* 0x000fe20000100a00 */
[----:B------:R-:W-:-:S03]  /*1ba20*/  IMAD.MOV.U32 R55, RZ, RZ, R28 ;  /* 0x000000ffff377224 */ /* 0x000fc600078e001c */
[----:B------:R-:W-:Y:S01]  /*1ba30*/  STL.64 [R1+0x3f0], R34 ;  /* 0x0003f02201007387 */ /* 0x000fe20000100a00 */
[----:B------:R-:W-:Y:S02]  /*1ba40*/  IMAD.MOV.U32 R54, RZ, RZ, R27 ;  /* 0x000000ffff367224 */ /* 0x000fe400078e001b */
[----:B------:R-:W-:Y:S01]  /*1ba50*/  IMAD.MOV.U32 R73, RZ, RZ, R13 ;  /* 0x000000ffff497224 */ /* 0x000fe200078e000d */
[----:B------:R-:W-:Y:S01]  /*1ba60*/  STL.64 [R1+0x3f8], R52 ;  /* 0x0003f83401007387 */ /* 0x000fe20000100a00 */
        /* <DEDUP_REMOVED lines=17> */
[----:B------:R-:W-:-:S03]  /*1bb80*/  IMAD.MOV.U32 R112, RZ, RZ, R5 ;  /* 0x000000ffff707224 */ /* 0x000fc600078e0005 */
[----:B------:R-:W4:Y:S01]  /*1bb90*/  LDL.LU R5, [R1+0xb04] ;  /* 0x000b040001057983 */ /* 0x000f220000300800 */
[----:B------:R-:W-:Y:S01]  /*1bba0*/  IMAD.MOV.U32 R115, RZ, RZ, R26 ;  /* 0x000000ffff737224 */ /* 0x000fe200078e001a */
[----:B------:R-:W-:Y:S02]  /*1bbb0*/  MOV R114, R25 ;  /* 0x0000001900727202 */ /* 0x000fe40000000f00 */
[----:B------:R-:W-:Y:S01]  /*1bbc0*/  STL.64 [R1+0x420], R112 ;  /* 0x0004207001007387 */ /* 0x000fe20000100a00 */
[----:B------:R-:W-:Y:S02]  /*1bbd0*/  IMAD.MOV.U32 R133, RZ, RZ, R24 ;  /* 0x000000ffff857224 */ /* 0x000fe400078e0018 */
[----:B------:R-:W-:Y:S01]  /*1bbe0*/  IMAD.MOV.U32 R132, RZ, RZ, R23 ;  /* 0x000000ffff847224 */ /* 0x000fe200078e0017 */
[----:B------:R-:W-:Y:S01]  /*1bbf0*/  STL.64 [R1+0x428], R114 ;  /* 0x0004287201007387 */ /* 0x000fe20000100a00 */
[----:B------:R-:W-:Y:S02]  /*1bc00*/  IMAD.MOV.U32 R135, RZ, RZ, R22 ;  /* 0x000000ffff877224 */ /* 0x000fe400078e0016 */
[----:B------:R-:W-:Y:S01]  /*1bc10*/  IMAD.MOV.U32 R134, RZ, RZ, R21 ;  /* 0x000000ffff867224 */ /* 0x000fe200078e0015 */
[----:B------:R-:W-:Y:S04]  /*1bc20*/  STL.64 [R1+0x430], R132 ;  /* 0x0004308401007387 */ /* 0x000fe80000100a00 */
[----:B------:R-:W-:Y:S04]  /*1bc30*/  STL.64 [R1+0x438], R134 ;  /* 0x0004388601007387 */ /* 0x000fe80000100a00 */
[----:B------:R-:W4:Y:S04]  /*1bc40*/  LDL.LU R28, [R1+0x480] ;  /* 0x00048000011c7983 */ /* 0x000f280000300800 */
[----:B------:R-:W4:Y:S01]  /*1bc50*/  LDL.LU R23, [R1+0xb08] ;  /* 0x000b080001177983 */ /* 0x000f220000300800 */
[----:B------:R-:W-:-:S03]  /*1bc60*/  IMAD.MOV.U32 R163, RZ, RZ, R20 ;  /* 0x000000ffffa37224 */ /* 0x000fc600078e0014 */
[----:B------:R-:W4:Y:S01]  /*1bc70*/  LDL.LU R22, [R1+0x488] ;  /* 0x0004880001167983 */ /* 0x000f220000300800 */
[----:B---3--:R-:W-:Y:S02]  /*1bc80*/  IMAD.MOV.U32 R152, RZ, RZ, R15 ;  /* 0x000000ffff987224 */ /* 0x008fe400078e000f */
[----:B------:R-:W-:Y:S02]  /*1bc90*/  IMAD.MOV.U32 R26, RZ, RZ, R0 ;  /* 0x000000ffff1a7224 */ /* 0x000fe400078e0000 */
[----:B------:R-:W3:Y:S01]  /*1bca0*/  LDL.LU R0, [R1+0xb0c] ;  /* 0x000b0c0001007983 */ /* 0x000ee20000300800 */
[----:B------:R-:W-:-:S03]  /*1bcb0*/  IMAD.MOV.U32 R27, RZ, RZ, R2 ;  /* 0x000000ffff1b7224 */ /* 0x000fc600078e0002 */
[----:B------:R-:W3:Y:S04]  /*1bcc0*/  LDL.LU R21, [R1+0x490] ;  /* 0x0004900001157983 */ /* 0x000ee80000300800 */
[----:B------:R-:W3:Y:S04]  /*1bcd0*/  LDL.LU R20, [R1+0xb10] ;  /* 0x000b100001147983 */ /* 0x000ee80000300800 */
[----:B------:R-:W3:Y:S04]  /*1bce0*/  LDL.LU R15, [R1+0x498] ;  /* 0x00049800010f7983 */ /* 0x000ee80000300800 */
[----:B------:R-:W3:Y:S01]  /*1bcf0*/  LDL.LU R2, [R1+0xb14] ;  /* 0x000b140001027983 */ /* 0x000ee20000300800 */
[----:B------:R-:W-:-:S02]  /*1bd00*/  IMAD.MOV.U32 R162, RZ, RZ, R19 ;  /* 0x000000ffffa27224 */ /* 0x000fc400078e0013 */
[----:B------:R-:W-:Y:S02]  /*1bd10*/  IMAD.MOV.U32 R150, RZ, RZ, R17 ;  /* 0x000000ffff967224 */ /* 0x000fe400078e0011 */
[----:B------:R-:W-:Y:S02]  /*1bd20*/  IMAD.MOV.U32 R151, RZ, RZ, R18 ;  /* 0x000000ffff977224 */ /* 0x000fe400078e0012 */
[----:B------:R-:W-:Y:S01]  /*1bd30*/  IMAD.MOV.U32 R153, RZ, RZ, R16 ;  /* 0x000000ffff997224 */ /* 0x000fe200078e0010 */
[----:B------:R-:W-:Y:S01]  /*1bd40*/  STL.64 [R1+0x440], R162 ;  /* 0x000440a201007387 */ /* 0x000fe20000100a00 */
[----:B------:R-:W-:-:S03]  /*1bd50*/  IMAD.MOV.U32 R19, RZ, RZ, R9 ;  /* 0x000000ffff137224 */ /* 0x000fc600078e0009 */
[----:B------:R-:W-:Y:S01]  /*1bd60*/  STL.64 [R1+0x448], R150 ;  /* 0x0004489601007387 */ /* 0x000fe20000100a00 */
[----:B------:R-:W-:-:S03]  /*1bd70*/  IMAD.MOV.U32 R18, RZ, RZ, R8 ;  /* 0x000000ffff127224 */ /* 0x000fc600078e0008 */
[----:B------:R-:W-:Y:S04]  /*1bd80*/  STL.64 [R1+0x450], R152 ;  /* 0x0004509801007387 */ /* 0x000fe80000100a00 */
[----:B------:R-:W-:Y:S04]  /*1bd90*/  STL.64 [R1+0x458], R26 ;  /* 0x0004581a01007387 */ /* 0x000fe80000100a00 */
[----:B------:R-:W3:Y:S01]  /*1bda0*/  LDL.LU R9, [R1+0x4a0] ;  /* 0x0004a00001097983 */ /* 0x000ee20000300800 */
[----:B------:R-:W-:-:S03]  /*1bdb0*/  IMAD.MOV.U32 R16, RZ, RZ, R12 ;  /* 0x000000ffff107224 */ /* 0x000fc600078e000c */
[----:B------:R-:W3:Y:S01]  /*1bdc0*/  LDL.LU R8, [R1+0xb18] ;  /* 0x000b180001087983 */ /* 0x000ee20000300800 */
[----:B------:R-:W-:Y:S02]  /*1bdd0*/  IMAD.MOV.U32 R17, RZ, RZ, R13 ;  /* 0x000000ffff117224 */ /* 0x000fe400078e000d */
[----:B--2---:R-:W-:Y:S02]  /*1bde0*/  IMAD.MOV.U32 R37, RZ, RZ, R6 ;  /* 0x000000ffff257224 */ /* 0x004fe400078e0006 */
[----:B------:R-:W2:Y:S01]  /*1bdf0*/  LDL.LU R6, [R1+0x4a8] ;  /* 0x0004a80001067983 */ /* 0x000ea20000300800 */
[----:B----4-:R-:W-:-:S03]  /*1be00*/  IMAD.MOV.U32 R36, RZ, RZ, R3 ;  /* 0x000000ffff247224 */ /* 0x010fc600078e0003 */
[----:B------:R-:W4:Y:S04]  /*1be10*/  LDL.LU R3, [R1+0xb1c] ;  /* 0x000b1c0001037983 */ /* 0x000f280000300800 */
[----:B------:R-:W4:Y:S04]  /*1be20*/  LDL.LU R25, [R1+0x4b0] ;  /* 0x0004b00001197983 */ /* 0x000f280000300800 */
[----:B------:R-:W4:Y:S04]  /*1be30*/  LDL.LU R12, [R1+0xb20] ;  /* 0x000b2000010c7983 */ /* 0x000f280000300800 */
[----:B------:R-:W4:Y:S04]  /*1be40*/  LDL.LU R24, [R1+0x4b8] ;  /* 0x0004b80001187983 */ /* 0x000f280000300800 */
[----:B------:R-:W4:Y:S01]  /*1be50*/  LDL.LU R13, [R1+0xb24] ;  /* 0x000b2400010d7983 */ /* 0x000f220000300800 */
[----:B------:R-:W-:-:S03]  /*1be60*/  IMAD.MOV.U32 R39, RZ, RZ, R7 ;  /* 0x000000ffff277224 */ /* 0x000fc600078e0007 */
[----:B------:R-:W4:Y:S01]  /*1be70*/  LDL.LU R7, [R1+0x4c0] ;  /* 0x0004c00001077983 */ /* 0x000f220000300800 */
[----:B------:R-:W-:-:S03]  /*1be80*/  MOV R38, R5 ;  /* 0x0000000500267202 */ /* 0x000fc60000000f00 */
[----:B------:R-:W4:Y:S04]  /*1be90*/  LDL.LU R5, [R1+0xb28] ;  /* 0x000b280001057983 */ /* 0x000f280000300800 */
[----:B------:R-:W-:Y:S04]  /*1bea0*/  STL.64 [R1+0x460], R16 ;  /* 0x0004601001007387 */ /* 0x000fe80000100a00 */
[----:B------:R-:W-:Y:S04]  /*1beb0*/  STL.64 [R1+0x468], R18 ;  /* 0x0004681201007387 */ /* 0x000fe80000100a00 */
[----:B------:R-:W-:Y:S04]  /*1bec0*/  STL.64 [R1+0x470], R36 ;  /* 0x0004702401007387 */ /* 0x000fe80000100a00 */
[----:B------:R-:W-:Y:S04]  /*1bed0*/  STL.64 [R1+0x478], R38 ;  /* 0x0004782601007387 */ /* 0x000fe80000100a00 */
        /* <DEDUP_REMOVED lines=12> */
[----:B------:R-:W-:-:S03]  /*1bfa0*/  IMAD.MOV.U32 R96, RZ, RZ, R2 ;  /* 0x000000ffff607224 */ /* 0x000fc600078e0002 */
[----:B------:R-:W3:Y:S01]  /*1bfb0*/  LDL.LU R2, [R1+0xb38] ;  /* 0x000b380001027983 */ /* 0x000ee20000300800 */
[----:B------:R-:W-:Y:S02]  /*1bfc0*/  IMAD.MOV.U32 R76, RZ, RZ, R20 ;  /* 0x000000ffff4c7224 */ /* 0x000fe400078e0014 */
[----:B------:R-:W-:Y:S02]  /*1bfd0*/  IMAD.MOV.U32 R97, RZ, RZ, R15 ;  /* 0x000000ffff617224 */ /* 0x000fe400078e000f */
[----:B------:R-:W3:Y:S04]  /*1bfe0*/  LDL.LU R15, [R1+0xb3c] ;  /* 0x000b3c00010f7983 */ /* 0x000ee80000300800 */
[----:B------:R-:W-:Y:S04]  /*1bff0*/  STL.64 [R1+0x480], R56 ;  /* 0x0004803801007387 */ /* 0x000fe80000100a00 */
[----:B------:R-:W-:Y:S04]  /*1c000*/  STL.64 [R1+0x488], R58 ;  /* 0x0004883a01007387 */ /* 0x000fe80000100a00 */
[----:B------:R-:W-:Y:S04]  /*1c010*/  STL.64 [R1+0x490], R76 ;  /* 0x0004904c01007387 */ /* 0x000fe80000100a00 */
[----:B------:R-:W-:Y:S01]  /*1c020*/  STL.64 [R1+0x498], R96 ;  /* 0x0004986001007387 */ /* 0x000fe20000100a00 */
[----:B------:R-:W-:-:S03]  /*1c030*/  IMAD.MOV.U32 R99, RZ, RZ, R9 ;  /* 0x000000ffff637224 */ /* 0x000fc600078e0009 */
[----:B------:R-:W3:Y:S01]  /*1c040*/  LDL.LU R20, [R1+0x4e8] ;  /* 0x0004e80001147983 */ /* 0x000ee20000300800 */
[----:B------:R-:W-:Y:S02]  /*1c050*/  IMAD.MOV.U32 R98, RZ, RZ, R8 ;  /* 0x000000ffff627224 */ /* 0x000fe400078e0008 */
[----:B--2---:R-:W-:Y:S02]  /*1c060*/  IMAD.MOV.U32 R9, RZ, RZ, R6 ;  /* 0x000000ffff097224 */ /* 0x004fe400078e0006 */
[----:B------:R-:W2:Y:S01]  /*1c070*/  LDL.LU R6, [R1+0x4f0] ;  /* 0x0004f00001067983 */ /* 0x000ea20000300800 */
[----:B----4-:R-:W-:-:S03]  /*1c080*/  IMAD.MOV.U32 R8, RZ, RZ, R3 ;  /* 0x000000ffff087224 */ /* 0x010fc600078e0003 */
[----:B------:R-:W4:Y:S01]  /*1c090*/  LDL.LU R3, [R1+0xb98] ;  /* 0x000b980001037983 */ /* 0x000f220000300800 */
[----:B------:R-:W-:Y:S02]  /*1c0a0*/  IMAD.MOV.U32 R117, RZ, RZ, R25 ;  /* 0x000000ffff757224 */ /* 0x000fe400078e0019 */
[----:B------:R-:W-:Y:S02]  /*1c0b0*/  IMAD.MOV.U32 R116, RZ, RZ, R12 ;  /* 0x000000ffff747224 */ /* 0x000fe400078e000c */
[----:B------:R-:W4:Y:S01]  /*1c0c0*/  LDL.LU R12, [R1+0xb9c] ;  /* 0x000b9c00010c7983 */ /* 0x000f220000300800 */
[----:B------:R-:W-:Y:S02]  /*1c0d0*/  IMAD.MOV.U32 R119, RZ, RZ, R24 ;  /* 0x000000ffff777224 */ /* 0x000fe400078e0018 */
[----:B------:R-:W-:Y:S02]  /*1c0e0*/  IMAD.MOV.U32 R118, RZ, RZ, R13 ;  /* 0x000000ffff767224 */ /* 0x000fe400078e000d */
        /* <DEDUP_REMOVED lines=11> */
[----:B------:R-:W-:Y:S01]  /*1c1a0*/  IMAD.MOV.U32 R137, RZ, RZ, R30 ;  /* 0x000000ffff897224 */ /* 0x000fe200078e001e */
[----:B------:R-:W-:-:S02]  /*1c1b0*/  MOV R136, R29 ;  /* 0x0000001d00887202 */ /* 0x000fc40000000f00 */
[----:B------:R-:W4:Y:S04]  /*1c1c0*/  LDL.LU R29, [R1+0xba8] ;  /* 0x000ba800011d7983 */ /* 0x000f280000300800 */
[----:B------:R-:W4:Y:S01]  /*1c1d0*/  LDL.LU R30, [R1+0x510] ;  /* 0x00051000011e7983 */ /* 0x000f220000300800 */
[----:B------:R-:W-:Y:S02]  /*1c1e0*/  IMAD.MOV.U32 R139, RZ, RZ, R28 ;  /* 0x000000ffff8b7224 */ /* 0x000fe400078e001c */
[----:B------:R-:W-:Y:S02]  /*1c1f0*/  IMAD.MOV.U32 R138, RZ, RZ, R23 ;  /* 0x000000ffff8a7224 */ /* 0x000fe400078e0017 */
[----:B------:R-:W-:Y:S02]  /*1c200*/  IMAD.MOV.U32 R155, RZ, RZ, R22 ;  /* 0x000000ffff9b7224 */ /* 0x000fe400078e0016 */
[----:B---3--:R-:W-:-:S02]  /*1c210*/  IMAD.MOV.U32 R154, RZ, RZ, R0 ;  /* 0x000000ffff9a7224 */ /* 0x008fc400078e0000 */
[----:B------:R-:W3:Y:S04]  /*1c220*/  LDL.LU R0, [R1+0xbac] ;  /* 0x000bac0001007983 */ /* 0x000ee80000300800 */
[----:B------:R-:W-:Y:S04]  /*1c230*/  STL.64 [R1+0x4c0], R24 ;  /* 0x0004c01801007387 */ /* 0x000fe80000100a00 */
[----:B------:R-:W-:Y:S04]  /*1c240*/  STL.64 [R1+0x4c8], R136 ;  /* 0x0004c88801007387 */ /* 0x000fe80000100a00 */
[----:B------:R-:W-:Y:S01]  /*1c250*/  STL.64 [R1+0x4d0], R138 ;  /* 0x0004d08a01007387 */ /* 0x000fe20000100a00 */
[----:B------:R-:W-:-:S03]  /*1c260*/  IMAD.MOV.U32 R156, RZ, RZ, R2 ;  /* 0x000000ffff9c7224 */ /* 0x000fc600078e0002 */
[----:B------:R-:W-:Y:S04]  /*1c270*/  STL.64 [R1+0x4d8], R154 ;  /* 0x0004d89a01007387 */ /* 0x000fe80000100a00 */
[----:B------:R-:W3:Y:S01]  /*1c280*/  LDL.LU R2, [R1+0x518] ;  /* 0x0005180001027983 */ /* 0x000ee20000300800 */
[----:B------:R-:W-:-:S03]  /*1c290*/  IMAD.MOV.U32 R157, RZ, RZ, R21 ;  /* 0x000000ffff9d7224 */ /* 0x000fc600078e0015 */
[----:B------:R-:W3:Y:S01]  /*1c2a0*/  LDL.LU R28, [R1+0x520] ;  /* 0x00052000011c7983 */ /* 0x000ee20000300800 */
[----:B------:R-:W-:Y:S02]  /*1c2b0*/  IMAD.MOV.U32 R21, RZ, RZ, R20 ;  /* 0x000000ffff157224 */ /* 0x000fe400078e0014 */
[----:B------:R-:W-:Y:S02]  /*1c2c0*/  IMAD.MOV.U32 R20, RZ, RZ, R15 ;  /* 0x000000ffff147224 */ /* 0x000fe400078e000f */
[----:B------:R-:W3:Y:S01]  /*1c2d0*/  LDL.LU R15, [R1+0xbb0] ;  /* 0x000bb000010f7983 */ /* 0x000ee20000300800 */
[----:B--2---:R-:W-:-:S03]  /*1c2e0*/  IMAD.MOV.U32 R23, RZ, RZ, R6 ;  /* 0x000000ffff177224 */ /* 0x004fc600078e0006 */
[----:B------:R-:W2:Y:S01]  /*1c2f0*/  LDL.LU R6, [R1+0x528] ;  /* 0x0005280001067983 */ /* 0x000ea20000300800 */
[----:B----4-:R-:W-:-:S03]  /*1c300*/  IMAD.MOV.U32 R22, RZ, RZ, R3 ;  /* 0x000000ffff167224 */ /* 0x010fc600078e0003 */
[----:B------:R-:W4:Y:S01]  /*1c310*/  LDL.LU R3, [R1+0xbb4] ;  /* 0x000bb40001037983 */ /* 0x000f220000300800 */
[----:B------:R-:W-:Y:S02]  /*1c320*/  IMAD.MOV.U32 R40, RZ, RZ, R12 ;  /* 0x000000ffff287224 */ /* 0x000fe400078e000c */
[----:B------:R-:W-:Y:S02]  /*1c330*/  IMAD.MOV.U32 R41, RZ, RZ, R13 ;  /* 0x000000ffff297224 */ /* 0x000fe400078e000d */
[----:B------:R-:W4:Y:S04]  /*1c340*/  LDL.LU R13, [R1+0x530] ;  /* 0x00053000010d7983 */ /* 0x000f280000300800 */
        /* <DEDUP_REMOVED lines=9> */
[----:B---3--:R-:W-:-:S03]  /*1c3e0*/  IMAD.MOV.U32 R81, RZ, RZ, R2 ;  /* 0x000000ffff517224 */ /* 0x008fc600078e0002 */
[----:B------:R-:W3:Y:S01]  /*1c3f0*/  LDL.LU R2, [R1+0x540] ;  /* 0x0005400001027983 */ /* 0x000ee20000300800 */
[----:B------:R-:W-:Y:S02]  /*1c400*/  IMAD.MOV.U32 R61, RZ, RZ, R60 ;  /* 0x000000ffff3d7224 */ /* 0x000fe400078e003c */
[----:B------:R-:W-:Y:S01]  /*1c410*/  IMAD.MOV.U32 R60, RZ, RZ, R31 ;  /* 0x000000ffff3c7224 */ /* 0x000fe200078e001f */
[----:B------:R-:W-:Y:S01]  /*1c420*/  MOV R80, R0 ;  /* 0x0000000000507202 */ /* 0x000fe20000000f00 */
[----:B------:R-:W-:Y:S01]  /*1c430*/  IMAD.MOV.U32 R62, RZ, RZ, R29 ;  /* 0x000000ffff3e7224 */ /* 0x000fe200078e001d */
[----:B------:R-:W3:Y:S01]  /*1c440*/  LDL.LU R0, [R1+0xbc0] ;  /* 0x000bc00001007983 */ /* 0x000ee20000300800 */
[----:B------:R-:W-:-:S03]  /*1c450*/  IMAD.MOV.U32 R63, RZ, RZ, R30 ;  /* 0x000000ffff3f7224 */ /* 0x000fc600078e001e */
[----:B------:R-:W-:Y:S04]  /*1c460*/  STL.64 [R1+0x500], R42 ;  /* 0x0005002a01007387 */ /* 0x000fe80000100a00 */
[----:B------:R-:W-:Y:S04]  /*1c470*/  STL.64 [R1+0x508], R60 ;  /* 0x0005083c01007387 */ /* 0x000fe80000100a00 */
[----:B------:R-:W-:Y:S04]  /*1c480*/  STL.64 [R1+0x510], R62 ;  /* 0x0005103e01007387 */ /* 0x000fe80000100a00 */
[----:B------:R-:W-:Y:S01]  /*1c490*/  STL.64 [R1+0x518], R80 ;  /* 0x0005185001007387 */ /* 0x000fe20000100a00 */
[----:B------:R-:W-:-:S02]  /*1c4a0*/  IMAD.MOV.U32 R100, RZ, RZ, R15 ;  /* 0x000000ffff647224 */ /* 0x000fc400078e000f */
[----:B------:R-:W-:Y:S02]  /*1c4b0*/  IMAD.MOV.U32 R101, RZ, RZ, R28 ;  /* 0x000000ffff657224 */ /* 0x000fe400078e001c */
[----:B--2---:R-:W-:Y:S02]  /*1c4c0*/  IMAD.MOV.U32 R103, RZ, RZ, R6 ;  /* 0x000000ffff677224 */ /* 0x004fe400078e0006 */
[----:B------:R-:W2:Y:S01]  /*1c4d0*/  LDL.LU R6, [R1+0x548] ;  /* 0x0005480001067983 */ /* 0x000ea20000300800 */
[----:B----4-:R-:W-:-:S03]  /*1c4e0*/  IMAD.MOV.U32 R102, RZ, RZ, R3 ;  /* 0x000000ffff667224 */ /* 0x010fc600078e0003 */
[----:B------:R-:W4:Y:S04]  /*1c4f0*/  LDL.LU R3, [R1+0xbc4] ;  /* 0x000bc40001037983 */ /* 0x000f280000300800 */
[----:B------:R-:W4:Y:S01]  /*1c500*/  LDL.LU R31, [R1+0x550] ;  /* 0x00055000011f7983 */ /* 0x000f220000300800 */
[----:B------:R-:W-:-:S03]  /*1c510*/  IMAD.MOV.U32 R121, RZ, RZ, R13 ;  /* 0x000000ffff797224 */ /* 0x000fc600078e000d */
[----:B------:R-:W4:Y:S01]  /*1c520*/  LDL.LU R13, [R1+0xbc8] ;  /* 0x000bc800010d7983 */ /* 0x000f220000300800 */
[----:B------:R-:W-:-:S03]  /*1c530*/  IMAD.MOV.U32 R120, RZ, RZ, R12 ;  /* 0x000000ffff787224 */ /* 0x000fc600078e000c */
[----:B------:R-:W4:Y:S04]  /*1c540*/  LDL.LU R29, [R1+0x558] ;  /* 0x00055800011d7983 */ /* 0x000f280000300800 */
[----:B------:R-:W4:Y:S04]  /*1c550*/  LDL.LU R12, [R1+0xbcc] ;  /* 0x000bcc00010c7983 */ /* 0x000f280000300800 */
[----:B------:R-:W4:Y:S01]  /*1c560*/  LDL.LU R15, [R1+0x560] ;  /* 0x00056000010f7983 */ /* 0x000f220000300800 */
[----:B------:R-:W-:Y:S02]  /*1c570*/  IMAD.MOV.U32 R123, RZ, RZ, R7 ;  /* 0x000000ffff7b7224 */ /* 0x000fe400078e0007 */
[----:B------:R-:W-:-:S02]  /*1c580*/  IMAD.MOV.U32 R122, RZ, RZ, R5 ;  /* 0x000000ffff7a7224 */ /* 0x000fc400078e0005 */
[----:B------:R-:W4:Y:S04]  /*1c590*/  LDL.LU R5, [R1+0xbd0] ;  /* 0x000bd00001057983 */ /* 0x000f280000300800 */
[----:B------:R-:W-:Y:S04]  /*1c5a0*/  STL.64 [R1+0x520], R100 ;  /* 0x0005206401007387 */ /* 0x000fe80000100a00 */
[----:B------:R-:W-:Y:S04]  /*1c5b0*/  STL.64 [R1+0x528], R102 ;  /* 0x0005286601007387 */ /* 0x000fe80000100a00 */
[----:B------:R-:W-:Y:S04]  /*1c5c0*/  STL.64 [R1+0x530], R120 ;  /* 0x0005307801007387 */ /* 0x000fe80000100a00 */
[----:B------:R-:W-:Y:S04]  /*1c5d0*/  STL.64 [R1+0x538], R122 ;  /* 0x0005387a01007387 */ /* 0x000fe80000100a00 */
[----:B------:R-:W4:Y:S01]  /*1c5e0*/  LDL.LU R28, [R1+0x568] ;  /* 0x00056800011c7983 */ /* 0x000f220000300800 */
[----:B---3--:R-:W-:-:S03]  /*1c5f0*/  IMAD.MOV.U32 R141, RZ, RZ, R2 ;  /* 0x000000ffff8d7224 */ /* 0x008fc600078e0002 */
[----:B------:R-:W3:Y:S01]  /*1c600*/  LDL.LU R2, [R1+0xbd4] ;  /* 0x000bd40001027983 */ /* 0x000ee20000300800 */
[----:B------:R-:W-:-:S03]  /*1c610*/  IMAD.MOV.U32 R140, RZ, RZ, R0 ;  /* 0x000000ffff8c7224 */ /* 0x000fc600078e0000 */
[----:B------:R-:W3:Y:S04]  /*1c620*/  LDL R0, [R1+0x8a4] ;  /* 0x0008a40001007983 */ /* 0x000ee80000100800 */
[----:B------:R-:W3:Y:S01]  /*1c630*/  LDL.LU R30, [R1+0x570] ;  /* 0x00057000011e7983 */ /* 0x000ee20000300800 */
[----:B--2---:R-:W-:Y:S02]  /*1c640*/  IMAD.MOV.U32 R7, RZ, RZ, R6 ;  /* 0x000000ffff077224 */ /* 0x004fe400078e0006 */
[----:B----4-:R-:W-:Y:S02]  /*1c650*/  IMAD.MOV.U32 R6, RZ, RZ, R3 ;  /* 0x000000ffff067224 */ /* 0x010fe400078e0003 */
[----:B------:R-:W2:Y:S01]  /*1c660*/  LDL.LU R3, [R1+0xbd8] ;  /* 0x000bd80001037983 */ /* 0x000ea20000300800 */
[----:B------:R-:W-:-:S02]  /*1c670*/  IMAD.MOV.U32 R125, RZ, RZ, R31 ;  /* 0x000000ffff7d7224 */ /* 0x000fc400078e001f */
[----:B------:R-:W-:Y:S02]  /*1c680*/  IMAD.MOV.U32 R124, RZ, RZ, R13 ;  /* 0x000000ffff7c7224 */ /* 0x000fe400078e000d */
[----:B------:R-:W4:Y:S04]  /*1c690*/  LDL.LU R13, [R1+0x578] ;  /* 0x00057800010d7983 */ /* 0x000f280000300800 */
[----:B------:R-:W-:Y:S01]  /*1c6a0*/  STL.64 [R1+0x540], R140 ;  /* 0x0005408c01007387 */ /* 0x000fe20000100a00 */
[----:B------:R-:W-:Y:S02]  /*1c6b0*/  IMAD.MOV.U32 R143, RZ, RZ, R29 ;  /* 0x000000ffff8f7224 */ /* 0x000fe400078e001d */
[----:B------:R-:W-:Y:S01]  /*1c6c0*/  IMAD.MOV.U32 R142, RZ, RZ, R12 ;  /* 0x000000ffff8e7224 */ /* 0x000fe200078e000c */
[----:B------:R-:W-:Y:S01]  /*1c6d0*/  STL.64 [R1+0x548], R6 ;  /* 0x0005480601007387 */ /* 0x000fe20000100a00 */
[----:B------:R-:W-:-:S03]  /*1c6e0*/  IMAD.MOV.U32 R145, RZ, RZ, R15 ;  /* 0x000000ffff917224 */ /* 0x000fc600078e000f */
[----:B------:R-:W-:Y:S04]  /*1c6f0*/  STL.64 [R1+0x550], R124 ;  /* 0x0005507c01007387 */ /* 0x000fe80000100a00 */
[----:B------:R-:W2:Y:S01]  /*1c700*/  LDL.LU R12, [R1+0x580] ;  /* 0x00058000010c7983 */ /* 0x000ea20000300800 */
[----:B------:R-:W-:-:S03]  /*1c710*/  IMAD.MOV.U32 R144, RZ, RZ, R5 ;  /* 0x000000ffff907224 */ /* 0x000fc600078e0005 */
[----:B------:R-:W2:Y:S04]  /*1c720*/  LDL.LU R5, [R1+0xbdc] ;  /* 0x000bdc0001057983 */ /* 0x000ea80000300800 */
[----:B------:R-:W2:Y:S01]  /*1c730*/  LDL R15, [R1+0x8a0] ;  /* 0x0008a000010f7983 */ /* 0x000ea20000100800 */
[----:B------:R-:W-:Y:S01]  /*1c740*/  MOV R29, R28 ;  /* 0x0000001c001d7202 */ /* 0x000fe20000000f00 */
[----:B---3--:R-:W-:Y:S02]  /*1c750*/  IMAD.MOV.U32 R28, RZ, RZ, R2 ;  /* 0x000000ffff1c7224 */ /* 0x008fe400078e0002 */
[----:B------:R-:W3:Y:S01]  /*1c760*/  LDL.LU R2, [R1+0xbe0] ;  /* 0x000be00001027983 */ /* 0x000ee20000300800 */
[----:B------:R-:W-:Y:S01]  /*1c770*/  ISETP.GT.AND P5, PT, R4, RZ, PT ;  /* 0x000000ff0400720c */ /* 0x000fe20003fa4270 */
[----:B------:R-:W-:-:S02]  /*1c780*/  IMAD.MOV.U32 R83, RZ, RZ, R30 ;  /* 0x000000ffff537224 */ /* 0x000fc400078e001e */
[----:B----4-:R-:W-:Y:S02]  /*1c790*/  IMAD.MOV.U32 R30, RZ, RZ, R13 ;  /* 0x000000ffff1e7224 */ /* 0x010fe400078e000d */
[----:B------:R-:W-:Y:S02]  /*1c7a0*/  IMAD.MOV.U32 R13, RZ, RZ, R160 ;  /* 0x000000ffff0d7224 */ /* 0x000fe400078e00a0 */
[----:B---3--:R-:W-:-:S06]  /*1c7b0*/  IMAD.MOV.U32 R160, RZ, RZ, R2 ;  /* 0x000000ffffa07224 */ /* 0x008fcc00078e0002 */
[----:B------:R-:W3:Y:S01]  /*1c7c0*/  @P5 LDG.E.U16 R0, desc[UR16][R160.64] ;  /* 0x00000010a0005981 */ /* 0x000ee2000c1e1500 */
[----:B--2---:R-:W-:Y:S02]  /*1c7d0*/  IMAD.MOV.U32 R82, RZ, RZ, R3 ;  /* 0x000000ffff527224 */ /* 0x004fe400078e0003 */
[----:B------:R-:W-:Y:S01]  /*1c7e0*/  IMAD.MOV.U32 R31, RZ, RZ, R158 ;  /* 0x000000ffff1f7224 */ /* 0x000fe200078e009e */
[----:B------:R-:W-:Y:S04]  /*1c7f0*/  STL.64 [R1+0x558], R142 ;  /* 0x0005588e01007387 */ /* 0x000fe80000100a00 */
[----:B------:R-:W-:Y:S04]  /*1c800*/  STL.64 [R1+0x560], R144 ;  /* 0x0005609001007387 */ /* 0x000fe80000100a00 */
[----:B------:R-:W2:Y:S04]  /*1c810*/  LDL R79, [R1+0x898] ;  /* 0x00089800014f7983 */ /* 0x000ea80000100800 */
[----:B------:R-:W4:Y:S04]  /*1c820*/  LDL R3, [R1+0x894] ;  /* 0x0008940001037983 */ /* 0x000f280000100800 */
[----:B------:R-:W-:Y:S01]  /*1c830*/  STL.64 [R1+0x568], R28 ;  /* 0x0005681c01007387 */ /* 0x000fe20000100a00 */
[----:B------:R-:W-:-:S03]  /*1c840*/  IMAD.MOV.U32 R158, RZ, RZ, R5 ;  /* 0x000000ffff9e7224 */ /* 0x000fc600078e0005 */
[----:B------:R-:W-:Y:S04]  /*1c850*/  STL.64 [R1+0x570], R82 ;  /* 0x0005705201007387 */ /* 0x000fe80000100a00 */
[----:B------:R-:W2:Y:S04]  /*1c860*/  LDL R78, [R1+0x890] ;  /* 0x00089000014e7983 */ /* 0x000ea80000100800 */
[----:B------:R-:W-:Y:S04]  /*1c870*/  STL.64 [R1+0x578], R30 ;  /* 0x0005781e01007387 */ /* 0x000fe80000100a00 */
[----:B------:R-:W-:Y:S04]  /*1c880*/  STL.64 [R1+0x580], R12 ;  /* 0x0005800c01007387 */ /* 0x000fe80000100a00 */
[----:B------:R-:W2:Y:S04]  /*1c890*/  LDL R93, [R1+0x88c] ;  /* 0x00088c00015d7983 */ /* 0x000ea80000100800 */
[----:B------:R-:W4:Y:S04]  /*1c8a0*/  LDL R92, [R1+0x888] ;  /* 0x00088800015c7983 */ /* 0x000f280000100800 */
[----:B------:R-:W4:Y:S04]  /*1c8b0*/  LDL R2, [R1+0x880] ;  /* 0x0008800001027983 */ /* 0x000f280000100800 */
[----:B------:R-:W4:Y:S04]  /*1c8c0*/  LDL R5, [R1+0x87c] ;  /* 0x00087c0001057983 */ /* 0x000f280000100800 */
[----:B------:R-:W4:Y:S04]  /*1c8d0*/  @P5 LDG.E.U16 R15, desc[UR16][R158.64] ;  /* 0x000000109e0f5981 */ /* 0x000f28000c1e1500 */
[----:B---3--:R0:W-:Y:S04]  /*1c8e0*/  @P5 STL [R1+0x8a4], R0 ;  /* 0x0008a40001005387 */ /* 0x0081e80000100800 */
[----:B0-----:R-:W3:Y:S04]  /*1c8f0*/  LDL R0, [R1+0x878] ;  /* 0x0008780001007983 */ /* 0x001ee80000100800 */
[----:B------:R-:W-:Y:S04]  /*1c900*/  STL [R1+0xea8], R160 ;  /* 0x000ea8a001007387 */ /* 0x000fe80000100800 */
[----:B------:R0:W-:Y:S04]  /*1c910*/  STL [R1+0x1084], R160 ;  /* 0x001084a001007387 */ /* 0x0001e80000100800 */
[----:B0-----:R-:W3:Y:S01]  /*1c920*/  LDL R160, [R1+0x89c] ;  /* 0x00089c0001a07983 */ /* 0x001ee20000100800 */
[----:B------:R-:W-:-:S03]  /*1c930*/  ISETP.GT.AND P0, PT, R4, 0x1, PT ;  /* 0x000000010400780c */ /* 0x000fc60003f04270 */
[----:B------:R-:W-:Y:S04]  /*1c940*/  STL [R1+0xea4], R161 ;  /* 0x000ea4a101007387 */ /* 0x000fe80000100800 */
[----:B------:R0:W-:Y:S06]  /*1c950*/  STL [R1+0x1088], R161 ;  /* 0x001088a101007387 */ /* 0x0001ec0000100800 */
[----:B--2---:R-:W2:Y:S04]  /*1c960*/  @P0 LDG.E.U16 R79, desc[UR16][R30.64] ;  /* 0x000000101e4f0981 */ /* 0x004ea8000c1e1500 */
[----:B0-----:R-:W2:Y:S04]  /*1c970*/  LDL.LU R161, [R1+0x870] ;  /* 0x0008700001a17983 */ /* 0x001ea80000300800 */
[----:B----4-:R0:W-:Y:S04]  /*1c980*/  @P5 STL [R1+0x8a0], R15 ;  /* 0x0008a00f01005387 */ /* 0x0101e80000100800 */
[----:B0-----:R-:W4:Y:S04]  /*1c990*/  LDL.LU R15, [R1+0x16b8] ;  /* 0x0016b800010f7983 */ /* 0x001f280000300800 */
[----:B------:R-:W-:Y:S04]  /*1c9a0*/  STL [R1+0xeb0], R158 ;  /* 0x000eb09e01007387 */ /* 0x000fe80000100800 */
[----:B------:R0:W-:Y:S04]  /*1c9b0*/  STL [R1+0x108c], R158 ;  /* 0x00108c9e01007387 */ /* 0x0001e80000100800 */
[----:B0-----:R-:W4:Y:S04]  /*1c9c0*/  LDL.LU R158, [R1+0x874] ;  /* 0x00087400019e7983 */ /* 0x001f280000300800 */
[----:B------:R-:W-:Y:S04]  /*1c9d0*/  STL [R1+0xeac], R159 ;  /* 0x000eac9f01007387 */ /* 0x000fe80000100800 */
[----:B------:R0:W-:Y:S04]  /*1c9e0*/  STL [R1+0x1090], R159 ;  /* 0x0010909f01007387 */ /* 0x0001e80000100800 */
[----:B0-----:R-:W4:Y:S01]  /*1c9f0*/  LDL R159, [R1+0x884] ;  /* 0x00088400019f7983 */ /* 0x001f220000100800 */
[----:B------:R-:W-:-:S13]  /*1ca00*/  ISETP.GT.AND P4, PT, R4, 0x2, PT ;  /* 0x000000020400780c */ /* 0x000fda0003f84270 */
[----:B------:R-:W4:Y:S01]  /*1ca10*/  @P4 LDG.E.U16 R3, desc[UR16][R82.64] ;  /* 0x0000001052034981 */ /* 0x000f22000c1e1500 */
[C---:B------:R-:W-:Y:S02]  /*1ca20*/  ISETP.GT.AND P3, PT, R4.reuse, 0x3, PT ;  /* 0x000000030400780c */ /* 0x040fe40003f64270 */
[C---:B------:R-:W-:Y:S01]  /*1ca30*/  ISETP.GT.AND P6, PT, R4.reuse, 0x4, PT ;  /* 0x000000040400780c */ /* 0x040fe20003fc4270 */
[----:B------:R-:W4:Y:S04]  /*1ca40*/  @P4 LDG.E.U16 R78, desc[UR16][R28.64] ;  /* 0x000000101c4e4981 */ /* 0x000f28000c1e1500 */
[----:B---3--:R-:W3:Y:S01]  /*1ca50*/  @P0 LDG.E.U16 R160, desc[UR16][R12.64] ;  /* 0x000000100ca00981 */ /* 0x008ee2000c1e1500 */
[----:B------:R-:W-:-:S05]  /*1ca60*/  ISETP.GT.AND P5, PT, R4, 0x5, PT ;  /* 0x000000050400780c */ /* 0x000fca0003fa4270 */
[----:B------:R-:W3:Y:S04]  /*1ca70*/  @P3 LDG.E.U16 R93, desc[UR16][R144.64] ;  /* 0x00000010905d3981 */ /* 0x000ee8000c1e1500 */
[----:B------:R-:W3:Y:S04]  /*1ca80*/  @P3 LDG.E.U16 R92, desc[UR16][R142.64] ;  /* 0x000000108e5c3981 */ /* 0x000ee8000c1e1500 */
[----:B------:R-:W3:Y:S04]  /*1ca90*/  LDL.LU.64 R12, [R1+0x16b0] ;  /* 0x0016b000010c7983 */ /* 0x000ee80000300a00 */
[----:B------:R-:W3:Y:S04]  /*1caa0*/  LDL.LU.64 R30, [R1+0x16a8] ;  /* 0x0016a800011e7983 */ /* 0x000ee80000300a00 */
[----:B--2---:R-:W-:Y:S04]  /*1cab0*/  @P0 STL [R1+0x898], R79 ;  /* 0x0008984f01000387 */ /* 0x004fe80000100800 */
[----:B------:R-:W2:Y:S04]  /*1cac0*/  @P6 LDG.E.U16 R2, desc[UR16][R6.64] ;  /* 0x0000001006026981 */ /* 0x000ea8000c1e1500 */
[----:B------:R-:W2:Y:S04]  /*1cad0*/  @P5 LDG.E.U16 R0, desc[UR16][R122.64] ;  /* 0x000000107a005981 */ /* 0x000ea8000c1e1500 */
[----:B------:R-:W2:Y:S04]  /*1cae0*/  @P5 LDG.E.U16 R5, desc[UR16][R140.64] ;  /* 0x000000108c055981 */ /* 0x000ea8000c1e1500 */
[----:B----4-:R-:W4:Y:S04]  /*1caf0*/  @P6 LDG.E.U16 R159, desc[UR16][R124.64] ;  /* 0x000000107c9f6981 */ /* 0x010f28000c1e1500 */
[----:B---3--:R-:W-:Y:S01]  /*1cb00*/  @P0 STL [R1+0x89c], R160 ;  /* 0x00089ca001000387 */ /* 0x008fe20000100800 */
[----:B------:R-:W-:-:S03]  /*1cb10*/  ISETP.GT.AND P0, PT, R4, 0x6, PT ;  /* 0x000000060400780c */ /* 0x000fc60003f04270 */
[----:B------:R-:W3:Y:S04]  /*1cb20*/  LDL.LU R82, [R1+0x16a0] ;  /* 0x0016a00001527983 */ /* 0x000ee80000300800 */
[----:B------:R-:W3:Y:S06]  /*1cb30*/  LDL R83, [R1+0xb94] ;  /* 0x000b940001537983 */ /* 0x000eec0000100800 */
[----:B------:R-:W3:Y:S04]  /*1cb40*/  @P0 LDG.E.U16 R158, desc[UR16][R120.64] ;  /* 0x00000010789e0981 */ /* 0x000ee8000c1e1500 */
[----:B------:R-:W3:Y:S04]  /*1cb50*/  @P0 LDG.E.U16 R161, desc[UR16][R102.64] ;  /* 0x0000001066a10981 */ /* 0x000ee8000c1e1500 */
[----:B------:R0:W-:Y:S04]  /*1cb60*/  @P4 STL [R1+0x894], R3 ;  /* 0x0008940301004387 */ /* 0x0001e80000100800 */
[----:B0-----:R-:W3:Y:S04]  /*1cb70*/  LDL R3, [R1+0xb90] ;  /* 0x000b900001037983 */ /* 0x001ee80000100800 */
[----:B------:R-:W3:Y:S04]  /*1cb80*/  LDL.LU.64 R28, [R1+0x1698] ;  /* 0x00169800011c7983 */ /* 0x000ee80000300a00 */
[----:B------:R-:W3:Y:S04]  /*1cb90*/  LDL R79, [R1+0x864] ;  /* 0x00086400014f7983 */ /* 0x000ee80000100800 */
[----:B------:R0:W-:Y:S04]  /*1cba0*/  @P4 STL [R1+0x890], R78 ;  /* 0x0008904e01004387 */ /* 0x0001e80000100800 */
[----:B0-----:R-:W3:Y:S04]  /*1cbb0*/  LDL R78, [R1+0x860] ;  /* 0x00086000014e7983 */ /* 0x001ee80000100800 */
[----:B------:R-:W3:Y:S04]  /*1cbc0*/  LDL.LU.64 R144, [R1+0x1690] ;  /* 0x0016900001907983 */ /* 0x000ee80000300a00 */
[----:B------:R-:W3:Y:S04]  /*1cbd0*/  LDL.LU.64 R142, [R1+0x1688] ;  /* 0x00168800018e7983 */ /* 0x000ee80000300a00 */
[----:B------:R0:W-:Y:S04]  /*1cbe0*/  @P3 STL [R1+0x88c], R93 ;  /* 0x00088c5d01003387 */ /* 0x0001e80000100800 */
[----:B0-----:R-:W3:Y:S04]  /*1cbf0*/  LDL R93, [R1+0x85c] ;  /* 0x00085c00015d7983 */ /* 0x001ee80000100800 */
[----:B------:R0:W-:Y:S04]  /*1cc00*/  @P3 STL [R1+0x888], R92 ;  /* 0x0008885c01003387 */ /* 0x0001e80000100800 */
[----:B0-----:R-:W3:Y:S04]  /*1cc10*/  LDL R92, [R1+0x858] ;  /* 0x00085800015c7983 */ /* 0x001ee80000100800 */
[----:B------:R-:W3:Y:S04]  /*1cc20*/  LDL.LU R160, [R1+0x83c] ;  /* 0x00083c0001a07983 */ /* 0x000ee80000300800 */
[----:B------:R-:W3:Y:S04]  /*1cc30*/  LDL.LU.64 R124, [R1+0x1680] ;  /* 0x00168000017c7983 */ /* 0x000ee80000300a00 */
[----:B------:R-:W3:Y:S04]  /*1cc40*/  LDL R7, [R1+0x854] ;  /* 0x0008540001077983 */ /* 0x000ee80000100800 */
[----:B--2---:R0:W-:Y:S04]  /*1cc50*/  @P6 STL [R1+0x880], R2 ;  /* 0x0008800201006387 */ /* 0x0041e80000100800 */
[----:B0-----:R-:W2:Y:S04]  /*1cc60*/  LDL R2, [R1+0x850] ;  /* 0x0008500001027983 */ /* 0x001ea80000100800 */
[----:B----4-:R0:W-:Y:S04]  /*1cc70*/  @P6 STL [R1+0x884], R159 ;  /* 0x0008849f01006387 */ /* 0x0101e80000100800 */
[----:B------:R-:W4:Y:S04]  /*1cc80*/  LDL.LU.64 R140, [R1+0x1678] ;  /* 0x00167800018c7983 */ /* 0x000f280000300a00 */
[----:B------:R-:W2:Y:S04]  /*1cc90*/  LDL.LU.64 R122, [R1+0x1670] ;  /* 0x00167000017a7983 */ /* 0x000ea80000300a00 */
[----:B0-----:R-:W2:Y:S04]  /*1cca0*/  LDL R159, [R1+0x84c] ;  /* 0x00084c00019f7983 */ /* 0x001ea80000100800 */
[----:B------:R-:W2:Y:S04]  /*1ccb0*/  LDL R6, [R1+0x848] ;  /* 0x0008480001067983 */ /* 0x000ea80000100800 */
[----:B------:R0:W-:Y:S04]  /*1ccc0*/  @P5 STL [R1+0x878], R0 ;  /* 0x0008780001005387 */ /* 0x0001e80000100800 */
[----:B------:R1:W-:Y:S04]  /*1ccd0*/  @P5 STL [R1+0x87c], R5 ;  /* 0x00087c0501005387 */ /* 0x0003e80000100800 */
[----:B------:R-:W2:Y:S04]  /*1cce0*/  LDL.LU.64 R120, [R1+0x1668] ;  /* 0x0016680001787983 */ /* 0x000ea80000300a00 */
[----:B0-----:R-:W2:Y:S04]  /*1ccf0*/  LDL R0, [R1+0x840] ;  /* 0x0008400001007983 */ /* 0x001ea80000100800 */
[----:B-1----:R-:W2:Y:S01]  /*1cd00*/  LDL R5, [R1+0x844] ;  /* 0x0008440001057983 */ /* 0x002ea20000100800 */
[----:B------:R-:W-:-:S13]  /*1cd10*/  ISETP.GT.AND P4, PT, R4, 0x7, PT ;  /* 0x000000070400780c */ /* 0x000fda0003f84270 */
[----:B---3--:R-:W3:Y:S04]  /*1cd20*/  @P4 LDG.E.U16 R83, desc[UR16][R100.64] ;  /* 0x0000001064534981 */ /* 0x008ee8000c1e1500 */
[----:B------:R0:W-:Y:S04]  /*1cd30*/  STL [R1+0x1094], R158 ;  /* 0x0010949e01007387 */ /* 0x0001e80000100800 */
[----:B0-----:R-:W2:Y:S04]  /*1cd40*/  LDL R158, [R1+0x868] ;  /* 0x00086800019e7983 */ /* 0x001ea80000100800 */
[----:B------:R-:W3:Y:S04]  /*1cd50*/  LDL.LU.64 R102, [R1+0x1660] ;  /* 0x0016600001667983 */ /* 0x000ee80000300a00 */
[----:B------:R0:W-:Y:S04]  /*1cd60*/  STL [R1+0x1098], R161 ;  /* 0x001098a101007387 */ /* 0x0001e80000100800 */
[----:B------:R-:W3:Y:S04]  /*1cd70*/  @P4 LDG.E.U16 R3, desc[UR16][R80.64] ;  /* 0x0000001050034981 */ /* 0x000ee8000c1e1500 */
[----:B0-----:R-:W3:Y:S01]  /*1cd80*/  LDL R161, [R1+0x86c] ;  /* 0x00086c0001a17983 */ /* 0x001ee20000100800 */
[----:B------:R-:W-:-:S02]  /*1cd90*/  ISETP.GT.AND P3, PT, R4, 0x8, PT ;  /* 0x000000080400780c */ /* 0x000fc40003f64270 */
[----:B------:R-:W-:Y:S01]  /*1cda0*/  ISETP.GT.AND P6, PT, R4, 0x9, PT ;  /* 0x000000090400780c */ /* 0x000fe20003fc4270 */
[----:B------:R-:W4:-:S12]  /*1cdb0*/  LDL.LU.64 R100, [R1+0x1658] ;  /* 0x0016580001647983 */ /* 0x000f180000300a00 */
[----:B------:R-:W4:Y:S04]  /*1cdc0*/  @P6 LDG.E.U16 R78, desc[UR16][R40.64] ;  /* 0x00000010284e6981 */ /* 0x000f28000c1e1500 */
[----:B------:R-:W4:Y:S04]  /*1cdd0*/  @P6 LDG.E.U16 R79, desc[UR16][R42.64] ;  /* 0x000000102a4f6981 */ /* 0x000f28000c1e1500 */
[----:B--2---:R-:W2:Y:S04]  /*1cde0*/  @P3 LDG.E.U16 R158, desc[UR16][R60.64] ;  /* 0x000000103c9e3981 */ /* 0x004ea8000c1e1500 */
[----:B---3--:R-:W3:Y:S04]  /*1cdf0*/  @P3 LDG.E.U16 R161, desc[UR16][R62.64] ;  /* 0x000000103ea13981 */ /* 0x008ee8000c1e1500 */
[----:B------:R0:W-:Y:S04]  /*1ce00*/  @P4 STL [R1+0xb94], R83 ;  /* 0x000b945301004387 */ /* 0x0001e80000100800 */
[----:B0-----:R-:W4:Y:S04]  /*1ce10*/  LDL.LU R83, [R1+0x1650] ;  /* 0x0016500001537983 */ /* 0x001f280000300800 */
[----:B------:R-:W4:Y:S04]  /*1ce20*/  LDL.LU.64 R80, [R1+0x1648] ;  /* 0x0016480001507983 */ /* 0x000f280000300a00 */
[----:B------:R0:W-:Y:S04]  /*1ce30*/  @P4 STL [R1+0xb90], R3 ;  /* 0x000b900301004387 */ /* 0x0001e80000100800 */
[----:B0-----:R-:W4:Y:S01]  /*1ce40*/  LDL.LU R3, [R1+0x1640] ;  /* 0x0016400001037983 */ /* 0x001f220000300800 */
[----:B------:R-:W-:-:S02]  /*1ce50*/  ISETP.GT.AND P5, PT, R4, 0xa, PT ;  /* 0x0000000a0400780c */ /* 0x000fc40003fa4270 */
[C---:B------:R-:W-:Y:S01]  /*1ce60*/  ISETP.GT.AND P0, PT, R4.reuse, 0xb, PT ;  /* 0x0000000b0400780c */ /* 0x040fe20003f04270 */
[----:B------:R-:W4:Y:S01]  /*1ce70*/  LDL.LU.64 R62, [R1+0x1638] ;  /* 0x00163800013e7983 */ /* 0x000f220000300a00 */
[----:B------:R-:W-:-:S03]  /*1ce80*/  ISETP.GT.AND P4, PT, R4, 0xc, PT ;  /* 0x0000000c0400780c */ /* 0x000fc60003f84270 */
[----:B------:R-:W4:Y:S06]  /*1ce90*/  LDL.LU.64 R60, [R1+0x1630] ;  /* 0x00163000013c7983 */ /* 0x000f2c0000300a00 */
[----:B------:R-:W4:Y:S04]  /*1cea0*/  @P5 LDG.E.U16 R93, desc[UR16][R22.64] ;  /* 0x00000010165d5981 */ /* 0x000f28000c1e1500 */
[----:B------:R-:W4:Y:S04]  /*1ceb0*/  @P5 LDG.E.U16 R92, desc[UR16][R20.64] ;  /* 0x00000010145c5981 */ /* 0x000f28000c1e1500 */
[----:B------:R-:W4:Y:S04]  /*1cec0*/  @P0 LDG.E.U16 R7, desc[UR16][R156.64] ;  /* 0x000000109c070981 */ /* 0x000f28000c1e1500 */
[----:B------:R-:W4:Y:S04]  /*1ced0*/  @P0 LDG.E.U16 R2, desc[UR16][R154.64] ;  /* 0x000000109a020981 */ /* 0x000f28000c1e1500 */
[----:B------:R-:W4:Y:S04]  /*1cee0*/  @P4 LDG.E.U16 R6, desc[UR16][R136.64] ;  /* 0x0000001088064981 */ /* 0x000f28000c1e1500 */
[----:B------:R-:W4:Y:S04]  /*1cef0*/  @P4 LDG.E.U16 R159, desc[UR16][R138.64] ;  /* 0x000000108a9f4981 */ /* 0x000f28000c1e1500 */
[----:B--2---:R-:W-:Y:S04]  /*1cf00*/  @P3 STL [R1+0x868], R158 ;  /* 0x0008689e01003387 */ /* 0x004fe80000100800 */
[----:B---3--:R-:W-:Y:S01]  /*1cf10*/  @P3 STL [R1+0x86c], R161 ;  /* 0x00086ca101003387 */ /* 0x008fe20000100800 */
[----:B------:R-:W-:-:S03]  /*1cf20*/  ISETP.GT.AND P3, PT, R4, 0xd, PT ;  /* 0x0000000d0400780c */ /* 0x000fc60003f64270 */
[----:B------:R-:W2:Y:S04]  /*1cf30*/  LDL.LU.64 R42, [R1+0x1628] ;  /* 0x00162800012a7983 */ /* 0x000ea80000300a00 */
[----:B------:R-:W3:Y:S04]  /*1cf40*/  LDL.LU.64 R40, [R1+0x1620] ;  /* 0x0016200001287983 */ /* 0x000ee80000300a00 */
[----:B----4-:R0:W-:Y:S04]  /*1cf50*/  @P6 STL [R1+0x860], R78 ;  /* 0x0008604e01006387 */ /* 0x0101e80000100800 */
[----:B------:R-:W4:Y:S04]  /*1cf60*/  @P3 LDG.E.U16 R5, desc[UR16][R24.64] ;  /* 0x0000001018053981 */ /* 0x000f28000c1e1500 */
[----:B------:R-:W2:Y:S04]  /*1cf70*/  @P3 LDG.E.U16 R0, desc[UR16][R118.64] ;  /* 0x0000001076003981 */ /* 0x000ea8000c1e1500 */
[----:B0-----:R-:W2:Y:S04]  /*1cf80*/  LDL R78, [R1+0xb8c] ;  /* 0x000b8c00014e7983 */ /* 0x001ea80000100800 */
[----:B------:R0:W-:Y:S01]  /*1cf90*/  @P6 STL [R1+0x864], R79 ;  /* 0x0008644f01006387 */ /* 0x0001e20000100800 */
[----:B------:R-:W-:-:S03]  /*1cfa0*/  ISETP.GT.AND P6, PT, R4, 0xe, PT ;  /* 0x0000000e0400780c */ /* 0x000fc60003fc4270 */
[----:B0-----:R-:W3:Y:S10]  /*1cfb0*/  LDL R79, [R1+0xb88] ;  /* 0x000b8800014f7983 */ /* 0x001ef40000100800 */
[----:B------:R-:W3:Y:S04]  /*1cfc0*/  @P6 LDG.E.U16 R160, desc[UR16][R116.64] ;  /* 0x0000001074a06981 */ /* 0x000ee8000c1e1500 */
[----:B------:R-:W3:Y:S04]  /*1cfd0*/  @P6 LDG.E.U16 R3, desc[UR16][R8.64] ;  /* 0x0000001008036981 */ /* 0x000ee8000c1e1500 */
[----:B------:R-:W3:Y:S04]  /*1cfe0*/  LDL.LU.64 R22, [R1+0x1618] ;  /* 0x0016180001167983 */ /* 0x000ee80000300a00 */
[----:B------:R-:W3:Y:S04]  /*1cff0*/  LDL.LU.64 R20, [R1+0x1610] ;  /* 0x0016100001147983 */ /* 0x000ee80000300a00 */
[----:B------:R0:W-:Y:S04]  /*1d000*/  @P5 STL [R1+0x85c], R93 ;  /* 0x00085c5d01005387 */ /* 0x0001e80000100800 */
[----:B0-----:R-:W3:Y:S04]  /*1d010*/  LDL R93, [R1+0x82c] ;  /* 0x00082c00015d7983 */ /* 0x001ee80000100800 */
        /* <DEDUP_REMOVED lines=10> */
[----:B------:R-:W3:Y:S04]  /*1d0c0*/  LDL R161, [R1+0x81c] ;  /* 0x00081c0001a17983 */ /* 0x000ee80000100800 */
[----:B------:R0:W-:Y:S01]  /*1d0d0*/  @P4 STL [R1+0x848], R6 ;  /* 0x0008480601004387 */ /* 0x0001e20000100800 */
[----:B------:R-:W-:-:S03]  /*1d0e0*/  ISETP.GT.AND P5, PT, R4, 0xf, PT ;  /* 0x0000000f0400780c */ /* 0x000fc60003fa4270 */
[----:B0-----:R-:W3:Y:S04]  /*1d0f0*/  LDL R6, [R1+0x818] ;  /* 0x0008180001067983 */ /* 0x001ee80000100800 */
[----:B------:R-:W-:Y:S04]  /*1d100*/  @P4 STL [R1+0x84c], R159 ;  /* 0x00084c9f01004387 */ /* 0x000fe80000100800 */
[----:B------:R-:W3:Y:S04]  /*1d110*/  LDL.LU.64 R24, [R1+0x15e8] ;  /* 0x0015e80001187983 */ /* 0x000ee80000300a00 */
[----:B------:R-:W3:Y:S04]  /*1d120*/  LDL.LU.64 R118, [R1+0x15e0] ;  /* 0x0015e00001767983 */ /* 0x000ee80000300a00 */
[----:B------:R-:W3:Y:S04]  /*1d130*/  LDL R158, [R1+0x814] ;  /* 0x00081400019e7983 */ /* 0x000ee80000100800 */
[----:B----4-:R0:W-:Y:S04]  /*1d140*/  @P3 STL [R1+0x844], R5 ;  /* 0x0008440501003387 */ /* 0x0101e80000100800 */
[----:B--2---:R-:W2:Y:S04]  /*1d150*/  @P5 LDG.E.U16 R78, desc[UR16][R98.64] ;  /* 0x00000010624e5981 */ /* 0x004ea8000c1e1500 */
[----:B0-----:R-:W4:Y:S04]  /*1d160*/  LDL R5, [R1+0x810] ;  /* 0x0008100001057983 */ /* 0x001f280000100800 */
[----:B------:R0:W-:Y:S04]  /*1d170*/  @P3 STL [R1+0x840], R0 ;  /* 0x0008400001003387 */ /* 0x0001e80000100800 */
[----:B------:R-:W4:Y:S04]  /*1d180*/  LDL.LU.64 R116, [R1+0x15d8] ;  /* 0x0015d80001747983 */ /* 0x000f280000300a00 */
[----:B------:R-:W4:Y:S04]  /*1d190*/  LDL R159, [R1+0x80c] ;  /* 0x00080c00019f7983 */ /* 0x000f280000100800 */
[----:B0-----:R-:W4:Y:S04]  /*1d1a0*/  LDL R0, [R1+0x808] ;  /* 0x0008080001007983 */ /* 0x001f280000100800 */
[----:B---3--:R0:W-:Y:S04]  /*1d1b0*/  STL [R1+0x109c], R160 ;  /* 0x00109ca001007387 */ /* 0x0081e80000100800 */
[----:B------:R-:W3:Y:S04]  /*1d1c0*/  @P5 LDG.E.U16 R79, desc[UR16][R96.64] ;  /* 0x00000010604f5981 */ /* 0x000ee8000c1e1500 */
[----:B0-----:R-:W3:Y:S04]  /*1d1d0*/  LDL R160, [R1+0x830] ;  /* 0x0008300001a07983 */ /* 0x001ee80000100800 */
[----:B------:R-:W4:Y:S04]  /*1d1e0*/  LDL.LU.64 R8, [R1+0x15d0] ;  /* 0x0015d00001087983 */ /* 0x000f280000300a00 */
[----:B------:R0:W-:Y:S04]  /*1d1f0*/  STL [R1+0x10a0], R3 ;  /* 0x0010a00301007387 */ /* 0x0001e80000100800 */
[----:B0-----:R-:W4:Y:S01]  /*1d200*/  LDL R3, [R1+0x834] ;  /* 0x0008340001037983 */ /* 0x001f220000100800 */
[----:B------:R-:W-:-:S02]  /*1d210*/  ISETP.GT.AND P0, PT, R4, 0x10, PT ;  /* 0x000000100400780c */ /* 0x000fc40003f04270 */
[C---:B------:R-:W-:Y:S01]  /*1d220*/  ISETP.GT.AND P4, PT, R4.reuse, 0x11, PT ;  /* 0x000000110400780c */ /* 0x040fe20003f84270 */
[----:B------:R-:W4:Y:S01]  /*1d230*/  LDL.LU.64 R98, [R1+0x15c8] ;  /* 0x0015c80001627983 */ /* 0x000f220000300a00 */
[C---:B------:R-:W-:Y:S02]  /*1d240*/  ISETP.GT.AND P3, PT, R4.reuse, 0x12, PT ;  /* 0x000000120400780c */ /* 0x040fe40003f64270 */
[----:B------:R-:W-:-:S09]  /*1d250*/  ISETP.GT.AND P6, PT, R4, 0x13, PT ;  /* 0x000000130400780c */ /* 0x000fd20003fc4270 */
[----:B------:R-:W4:Y:S04]  /*1d260*/  @P4 LDG.E.U16 R92, desc[UR16][R38.64] ;  /* 0x00000010265c4981 */ /* 0x000f28000c1e1500 */
[----:B------:R-:W4:Y:S04]  /*1d270*/  @P4 LDG.E.U16 R93, desc[UR16][R56.64] ;  /* 0x00000010385d4981 */ /* 0x000f28000c1e1500 */
[----:B------:R-:W4:Y:S04]  /*1d280*/  @P3 LDG.E.U16 R7, desc[UR16][R36.64] ;  /* 0x0000001024073981 */ /* 0x000f28000c1e1500 */
[----:B------:R-:W4:Y:S04]  /*1d290*/  @P3 LDG.E.U16 R2, desc[UR16][R18.64] ;  /* 0x0000001012023981 */ /* 0x000f28000c1e1500 */
[----:B------:R-:W4:Y:S04]  /*1d2a0*/  @P6 LDG.E.U16 R161, desc[UR16][R16.64] ;  /* 0x0000001010a16981 */ /* 0x000f28000c1e1500 */
[----:B------:R-:W4:Y:S04]  /*1d2b0*/  @P6 LDG.E.U16 R6, desc[UR16][R26.64] ;  /* 0x000000101a066981 */ /* 0x000f28000c1e1500 */
[----:B--2---:R0:W-:Y:S04]  /*1d2c0*/  @P5 STL [R1+0xb8c], R78 ;  /* 0x000b8c4e01005387 */ /* 0x0041e80000100800 */
[----:B0-----:R-:W2:Y:S04]  /*1d2d0*/  LDL.LU R78, [R1+0x15c0] ;  /* 0x0015c000014e7983 */ /* 0x001ea80000300800 */
[----:B------:R-:W2:Y:S04]  /*1d2e0*/  LDL.LU.64 R96, [R1+0x15b8] ;  /* 0x0015b80001607983 */ /* 0x000ea80000300a00 */
[----:B---3--:R-:W3:Y:S04]  /*1d2f0*/  @P0 LDG.E.U16 R160, desc[UR16][R58.64] ;  /* 0x000000103aa00981 */ /* 0x008ee8000c1e1500 */
[----:B------:R0:W-:Y:S01]  /*1d300*/  @P5 STL [R1+0xb88], R79 ;  /* 0x000b884f01005387 */ /* 0x0001e20000100800 */
[----:B------:R-:W-:-:S03]  /*1d310*/  ISETP.GT.AND P5, PT, R4, 0x14, PT ;  /* 0x000000140400780c */ /* 0x000fc60003fa4270 */
[----:B0-----:R-:W2:Y:S04]  /*1d320*/  LDL.LU R79, [R1+0x15b0] ;  /* 0x0015b000014f7983 */ /* 0x001ea80000300800 */
[----:B----4-:R-:W4:Y:S06]  /*1d330*/  @P0 LDG.E.U16 R3, desc[UR16][R76.64] ;  /* 0x000000104c030981 */ /* 0x010f2c000c1e1500 */
[----:B------:R-:W2:Y:S04]  /*1d340*/  @P5 LDG.E.U16 R5, desc[UR16][R150.64] ;  /* 0x0000001096055981 */ /* 0x000ea8000c1e1500 */
[----:B------:R-:W2:Y:S04]  /*1d350*/  @P5 LDG.E.U16 R158, desc[UR16][R152.64] ;  /* 0x00000010989e5981 */ /* 0x000ea8000c1e1500 */
[----:B------:R-:W2:Y:S04]  /*1d360*/  LDL.LU.64 R76, [R1+0x15a8] ;  /* 0x0015a800014c7983 */ /* 0x000ea80000300a00 */
[----:B------:R-:W2:Y:S04]  /*1d370*/  LDL.LU.64 R58, [R1+0x15a0] ;  /* 0x0015a000013a7983 */ /* 0x000ea80000300a00 */
[----:B---3--:R-:W-:Y:S04]  /*1d380*/  @P0 STL [R1+0x830], R160 ;  /* 0x000830a001000387 */ /* 0x008fe80000100800 */
[----:B----4-:R-:W-:Y:S04]  /*1d390*/  @P0 STL [R1+0x834], R3 ;  /* 0x0008340301000387 */ /* 0x010fe80000100800 */
[----:B------:R-:W3:Y:S04]  /*1d3a0*/  LDL.LU.64 R56, [R1+0x1598] ;  /* 0x0015980001387983 */ /* 0x000ee80000300a00 */
[----:B------:R-:W4:Y:S04]  /*1d3b0*/  LDL.LU.64 R38, [R1+0x1590] ;  /* 0x0015900001267983 */ /* 0x000f280000300a00 */
[----:B------:R0:W-:Y:S01]  /*1d3c0*/  @P4 STL [R1+0x828], R92 ;  /* 0x0008285c01004387 */ /* 0x0001e20000100800 */
[----:B------:R-:W-:-:S03]  /*1d3d0*/  ISETP.GT.AND P0, PT, R4, 0x15, PT ;  /* 0x000000150400780c */ /* 0x000fc60003f04270 */
[----:B0-----:R-:W3:Y:S04]  /*1d3e0*/  LDL R92, [R1+0xb84] ;  /* 0x000b8400015c7983 */ /* 0x001ee80000100800 */
[----:B------:R0:W-:Y:S06]  /*1d3f0*/  @P4 STL [R1+0x82c], R93 ;  /* 0x00082c5d01004387 */ /* 0x0001ec0000100800 */
[----:B------:R-:W3:Y:S04]  /*1d400*/  @P0 LDG.E.U16 R159, desc[UR16][R162.64] ;  /* 0x00000010a29f0981 */ /* 0x000ee8000c1e1500 */
[----:B------:R-:W3:Y:S04]  /*1d410*/  @P0 LDG.E.U16 R0, desc[UR16][R134.64] ;  /* 0x0000001086000981 */ /* 0x000ee8000c1e1500 */
        /* <DEDUP_REMOVED lines=10> */
[----:B------:R0:W-:Y:S04]  /*1d4c0*/  @P6 STL [R1+0x818], R6 ;  /* 0x0008180601006387 */ /* 0x0001e80000100800 */
[----:B0-----:R-:W3:Y:S04]  /*1d4d0*/  LDL R6, [R1+0x7e4] ;  /* 0x0007e40001067983 */ /* 0x001ee80000100800 */
[----:B------:R0:W-:Y:S04]  /*1d4e0*/  @P6 STL [R1+0x81c], R161 ;  /* 0x00081ca101006387 */ /* 0x0001e80000100800 */
[----:B------:R-:W3:Y:S04]  /*1d4f0*/  LDL.LU.64 R152, [R1+0x1568] ;  /* 0x0015680001987983 */ /* 0x000ee80000300a00 */
[----:B------:R-:W3:Y:S04]  /*1d500*/  LDL.LU.64 R150, [R1+0x1560] ;  /* 0x0015600001967983 */ /* 0x000ee80000300a00 */
[----:B0-----:R-:W3:Y:S04]  /*1d510*/  LDL R161, [R1+0x7e0] ;  /* 0x0007e00001a17983 */ /* 0x001ee80000100800 */
[----:B--2---:R0:W-:Y:S04]  /*1d520*/  @P5 STL [R1+0x810], R5 ;  /* 0x0008100501005387 */ /* 0x0041e80000100800 */
[----:B0-----:R-:W2:Y:S04]  /*1d530*/  LDL R5, [R1+0x7dc] ;  /* 0x0007dc0001057983 */ /* 0x001ea80000100800 */
[----:B------:R-:W-:Y:S04]  /*1d540*/  @P5 STL [R1+0x814], R158 ;  /* 0x0008149e01005387 */ /* 0x000fe80000100800 */
[----:B------:R-:W2:Y:S01]  /*1d550*/  LDL.LU.64 R162, [R1+0x1558] ;  /* 0x0015580001a27983 */ /* 0x000ea20000300a00 */
[----:B------:R-:W-:-:S03]  /*1d560*/  ISETP.GT.AND P4, PT, R4, 0x16, PT ;  /* 0x000000160400780c */ /* 0x000fc60003f84270 */
[----:B------:R-:W3:Y:S04]  /*1d570*/  LDL.LU.64 R134, [R1+0x1550] ;  /* 0x0015500001867983 */ /* 0x000ee80000300a00 */
[----:B------:R-:W3:Y:S06]  /*1d580*/  LDL R3, [R1+0x7d8] ;  /* 0x0007d80001037983 */ /* 0x000eec0000100800 */
[----:B--2---:R-:W2:Y:S04]  /*1d590*/  @P4 LDG.E.U16 R162, desc[UR16][R132.64] ;  /* 0x0000001084a24981 */ /* 0x004ea8000c1e1500 */
[----:B------:R-:W4:Y:S04]  /*1d5a0*/  @P4 LDG.E.U16 R163, desc[UR16][R114.64] ;  /* 0x0000001072a34981 */ /* 0x000f28000c1e1500 */
[----:B---3--:R0:W-:Y:S04]  /*1d5b0*/  @P0 STL [R1+0x808], R0 ;  /* 0x0008080001000387 */ /* 0x0081e80000100800 */
[----:B0-----:R-:W3:Y:S04]  /*1d5c0*/  LDL R0, [R1+0x7d4] ;  /* 0x0007d40001007983 */ /* 0x001ee80000100800 */
[----:B------:R0:W-:Y:S04]  /*1d5d0*/  @P0 STL [R1+0x80c], R159 ;  /* 0x00080c9f01000387 */ /* 0x0001e80000100800 */
[----:B------:R-:W3:Y:S04]  /*1d5e0*/  LDL.LU.64 R132, [R1+0x1548] ;  /* 0x0015480001847983 */ /* 0x000ee80000300a00 */
[----:B------:R-:W3:Y:S04]  /*1d5f0*/  LDL R158, [R1+0x7d0] ;  /* 0x0007d000019e7983 */ /* 0x000ee80000100800 */
[----:B0-----:R-:W3:Y:S04]  /*1d600*/  LDL R159, [R1+0x7cc] ;  /* 0x0007cc00019f7983 */ /* 0x001ee80000100800 */
[----:B--2---:R0:W-:Y:S04]  /*1d610*/  STL [R1+0x10a4], R162 ;  /* 0x0010a4a201007387 */ /* 0x0041e80000100800 */
[----:B0-----:R-:W2:Y:S04]  /*1d620*/  LDL R162, [R1+0x7f4] ;  /* 0x0007f40001a27983 */ /* 0x001ea80000100800 */
[----:B------:R-:W3:Y:S04]  /*1d630*/  LDL.LU.64 R114, [R1+0x1540] ;  /* 0x0015400001727983 */ /* 0x000ee80000300a00 */
[----:B----4-:R0:W-:Y:S04]  /*1d640*/  STL [R1+0x10a8], R163 ;  /* 0x0010a8a301007387 */ /* 0x0101e80000100800 */
[----:B0-----:R-:W4:Y:S01]  /*1d650*/  LDL R163, [R1+0x7f8] ;  /* 0x0007f80001a37983 */ /* 0x001f220000100800 */
[----:B------:R-:W-:-:S02]  /*1d660*/  ISETP.GT.AND P3, PT, R4, 0x17, PT ;  /* 0x000000170400780c */ /* 0x000fc40003f64270 */
[C---:B------:R-:W-:Y:S02]  /*1d670*/  ISETP.GT.AND P6, PT, R4.reuse, 0x18, PT ;  /* 0x000000180400780c */ /* 0x040fe40003fc4270 */
[C---:B------:R-:W-:Y:S02]  /*1d680*/  ISETP.GT.AND P5, PT, R4.reuse, 0x19, PT ;  /* 0x000000190400780c */ /* 0x040fe40003fa4270 */
[----:B------:R-:W-:-:S07]  /*1d690*/  ISETP.GT.AND P0, PT, R4, 0x1a, PT ;  /* 0x0000001a0400780c */ /* 0x000fce0003f04270 */
[----:B------:R-:W3:Y:S04]  /*1d6a0*/  @P3 LDG.E.U16 R92, desc[UR16][R112.64] ;  /* 0x00000010705c3981 */ /* 0x000ee8000c1e1500 */
[----:B------:R-:W3:Y:S01]  /*1d6b0*/  @P3 LDG.E.U16 R93, desc[UR16][R94.64] ;  /* 0x000000105e5d3981 */ /* 0x000ee2000c1e1500 */
[----:B------:R-:W-:-:S03]  /*1d6c0*/  ISETP.GT.AND P4, PT, R4, 0x1b, PT ;  /* 0x0000001b0400780c */ /* 0x000fc60003f84270 */
[----:B------:R-:W3:Y:S04]  /*1d6d0*/  @P5 LDG.E.U16 R7, desc[UR16][R54.64] ;  /* 0x0000001036075981 */ /* 0x000ee8000c1e1500 */
[----:B------:R-:W3:Y:S04]  /*1d6e0*/  @P5 LDG.E.U16 R2, desc[UR16][R52.64] ;  /* 0x0000001034025981 */ /* 0x000ee8000c1e1500 */
[----:B------:R-:W3:Y:S04]  /*1d6f0*/  @P0 LDG.E.U16 R160, desc[UR16][R34.64] ;  /* 0x0000001022a00981 */ /* 0x000ee8000c1e1500 */
[----:B------:R-:W3:Y:S04]  /*1d700*/  @P0 LDG.E.U16 R6, desc[UR16][R148.64] ;  /* 0x0000001094060981 */ /* 0x000ee8000c1e1500 */
[----:B------:R-:W3:Y:S04]  /*1d710*/  @P4 LDG.E.U16 R161, desc[UR16][R146.64] ;  /* 0x0000001092a14981 */ /* 0x000ee8000c1e1500 */
[----:B------:R-:W3:Y:S04]  /*1d720*/  @P4 LDG.E.U16 R5, desc[UR16][R130.64] ;  /* 0x0000001082054981 */ /* 0x000ee8000c1e1500 */
[----:B------:R-:W3:Y:S04]  /*1d730*/  LDL.LU.64 R112, [R1+0x1538] ;  /* 0x0015380001707983 */ /* 0x000ee80000300a00 */
[----:B--2---:R-:W2:Y:S04]  /*1d740*/  @P6 LDG.E.U16 R162, desc[UR16][R72.64] ;  /* 0x0000001048a26981 */ /* 0x004ea8000c1e1500 */
[----:B----4-:R-:W4:Y:S04]  /*1d750*/  @P6 LDG.E.U16 R163, desc[UR16][R74.64] ;  /* 0x000000104aa36981 */ /* 0x010f28000c1e1500 */
[----:B---3--:R0:W-:Y:S04]  /*1d760*/  @P3 STL [R1+0xb84], R92 ;  /* 0x000b845c01003387 */ /* 0x0081e80000100800 */
[----:B0-----:R-:W3:Y:S04]  /*1d770*/  LDL.LU R92, [R1+0x1530] ;  /* 0x00153000015c7983 */ /* 0x001ee80000300800 */
[----:B------:R-:W3:Y:S04]  /*1d780*/  LDL.LU.64 R94, [R1+0x1528] ;  /* 0x00152800015e7983 */ /* 0x000ee80000300a00 */
[----:B------:R0:W-:Y:S01]  /*1d790*/  @P3 STL [R1+0xb80], R93 ;  /* 0x000b805d01003387 */ /* 0x0001e20000100800 */
[----:B------:R-:W-:-:S03]  /*1d7a0*/  ISETP.GT.AND P3, PT, R4, 0x1c, PT ;  /* 0x0000001c0400780c */ /* 0x000fc60003f64270 */
[----:B0-----:R-:W3:Y:S04]  /*1d7b0*/  LDL.LU R93, [R1+0x1520] ;  /* 0x00152000015d7983 */ /* 0x001ee80000300800 */
[----:B------:R-:W3:Y:S04]  /*1d7c0*/  LDL.LU.64 R74, [R1+0x1518] ;  /* 0x00151800014a7983 */ /* 0x000ee80000300a00 */
[----:B------:R-:W3:Y:S04]  /*1d7d0*/  LDL.LU.64 R72, [R1+0x1510] ;  /* 0x0015100001487983 */ /* 0x000ee80000300a00 */
[----:B------:R-:W3:Y:S04]  /*1d7e0*/  @P3 LDG.E.U16 R3, desc[UR16][R128.64] ;  /* 0x0000001080033981 */ /* 0x000ee8000c1e1500 */
[----:B------:R-:W3:Y:S04]  /*1d7f0*/  @P3 LDG.E.U16 R0, desc[UR16][R164.64] ;  /* 0x00000010a4003981 */ /* 0x000ee8000c1e1500 */
[----:B--2---:R-:W-:Y:S04]  /*1d800*/  @P6 STL [R1+0x7f4], R162 ;  /* 0x0007f4a201006387 */ /* 0x004fe80000100800 */
[----:B----4-:R-:W-:Y:S04]  /*1d810*/  @P6 STL [R1+0x7f8], R163 ;  /* 0x0007f8a301006387 */ /* 0x010fe80000100800 */
[----:B------:R-:W2:Y:S04]  /*1d820*/  LDL.LU.64 R54, [R1+0x1508] ;  /* 0x0015080001367983 */ /* 0x000ea80000300a00 */
[----:B------:R0:W-:Y:S04]  /*1d830*/  @P5 STL [R1+0x7f0], R7 ;  /* 0x0007f00701005387 */ /* 0x0001e80000100800 */
[----:B0-----:R-:W4:Y:S04]  /*1d840*/  LDL R7, [R1+0xb7c] ;  /* 0x000b7c0001077983 */ /* 0x001f280000100800 */
[----:B------:R-:W2:Y:S04]  /*1d850*/  LDL.LU.64 R52, [R1+0x1500] ;  /* 0x0015000001347983 */ /* 0x000ea80000300a00 */
[----:B------:R0:W-:Y:S04]  /*1d860*/  @P5 STL [R1+0x7ec], R2 ;  /* 0x0007ec0201005387 */ /* 0x0001e80000100800 */
[----:B0-----:R-:W2:Y:S04]  /*1d870*/  LDL R2, [R1+0xb78] ;  /* 0x000b780001027983 */ /* 0x001ea80000100800 */
[----:B------:R-:W2:Y:S04]  /*1d880*/  LDL.LU.64 R34, [R1+0x14f8] ;  /* 0x0014f80001227983 */ /* 0x000ea80000300a00 */
[----:B------:R-:W2:Y:S04]  /*1d890*/  LDL.LU.64 R148, [R1+0x14f0] ;  /* 0x0014f00001947983 */ /* 0x000ea80000300a00 */
[----:B------:R0:W-:Y:S04]  /*1d8a0*/  @P0 STL [R1+0x7e8], R160 ;  /* 0x0007e8a001000387 */ /* 0x0001e80000100800 */
[----:B0-----:R-:W2:Y:S04]  /*1d8b0*/  LDL R160, [R1+0x7c8] ;  /* 0x0007c80001a07983 */ /* 0x001ea80000100800 */
[----:B------:R0:W-:Y:S04]  /*1d8c0*/  @P0 STL [R1+0x7e4], R6 ;  /* 0x0007e40601000387 */ /* 0x0001e80000100800 */
[----:B0-----:R-:W2:Y:S04]  /*1d8d0*/  LDL R6, [R1+0x7c4] ;  /* 0x0007c40001067983 */ /* 0x001ea80000100800 */
[----:B------:R-:W2:Y:S04]  /*1d8e0*/  LDL.LU.64 R146, [R1+0x14e8] ;  /* 0x0014e80001927983 */ /* 0x000ea80000300a00 */
[----:B------:R-:W2:Y:S04]  /*1d8f0*/  LDL.LU.64 R130, [R1+0x14e0] ;  /* 0x0014e00001827983 */ /* 0x000ea80000300a00 */
[----:B------:R0:W-:Y:S04]  /*1d900*/  @P4 STL [R1+0x7e0], R161 ;  /* 0x0007e0a101004387 */ /* 0x0001e80000100800 */
[----:B0-----:R-:W2:Y:S04]  /*1d910*/  LDL R161, [R1+0x7c0] ;  /* 0x0007c00001a17983 */ /* 0x001ea80000100800 */
[----:B------:R0:W-:Y:S01]  /*1d920*/  @P4 STL [R1+0x7dc], R5 ;  /* 0x0007dc0501004387 */ /* 0x0001e20000100800 */
[----:B------:R-:W-:-:S03]  /*1d930*/  ISETP.GT.AND P6, PT, R4, 0x1d, PT ;  /* 0x0000001d0400780c */ /* 0x000fc60003fc4270 */
[----:B0-----:R-:W2:Y:S04]  /*1d940*/  LDL R5, [R1+0x7bc] ;  /* 0x0007bc0001057983 */ /* 0x001ea80000100800 */
[----:B------:R-:W2:Y:S04]  /*1d950*/  LDL.LU.64 R128, [R1+0x14d8] ;  /* 0x0014d80001807983 */ /* 0x000ea80000300a00 */
[----:B------:R-:W2:Y:S04]  /*1d960*/  LDL.LU.64 R164, [R1+0x14d0] ;  /* 0x0014d00001a47983 */ /* 0x000ea80000300a00 */
[----:B------:R-:W2:Y:S01]  /*1d970*/  @P6 LDG.E.U16 R158, desc[UR16][R110.64] ;  /* 0x000000106e9e6981 */ /* 0x000ea2000c1e1500 */
[----:B------:R-:W-:-:S03]  /*1d980*/  ISETP.GT.AND P5, PT, R4, 0x1e, PT ;  /* 0x0000001e0400780c */ /* 0x000fc60003fa4270 */
[----:B------:R-:W2:Y:S01]  /*1d990*/  @P6 LDG.E.U16 R159, desc[UR16][R68.64] ;  /* 0x00000010449f6981 */ /* 0x000ea2000c1e1500 */
[----:B------:R-:W-:-:S03]  /*1d9a0*/  ISETP.GT.AND P0, PT, R4, 0x1f, PT ;  /* 0x0000001f0400780c */ /* 0x000fc60003f04270 */
[----:B---3--:R0:W-:Y:S01]  /*1d9b0*/  @P3 STL [R1+0x7d4], R0 ;  /* 0x0007d40001003387 */ /* 0x0081e20000100800 */
[----:B------:R-:W-:-:S03]  /*1d9c0*/  ISETP.GT.AND P4, PT, R4, 0x20, PT ;  /* 0x000000200400780c */ /* 0x000fc60003f84270 */
[----:B0-----:R-:W3:Y:S04]  /*1d9d0*/  LDL R0, [R1+0x7b8] ;  /* 0x0007b80001007983 */ /* 0x001ee80000100800 */
[----:B------:R-:W-:Y:S04]  /*1d9e0*/  @P3 STL [R1+0x7d8], R3 ;  /* 0x0007d80301003387 */ /* 0x000fe80000100800 */
[----:B------:R-:W3:Y:S04]  /*1d9f0*/  LDL.LU.64 R110, [R1+0x14c8] ;  /* 0x0014c800016e7983 */ /* 0x000ee80000300a00 */
[----:B----4-:R-:W4:Y:S04]  /*1da00*/  @P0 LDG.E.U16 R7, desc[UR16][R90.64] ;  /* 0x000000105a070981 */ /* 0x010f28000c1e1500 */
[----:B--2---:R-:W2:Y:S04]  /*1da10*/  @P0 LDG.E.U16 R2, desc[UR16][R50.64] ;  /* 0x0000001032020981 */ /* 0x004ea8000c1e1500 */
[----:B------:R-:W2:Y:S04]  /*1da20*/  @P4 LDG.E.U16 R160, desc[UR16][R32.64] ;  /* 0x0000001020a04981 */ /* 0x000ea8000c1e1500 */
[----:B------:R-:W2:Y:S04]  /*1da30*/  @P4 LDG.E.U16 R6, desc[UR16][R88.64] ;  /* 0x0000001058064981 */ /* 0x000ea8000c1e1500 */
[----:B------:R-:W2:Y:S04]  /*1da40*/  @P5 LDG.E.U16 R164, desc[UR16][R108.64] ;  /* 0x000000106ca45981 */ /* 0x000ea8000c1e1500 */
[----:B------:R0:W-:Y:S04]  /*1da50*/  @P6 STL [R1+0x7d0], R158 ;  /* 0x0007d09e01006387 */ /* 0x0001e80000100800 */
[----:B------:R-:W4:Y:S04]  /*1da60*/  @P5 LDG.E.U16 R165, desc[UR16][R10.64] ;  /* 0x000000100aa55981 */ /* 0x000f28000c1e1500 */
[----:B0-----:R-:W4:Y:S04]  /*1da70*/  LDL R158, [R1+0x7b4] ;  /* 0x0007b400019e7983 */ /* 0x001f280000100800 */
[----:B------:R-:W4:Y:S04]  /*1da80*/  LDL.LU.64 R68, [R1+0x14c0] ;  /* 0x0014c00001447983 */ /* 0x000f280000300a00 */
[----:B------:R-:W4:Y:S04]  /*1da90*/  LDL R163, [R1+0x7b0] ;  /* 0x0007b00001a37983 */ /* 0x000f280000100800 */
[----:B------:R0:W-:Y:S01]  /*1daa0*/  @P6 STL [R1+0x7cc], R159 ;  /* 0x0007cc9f01006387 */ /* 0x0001e20000100800 */
[----:B------:R-:W-:-:S03]  /*1dab0*/  ISETP.GT.AND P3, PT, R4, 0x21, PT ;  /* 0x000000210400780c */ /* 0x000fc60003f64270 */
[----:B0-----:R-:W4:Y:S04]  /*1dac0*/  LDL R159, [R1+0x7ac] ;  /* 0x0007ac00019f7983 */ /* 0x001f280000100800 */
[----:B------:R-:W4:Y:S01]  /*1dad0*/  LDL.LU.64 R108, [R1+0x14b8] ;  /* 0x0014b800016c7983 */ /* 0x000f220000300a00 */
[----:B------:R-:W-:-:S05]  /*1dae0*/  ISETP.GT.AND P6, PT, R4, 0x22, PT ;  /* 0x000000220400780c */ /* 0x000fca0003fc4270 */
[----:B------:R-:W4:Y:S04]  /*1daf0*/  @P3 LDG.E.U16 R161, desc[UR16][R70.64] ;  /* 0x0000001046a13981 */ /* 0x000f28000c1e1500 */
[----:B------:R-:W4:Y:S04]  /*1db00*/  @P3 LDG.E.U16 R5, desc[UR16][R48.64] ;  /* 0x0000001030053981 */ /* 0x000f28000c1e1500 */
[----:B---3--:R-:W3:Y:S04]  /*1db10*/  @P6 LDG.E.U16 R0, desc[UR16][R126.64] ;  /* 0x000000107e006981 */ /* 0x008ee8000c1e1500 */
[----:B--2---:R-:W-:Y:S04]  /*1db20*/  STL [R1+0x10ac], R164 ;  /* 0x0010aca401007387 */ /* 0x004fe80000100800 */
[----:B------:R-:W2:Y:S04]  /*1db30*/  LDL R11, [R1+0x7a4] ;  /* 0x0007a400010b7983 */ /* 0x000ea80000100800 */
[----:B------:R-:W2:Y:S04]  /*1db40*/  LDL R162, [R1+0x7a8] ;  /* 0x0007a80001a27983 */ /* 0x000ea80000100800 */
[----:B----4-:R-:W-:Y:S04]  /*1db50*/  STL [R1+0x10b0], R165 ;  /* 0x0010b0a501007387 */ /* 0x010fe80000100800 */
[----:B------:R-:W4:Y:S04]  /*1db60*/  LDL.LU.64 R90, [R1+0x14b0] ;  /* 0x0014b000015a7983 */ /* 0x000f280000300a00 */
[----:B------:R-:W4:Y:S04]  /*1db70*/  @P6 LDG.E.U16 R158, desc[UR16][R106.64] ;  /* 0x000000106a9e6981 */ /* 0x000f28000c1e1500 */
[----:B------:R0:W-:Y:S04]  /*1db80*/  @P0 STL [R1+0xb7c], R7 ;  /* 0x000b7c0701000387 */ /* 0x0001e80000100800 */
[----:B0-----:R-:W4:Y:S04]  /*1db90*/  LDL R7, [R1+0x7a0] ;  /* 0x0007a00001077983 */ /* 0x001f280000100800 */
[----:B------:R-:W4:Y:S04]  /*1dba0*/  LDL.LU.64 R50, [R1+0x14a8] ;  /* 0x0014a80001327983 */ /* 0x000f280000300a00 */
[----:B------:R-:W4:Y:S04]  /*1dbb0*/  LDL R3, [R1+0x79c] ;  /* 0x00079c0001037983 */ /* 0x000f280000100800 */
[----:B------:R-:W4:Y:S04]  /*1dbc0*/  LDL R10, [R1+0xb74] ;  /* 0x000b7400010a7983 */ /* 0x000f280000100800 */
[----:B------:R0:W-:Y:S04]  /*1dbd0*/  @P0 STL [R1+0xb78], R2 ;  /* 0x000b780201000387 */ /* 0x0001e80000100800 */
[----:B0-----:R-:W4:Y:S04]  /*1dbe0*/  LDL R2, [R1+0xb70] ;  /* 0x000b700001027983 */ /* 0x001f280000100800 */
[----:B------:R-:W4:Y:S04]  /*1dbf0*/  LDL.LU.64 R32, [R1+0x14a0] ;  /* 0x0014a00001207983 */ /* 0x000f280000300a00 */
[----:B------:R-:W4:Y:S04]  /*1dc00*/  LDL.LU.64 R88, [R1+0x1498] ;  /* 0x0014980001587983 */ /* 0x000f280000300a00 */
[----:B------:R0:W-:Y:S04]  /*1dc10*/  @P4 STL [R1+0x7c4], R6 ;  /* 0x0007c40601004387 */ /* 0x0001e80000100800 */
[----:B0-----:R-:W4:Y:S01]  /*1dc20*/  LDL R6, [R1+0xb6c] ;  /* 0x000b6c0001067983 */ /* 0x001f220000100800 */
[----:B------:R-:W-:-:S02]  /*1dc30*/  ISETP.GT.AND P5, PT, R4, 0x23, PT ;  /* 0x000000230400780c */ /* 0x000fc40003fa4270 */
[----:B------:R-:W-:-:S11]  /*1dc40*/  ISETP.GT.AND P0, PT, R4, 0x24, PT ;  /* 0x000000240400780c */ /* 0x000fd60003f04270 */
[----:B------:R-:W4:Y:S04]  /*1dc50*/  @P5 LDG.E.U16 R159, desc[UR16][R86.64] ;  /* 0x00000010569f5981 */ /* 0x000f28000c1e1500 */
[----:B------:R-:W4:Y:S04]  /*1dc60*/  @P5 LDG.E.U16 R163, desc[UR16][R104.64] ;  /* 0x0000001068a35981 */ /* 0x000f28000c1e1500 */
[----:B------:R0:W-:Y:S01]  /*1dc70*/  @P4 STL [R1+0x7c8], R160 ;  /* 0x0007c8a001004387 */ /* 0x0001e20000100800 */
[----:B------:R-:W-:-:S03]  /*1dc80*/  ISETP.GT.AND P4, PT, R4, 0x25, PT ;  /* 0x000000250400780c */ /* 0x000fc60003f84270 */
[----:B------:R-:W4:Y:S04]  /*1dc90*/  LDL.LU.64 R70, [R1+0x1490] ;  /* 0x0014900001467983 */ /* 0x000f280000300a00 */
[----:B0-----:R-:W4:Y:S04]  /*1dca0*/  LDL R160, [R1+0xb68] ;  /* 0x000b680001a07983 */ /* 0x001f280000100800 */
[----:B------:R-:W4:Y:S04]  /*1dcb0*/  LDL.LU.64 R48, [R1+0x1488] ;  /* 0x0014880001307983 */ /* 0x000f280000300a00 */
[----:B------:R0:W-:Y:S04]  /*1dcc0*/  @P3 STL [R1+0x7c0], R161 ;  /* 0x0007c0a101003387 */ /* 0x0001e80000100800 */
[----:B0-----:R-:W4:Y:S04]  /*1dcd0*/  LDL R161, [R1+0x798] ;  /* 0x0007980001a17983 */ /* 0x001f280000100800 */
[----:B------:R0:W-:Y:S01]  /*1dce0*/  @P3 STL [R1+0x7bc], R5 ;  /* 0x0007bc0501003387 */ /* 0x0001e20000100800 */
[----:B------:R-:W-:-:S03]  /*1dcf0*/  ISETP.GT.AND P3, PT, R4, 0x26, PT ;  /* 0x000000260400780c */ /* 0x000fc60003f64270 */
[----:B0-----:R-:W4:Y:S04]  /*1dd00*/  LDL R5, [R1+0x794] ;  /* 0x0007940001057983 */ /* 0x001f280000100800 */
[----:B------:R-:W4:Y:S04]  /*1dd10*/  LDL.LU.64 R126, [R1+0x1480] ;  /* 0x00148000017e7983 */ /* 0x000f280000300a00 */
[----:B---3--:R0:W-:Y:S04]  /*1dd20*/  @P6 STL [R1+0x7b8], R0 ;  /* 0x0007b80001006387 */ /* 0x0081e80000100800 */
[----:B0-----:R-:W3:Y:S04]  /*1dd30*/  LDL R0, [R1+0x790] ;  /* 0x0007900001007983 */ /* 0x001ee80000100800 */
[----:B------:R-:W3:Y:S04]  /*1dd40*/  LDL.LU.64 R106, [R1+0x1478] ;  /* 0x00147800016a7983 */ /* 0x000ee80000300a00 */
[----:B--2---:R-:W2:Y:S04]  /*1dd50*/  @P0 LDG.E.U16 R11, desc[UR16][R66.64] ;  /* 0x00000010420b0981 */ /* 0x004ea8000c1e1500 */
[----:B------:R-:W3:Y:S04]  /*1dd60*/  @P0 LDG.E.U16 R162, desc[UR16][R84.64] ;  /* 0x0000001054a20981 */ /* 0x000ee8000c1e1500 */
[----:B----4-:R0:W-:Y:S01]  /*1dd70*/  @P6 STL [R1+0x7b4], R158 ;  /* 0x0007b49e01006387 */ /* 0x0101e20000100800 */
[----:B------:R-:W-:-:S03]  /*1dd80*/  ISETP.GT.AND P6, PT, R4, 0x27, PT ;  /* 0x000000270400780c */ /* 0x000fc60003fc4270 */
[----:B0-----:R-:W4:Y:S04]  /*1dd90*/  LDL R158, [R1+0x78c] ;  /* 0x00078c00019e7983 */ /* 0x001f280000100800 */
[----:B------:R-:W4:Y:S04]  /*1dda0*/  @P4 LDG.E.U16 R7, desc[UR16][R64.64] ;  /* 0x0000001040074981 */ /* 0x000f28000c1e1500 */
[----:B------:R-:W4:Y:S04]  /*1ddb0*/  LDL.LU.64 R104, [R1+0x1470] ;  /* 0x0014700001687983 */ /* 0x000f280000300a00 */
[----:B------:R-:W4:Y:S04]  /*1ddc0*/  @P4 LDG.E.U16 R3, desc[UR16][R46.64] ;  /* 0x000000102e034981 */ /* 0x000f28000c1e1500 */
[----:B------:R-:W4:Y:S04]  /*1ddd0*/  @P3 LDG.E.U16 R10, desc[UR16][R44.64] ;  /* 0x000000102c0a3981 */ /* 0x000f28000c1e1500 */
[----:B------:R-:W4:Y:S04]  /*1dde0*/  LDL.LU.64 R86, [R1+0x1468] ;  /* 0x0014680001567983 */ /* 0x000f280000300a00 */
[----:B------:R-:W4:Y:S04]  /*1ddf0*/  @P3 LDG.E.U16 R2, desc[UR16][R14.64] ;  /* 0x000000100e023981 */ /* 0x000f28000c1e1500 */
[----:B------:R-:W4:Y:S04]  /*1de00*/  @P6 LDG.E.U16 R6, desc[UR16][R12.64] ;  /* 0x000000100c066981 */ /* 0x000f28000c1e1500 */
[----:B------:R0:W-:Y:S04]  /*1de10*/  @P5 STL [R1+0x7ac], R159 ;  /* 0x0007ac9f01005387 */ /* 0x0001e80000100800 */
[----:B0-----:R-:W4:Y:S04]  /*1de20*/  LDL R159, [R1+0x788] ;  /* 0x00078800019f7983 */ /* 0x001f280000100800 */
[----:B------:R-:W4:Y:S04]  /*1de30*/  LDL.LU R165, [R1+0x76c] ;  /* 0x00076c0001a57983 */ /* 0x000f280000300800 */
[----:B------:R0:W-:Y:S01]  /*1de40*/  @P5 STL [R1+0x7b0], R163 ;  /* 0x0007b0a301005387 */ /* 0x0001e20000100800 */
[----:B------:R-:W-:-:S03]  /*1de50*/  ISETP.GT.AND P5, PT, R4, 0x28, PT ;  /* 0x000000280400780c */ /* 0x000fc60003fa4270 */
[----:B------:R-:W4:Y:S04]  /*1de60*/  LDL.LU.64 R84, [R1+0x1460] ;  /* 0x0014600001547983 */ /* 0x000f280000300a00 */
[----:B------:R-:W4:Y:S04]  /*1de70*/  LDL.LU.64 R66, [R1+0x1458] ;  /* 0x0014580001427983 */ /* 0x000f280000300a00 */
[----:B0-----:R-:W4:Y:S04]  /*1de80*/  LDL R163, [R1+0x784] ;  /* 0x0007840001a37983 */ /* 0x001f280000100800 */
[----:B------:R-:W4:Y:S04]  /*1de90*/  @P6 LDG.E.U16 R160, desc[UR16][R30.64] ;  /* 0x000000101ea06981 */ /* 0x000f28000c1e1500 */
[----:B------:R-:W4:Y:S04]  /*1dea0*/  @P5 LDG.E.U16 R161, desc[UR16][R28.64] ;  /* 0x000000101ca15981 */ /* 0x000f28000c1e1500 */
[----:B------:R-:W4:Y:S04]  /*1deb0*/  @P5 LDG.E.U16 R5, desc[UR16][R144.64] ;  /* 0x0000001090055981 */ /* 0x000f28000c1e1500 */
[----:B--2---:R0:W-:Y:S04]  /*1dec0*/  @P0 STL [R1+0x7a4], R11 ;  /* 0x0007a40b01000387 */ /* 0x0041e80000100800 */
[----:B0-----:R-:W2:Y:S04]  /*1ded0*/  LDL R11, [R1+0x780] ;  /* 0x00078000010b7983 */ /* 0x001ea80000100800 */
[----:B---3--:R-:W-:Y:S01]  /*1dee0*/  @P0 STL [R1+0x7a8], R162 ;  /* 0x0007a8a201000387 */ /* 0x008fe20000100800 */
[----:B------:R-:W-:-:S03]  /*1def0*/  ISETP.GT.AND P0, PT, R4, 0x29, PT ;  /* 0x000000290400780c */ /* 0x000fc60003f04270 */
[----:B------:R-:W3:Y:S10]  /*1df00*/  LDL.LU.64 R64, [R1+0x1450] ;  /* 0x0014500001407983 */ /* 0x000ef40000300a00 */
[----:B------:R-:W3:Y:S04]  /*1df10*/  @P0 LDG.E.U16 R0, desc[UR16][R142.64] ;  /* 0x000000108e000981 */ /* 0x000ee8000c1e1500 */
[----:B----4-:R0:W-:Y:S04]  /*1df20*/  @P4 STL [R1+0x7a0], R7 ;  /* 0x0007a00701004387 */ /* 0x0101e80000100800 */
[----:B------:R-:W4:Y:S04]  /*1df30*/  @P0 LDG.E.U16 R158, desc[UR16][R124.64] ;  /* 0x000000107c9e0981 */ /* 0x000f28000c1e1500 */
[----:B0-----:R-:W4:Y:S04]  /*1df40*/  LDL R7, [R1+0x77c] ;  /* 0x00077c0001077983 */ /* 0x001f280000100800 */
[----:B------:R-:W4:Y:S04]  /*1df50*/  LDL.LU.64 R46, [R1+0x1448] ;  /* 0x00144800012e7983 */ /* 0x000f280000300a00 */
[----:B------:R-:W-:Y:S04]  /*1df60*/  @P4 STL [R1+0x79c], R3 ;  /* 0x00079c0301004387 */ /* 0x000fe80000100800 */
[----:B------:R-:W4:Y:S04]  /*1df70*/  LDL.LU.64 R44, [R1+0x1440] ;  /* 0x00144000012c7983 */ /* 0x000f280000300a00 */
[----:B------:R-:W4:Y:S04]  /*1df80*/  LDL.LU.64 R14, [R1+0x1438] ;  /* 0x00143800010e7983 */ /* 0x000f280000300a00 */
[----:B------:R0:W-:Y:S04]  /*1df90*/  @P3 STL [R1+0xb74], R10 ;  /* 0x000b740a01003387 */ /* 0x0001e80000100800 */
[----:B0-----:R-:W4:Y:S04]  /*1dfa0*/  LDL R10, [R1+0x778] ;  /* 0x00077800010a7983 */ /* 0x001f280000100800 */
[----:B------:R0:W-:Y:S04]  /*1dfb0*/  @P3 STL [R1+0xb70], R2 ;  /* 0x000b700201003387 */ /* 0x0001e80000100800 */
[----:B0-----:R-:W4:Y:S04]  /*1dfc0*/  LDL R2, [R1+0x774] ;  /* 0x0007740001027983 */ /* 0x001f280000100800 */
[----:B------:R-:W4:Y:S04]  /*1dfd0*/  LDL.LU.64 R12, [R1+0x1430] ;  /* 0x00143000010c7983 */ /* 0x000f280000300a00 */
[----:B------:R0:W-:Y:S04]  /*1dfe0*/  @P6 STL [R1+0xb6c], R6 ;  /* 0x000b6c0601006387 */ /* 0x0001e80000100800 */
[----:B0-----:R-:W4:Y:S01]  /*1dff0*/  LDL R6, [R1+0x770] ;  /* 0x0007700001067983 */ /* 0x001f220000100800 */
[----:B------:R-:W-:-:S02]  /*1e000*/  ISETP.GT.AND P4, PT, R4, 0x2a, PT ;  /* 0x0000002a0400780c */ /* 0x000fc40003f84270 */
[C---:B------:R-:W-:Y:S01]  /*1e010*/  ISETP.GT.AND P3, PT, R4.reuse, 0x2b, PT ;  /* 0x0000002b0400780c */ /* 0x040fe20003f64270 */
[----:B------:R-:W4:Y:S10]  /*1e020*/  LDL.LU.64 R30, [R1+0x1428] ;  /* 0x00142800011e7983 */ /* 0x000f340000300a00 */
[----:B------:R-:W4:Y:S04]  /*1e030*/  @P4 LDG.E.U16 R159, desc[UR16][R140.64] ;  /* 0x000000108c9f4981 */ /* 0x000f28000c1e1500 */
[----:B------:R-:W4:Y:S04]  /*1e040*/  @P4 LDG.E.U16 R163, desc[UR16][R122.64] ;  /* 0x000000107aa34981 */ /* 0x000f28000c1e1500 */
[----:B------:R-:W-:Y:S04]  /*1e050*/  @P6 STL [R1+0xb68], R160 ;  /* 0x000b68a001006387 */ /* 0x000fe80000100800 */
[----:B------:R-:W4:Y:S04]  /*1e060*/  LDL.LU.64 R28, [R1+0x1420] ;  /* 0x00142000011c7983 */ /* 0x000f280000300a00 */
[----:B------:R-:W4:Y:S01]  /*1e070*/  LDL.LU.64 R144, [R1+0x1418] ;  /* 0x0014180001907983 */ /* 0x000f220000300a00 */
[----:B------:R-:W-:-:S03]  /*1e080*/  ISETP.GT.AND P6, PT, R4, 0x2c, PT ;  /* 0x0000002c0400780c */ /* 0x000fc60003fc4270 */
[----:B------:R0:W-:Y:S04]  /*1e090*/  @P5 STL [R1+0x794], R5 ;  /* 0x0007940501005387 */ /* 0x0001e80000100800 */
[----:B0-----:R-:W4:Y:S04]  /*1e0a0*/  LDL R5, [R1+0xb64] ;  /* 0x000b640001057983 */ /* 0x001f280000100800 */
[----:B------:R-:W-:Y:S04]  /*1e0b0*/  @P5 STL [R1+0x798], R161 ;  /* 0x000798a101005387 */ /* 0x000fe80000100800 */
[----:B------:R-:W4:Y:S01]  /*1e0c0*/  LDL.LU.64 R142, [R1+0x1410] ;  /* 0x00141000018e7983 */ /* 0x000f220000300a00 */
[----:B------:R-:W-:-:S13]  /*1e0d0*/  ISETP.GT.AND P5, PT, R4, 0x2d, PT ;  /* 0x0000002d0400780c */ /* 0x000fda0003fa4270 */
[----:B------:R-:W4:Y:S04]  /*1e0e0*/  @P5 LDG.E.U16 R165, desc[UR16][R62.64] ;  /* 0x000000103ea55981 */ /* 0x000f28000c1e1500 */
[----:B--2---:R-:W2:Y:S04]  /*1e0f0*/  @P3 LDG.E.U16 R11, desc[UR16][R120.64] ;  /* 0x00000010780b3981 */ /* 0x004ea8000c1e1500 */
[----:B---3--:R0:W-:Y:S04]  /*1e100*/  @P0 STL [R1+0x790], R0 ;  /* 0x0007900001000387 */ /* 0x0081e80000100800 */
[----:B0-----:R-:W3:Y:S04]  /*1e110*/  LDL R0, [R1+0xb60] ;  /* 0x000b600001007983 */ /* 0x001ee80000100800 */
[----:B----4-:R-:W4:Y:S04]  /*1e120*/  @P3 LDG.E.U16 R7, desc[UR16][R102.64] ;  /* 0x0000001066073981 */ /* 0x010f28000c1e1500 */
[----:B------:R-:W4:Y:S04]  /*1e130*/  LDL.LU.64 R124, [R1+0x1408] ;  /* 0x00140800017c7983 */ /* 0x000f280000300a00 */
[----:B------:R-:W4:Y:S04]  /*1e140*/  LDL R3, [R1+0xb58] ;  /* 0x000b580001037983 */ /* 0x000f280000100800 */
[----:B------:R-:W4:Y:S04]  /*1e150*/  LDL R162, [R1+0xb5c] ;  /* 0x000b5c0001a27983 */ /* 0x000f280000100800 */
[----:B------:R-:W4:Y:S04]  /*1e160*/  LDL R160, [R1+0x768] ;  /* 0x0007680001a07983 */ /* 0x000f280000100800 */
[----:B------:R-:W4:Y:S04]  /*1e170*/  LDL R161, [R1+0x764] ;  /* 0x0007640001a17983 */ /* 0x000f280000100800 */
[----:B------:R-:W4:Y:S04]  /*1e180*/  @P6 LDG.E.U16 R10, desc[UR16][R100.64] ;  /* 0x00000010640a6981 */ /* 0x000f28000c1e1500 */
[----:B------:R-:W4:Y:S04]  /*1e190*/  @P6 LDG.E.U16 R2, desc[UR16][R82.64] ;  /* 0x0000001052026981 */ /* 0x000f28000c1e1500 */
[----:B------:R-:W4:Y:S04]  /*1e1a0*/  @P5 LDG.E.U16 R6, desc[UR16][R80.64] ;  /* 0x0000001050065981 */ /* 0x000f28000c1e1500 */
[----:B------:R0:W-:Y:S01]  /*1e1b0*/  @P0 STL [R1+0x78c], R158 ;  /* 0x00078c9e01000387 */ /* 0x0001e20000100800 */
[----:B------:R-:W-:-:S03]  /*1e1c0*/  ISETP.GT.AND P0, PT, R4, 0x2e, PT ;  /* 0x0000002e0400780c */ /* 0x000fc60003f04270 */
[----:B------:R-:W4:Y:S04]  /*1e1d0*/  LDL.LU.64 R140, [R1+0x1400] ;  /* 0x00140000018c7983 */ /* 0x000f280000300a00 */
[----:B0-----:R-:W4:Y:S04]  /*1e1e0*/  LDL R158, [R1+0x760] ;  /* 0x00076000019e7983 */ /* 0x001f280000100800 */
[----:B------:R0:W-:Y:S04]  /*1e1f0*/  @P4 STL [R1+0x788], R159 ;  /* 0x0007889f01004387 */ /* 0x0001e80000100800 */
[----:B0-----:R-:W4:Y:S04]  /*1e200*/  LDL R159, [R1+0x75c] ;  /* 0x00075c00019f7983 */ /* 0x001f280000100800 */
[----:B------:R-:W4:Y:S04]  /*1e210*/  LDL.LU.64 R122, [R1+0x13f8] ;  /* 0x0013f800017a7983 */ /* 0x000f280000300a00 */
[----:B------:R-:W-:Y:S04]  /*1e220*/  @P4 STL [R1+0x784], R163 ;  /* 0x000784a301004387 */ /* 0x000fe80000100800 */
[----:B------:R-:W4:Y:S04]  /*1e230*/  LDL.LU.64 R120, [R1+0x13f0] ;  /* 0x0013f00001787983 */ /* 0x000f280000300a00 */
[----:B------:R-:W4:Y:S04]  /*1e240*/  @P0 LDG.E.U16 R5, desc[UR16][R60.64] ;  /* 0x000000103c050981 */ /* 0x000f28000c1e1500 */
[----:B--2---:R0:W-:Y:S04]  /*1e250*/  @P3 STL [R1+0x780], R11 ;  /* 0x0007800b01003387 */ /* 0x0041e80000100800 */
[----:B0-----:R-:W2:Y:S04]  /*1e260*/  LDL R11, [R1+0x758] ;  /* 0x00075800010b7983 */ /* 0x001ea80000100800 */
[----:B------:R-:W2:Y:S04]  /*1e270*/  LDL.LU.64 R102, [R1+0x13e8] ;  /* 0x0013e80001667983 */ /* 0x000ea80000300a00 */
[----:B---3--:R-:W3:Y:S04]  /*1e280*/  @P0 LDG.E.U16 R0, desc[UR16][R42.64] ;  /* 0x000000102a000981 */ /* 0x008ee8000c1e1500 */
[----:B----4-:R0:W-:Y:S04]  /*1e290*/  @P3 STL [R1+0x77c], R7 ;  /* 0x00077c0701003387 */ /* 0x0101e80000100800 */
[----:B0-----:R-:W4:Y:S04]  /*1e2a0*/  LDL R7, [R1+0x754] ;  /* 0x0007540001077983 */ /* 0x001f280000100800 */
[----:B------:R-:W4:Y:S04]  /*1e2b0*/  LDL.LU R164, [R1+0x740] ;  /* 0x0007400001a47983 */ /* 0x000f280000300800 */
[----:B------:R-:W4:Y:S04]  /*1e2c0*/  LDL.LU R163, [R1+0x73c] ;  /* 0x00073c0001a37983 */ /* 0x000f280000300800 */
[----:B------:R-:W4:Y:S04]  /*1e2d0*/  LDL.LU.64 R100, [R1+0x13e0] ;  /* 0x0013e00001647983 */ /* 0x000f280000300a00 */
[----:B------:R0:W-:Y:S04]  /*1e2e0*/  @P6 STL [R1+0x778], R10 ;  /* 0x0007780a01006387 */ /* 0x0001e80000100800 */
[----:B0-----:R-:W4:Y:S04]  /*1e2f0*/  LDL R10, [R1+0x750] ;  /* 0x00075000010a7983 */ /* 0x001f280000100800 */
[----:B------:R-:W4:Y:S04]  /*1e300*/  LDL.LU.64 R82, [R1+0x13d8] ;  /* 0x0013d80001527983 */ /* 0x000f280000300a00 */
[----:B------:R0:W-:Y:S04]  /*1e310*/  @P6 STL [R1+0x774], R2 ;  /* 0x0007740201006387 */ /* 0x0001e80000100800 */
[----:B0-----:R-:W4:Y:S04]  /*1e320*/  LDL.LU R2, [R1+0x13d0] ;  /* 0x0013d00001027983 */ /* 0x001f280000300800 */
        /* <DEDUP_REMOVED lines=8> */
[----:B------:R-:W4:Y:S04]  /*1e3b0*/  @P3 LDG.E.U16 R161, desc[UR16][R156.64] ;  /* 0x000000109ca13981 */ /* 0x000f28000c1e1500 */
[----:B------:R-:W4:Y:S01]  /*1e3c0*/  @P3 LDG.E.U16 R160, desc[UR16][R20.64] ;  /* 0x0000001014a03981 */ /* 0x000f22000c1e1500 */
[----:B------:R-:W-:-:S03]  /*1e3d0*/  ISETP.GT.AND P6, PT, R4, 0x31, PT ;  /* 0x000000310400780c */ /* 0x000fc60003fc4270 */
[----:B------:R0:W-:Y:S01]  /*1e3e0*/  STL [R1+0x10b4], R165 ;  /* 0x0010b4a501007387 */ /* 0x0001e20000100800 */
[----:B------:R-:W-:-:S03]  /*1e3f0*/  ISETP.GT.AND P5, PT, R4, 0x32, PT ;  /* 0x000000320400780c */ /* 0x000fc60003fa4270 */
[----:B0-----:R-:W4:Y:S04]  /*1e400*/  LDL.LU R165, [R1+0x748] ;  /* 0x0007480001a57983 */ /* 0x001f280000300800 */
[----:B------:R-:W4:Y:S04]  /*1e410*/  LDL.LU.64 R60, [R1+0x13b8] ;  /* 0x0013b800013c7983 */ /* 0x000f280000300a00 */
[----:B------:R0:W-:Y:S04]  /*1e420*/  @P0 STL [R1+0xb64], R5 ;  /* 0x000b640501000387 */ /* 0x0001e80000100800 */
[----:B------:R-:W4:Y:S04]  /*1e430*/  @P6 LDG.E.U16 R159, desc[UR16][R138.64] ;  /* 0x000000108a9f6981 */ /* 0x000f28000c1e1500 */
[----:B------:R-:W4:Y:S04]  /*1e440*/  @P6 LDG.E.U16 R158, desc[UR16][R154.64] ;  /* 0x000000109a9e6981 */ /* 0x000f28000c1e1500 */
[----:B0-----:R-:W4:Y:S04]  /*1e450*/  LDL R5, [R1+0x744] ;  /* 0x0007440001057983 */ /* 0x001f280000100800 */
[----:B------:R-:W4:Y:S04]  /*1e460*/  LDL.LU.64 R42, [R1+0x13b0] ;  /* 0x0013b000012a7983 */ /* 0x000f280000300a00 */
[----:B--2---:R-:W2:Y:S04]  /*1e470*/  @P5 LDG.E.U16 R11, desc[UR16][R136.64] ;  /* 0x00000010880b5981 */ /* 0x004ea8000c1e1500 */
[----:B---3--:R0:W-:Y:S01]  /*1e480*/  @P0 STL [R1+0xb60], R0 ;  /* 0x000b600001000387 */ /* 0x0081e20000100800 */
[----:B------:R-:W-:-:S03]  /*1e490*/  ISETP.GT.AND P0, PT, R4, 0x33, PT ;  /* 0x000000330400780c */ /* 0x000fc60003f04270 */
[----:B0-----:R-:W3:Y:S04]  /*1e4a0*/  LDL.LU R0, [R1+0x13a8] ;  /* 0x0013a80001007983 */ /* 0x001ee80000300800 */
[----:B----4-:R-:W4:Y:S04]  /*1e4b0*/  @P5 LDG.E.U16 R7, desc[UR16][R24.64] ;  /* 0x0000001018075981 */ /* 0x010f28000c1e1500 */
[----:B------:R-:W2:Y:S04]  /*1e4c0*/  LDL.LU.64 R40, [R1+0x13a0] ;  /* 0x0013a00001287983 */ /* 0x000ea80000300a00 */
[----:B------:R-:W2:Y:S04]  /*1e4d0*/  LDL.LU.64 R22, [R1+0x1398] ;  /* 0x0013980001167983 */ /* 0x000ea80000300a00 */
[----:B------:R-:W3:Y:S04]  /*1e4e0*/  @P0 LDG.E.U16 R10, desc[UR16][R118.64] ;  /* 0x00000010760a0981 */ /* 0x000ee8000c1e1500 */
[----:B------:R-:W3:Y:S04]  /*1e4f0*/  @P0 LDG.E.U16 R6, desc[UR16][R116.64] ;  /* 0x0000001074060981 */ /* 0x000ee8000c1e1500 */
[----:B------:R-:W-:Y:S04]  /*1e500*/  @P4 STL [R1+0xb58], R3 ;  /* 0x000b580301004387 */ /* 0x000fe80000100800 */
[----:B------:R-:W-:Y:S01]  /*1e510*/  @P4 STL [R1+0xb5c], R162 ;  /* 0x000b5ca201004387 */ /* 0x000fe20000100800 */
[----:B------:R-:W-:-:S03]  /*1e520*/  ISETP.GT.AND P4, PT, R4, 0x34, PT ;  /* 0x000000340400780c */ /* 0x000fc60003f84270 */
[----:B------:R-:W3:Y:S04]  /*1e530*/  LDL.LU.64 R20, [R1+0x1390] ;  /* 0x0013900001147983 */ /* 0x000ee80000300a00 */
[----:B------:R-:W3:Y:S04]  /*1e540*/  LDL.LU.64 R156, [R1+0x1388] ;  /* 0x00138800019c7983 */ /* 0x000ee80000300a00 */
[----:B------:R0:W-:Y:S04]  /*1e550*/  @P3 STL [R1+0x764], R161 ;  /* 0x000764a101003387 */ /* 0x0001e80000100800 */
[----:B------:R1:W-:Y:S01]  /*1e560*/  @P3 STL [R1+0x768], R160 ;  /* 0x000768a001003387 */ /* 0x0003e20000100800 */
[----:B------:R-:W-:-:S03]  /*1e570*/  ISETP.GT.AND P3, PT, R4, 0x35, PT ;  /* 0x000000350400780c */ /* 0x000fc60003f64270 */
[----:B------:R-:W3:Y:S04]  /*1e580*/  LDL.LU.64 R154, [R1+0x1380] ;  /* 0x00138000019a7983 */ /* 0x000ee80000300a00 */
[----:B------:R-:W3:Y:S04]  /*1e590*/  LDL.LU.64 R138, [R1+0x1378] ;  /* 0x00137800018a7983 */ /* 0x000ee80000300a00 */
[----:B0-----:R-:W3:Y:S04]  /*1e5a0*/  LDL R161, [R1+0xb50] ;  /* 0x000b500001a17983 */ /* 0x001ee80000100800 */
[----:B-1----:R-:W3:Y:S04]  /*1e5b0*/  LDL R160, [R1+0xb54] ;  /* 0x000b540001a07983 */ /* 0x002ee80000100800 */
[----:B------:R-:W3:Y:S04]  /*1e5c0*/  @P4 LDG.E.U16 R165, desc[UR16][R8.64] ;  /* 0x0000001008a54981 */ /* 0x000ee8000c1e1500 */
[----:B------:R-:W3:Y:S04]  /*1e5d0*/  @P3 LDG.E.U16 R164, desc[UR16][R96.64] ;  /* 0x0000001060a43981 */ /* 0x000ee8000c1e1500 */
[----:B------:R-:W3:Y:S04]  /*1e5e0*/  @P4 LDG.E.U16 R5, desc[UR16][R98.64] ;  /* 0x0000001062054981 */ /* 0x000ee8000c1e1500 */
[----:B------:R-:W3:Y:S04]  /*1e5f0*/  @P3 LDG.E.U16 R163, desc[UR16][R78.64] ;  /* 0x000000104ea33981 */ /* 0x000ee8000c1e1500 */
[----:B------:R0:W-:Y:S04]  /*1e600*/  @P6 STL [R1+0x75c], R159 ;  /* 0x00075c9f01006387 */ /* 0x0001e80000100800 */
[----:B------:R1:W-:Y:S04]  /*1e610*/  @P6 STL [R1+0x760], R158 ;  /* 0x0007609e01006387 */ /* 0x0003e80000100800 */
[----:B------:R-:W3:Y:S04]  /*1e620*/  LDL.LU.64 R136, [R1+0x1370] ;  /* 0x0013700001887983 */ /* 0x000ee80000300a00 */
[----:B0-----:R-:W3:Y:S04]  /*1e630*/  LDL R159, [R1+0xb48] ;  /* 0x000b4800019f7983 */ /* 0x001ee80000100800 */
[----:B-1----:R-:W3:Y:S04]  /*1e640*/  LDL R158, [R1+0xb4c] ;  /* 0x000b4c00019e7983 */ /* 0x002ee80000100800 */
[----:B------:R-:W3:Y:S04]  /*1e650*/  LDL R25, [R1+0x738] ;  /* 0x0007380001197983 */ /* 0x000ee80000100800 */
[----:B----4-:R0:W-:Y:S04]  /*1e660*/  @P5 STL [R1+0x754], R7 ;  /* 0x0007540701005387 */ /* 0x0101e80000100800 */
[----:B0-----:R-:W4:Y:S04]  /*1e670*/  LDL R7, [R1+0x734] ;  /* 0x0007340001077983 */ /* 0x001f280000100800 */
[----:B--2---:R-:W-:Y:S04]  /*1e680*/  @P5 STL [R1+0x758], R11 ;  /* 0x0007580b01005387 */ /* 0x004fe80000100800 */
[----:B------:R-:W2:Y:S04]  /*1e690*/  LDL.LU.64 R118, [R1+0x1368] ;  /* 0x0013680001767983 */ /* 0x000ea80000300a00 */
[----:B---3--:R0:W-:Y:S04]  /*1e6a0*/  @P0 STL [R1+0x750], R10 ;  /* 0x0007500a01000387 */ /* 0x0081e80000100800 */
[----:B0-----:R-:W3:Y:S04]  /*1e6b0*/  LDL R10, [R1+0x730] ;  /* 0x00073000010a7983 */ /* 0x001ee80000100800 */
[----:B------:R-:W2:Y:S04]  /*1e6c0*/  LDL.LU R162, [R1+0x710] ;  /* 0x0007100001a27983 */ /* 0x000ea80000300800 */
[----:B------:R-:W2:Y:S04]  /*1e6d0*/  LDL.LU R3, [R1+0x70c] ;  /* 0x00070c0001037983 */ /* 0x000ea80000300800 */
[----:B------:R-:W2:Y:S04]  /*1e6e0*/  LDL.LU.64 R116, [R1+0x1360] ;  /* 0x0013600001747983 */ /* 0x000ea80000300a00 */
[----:B------:R0:W-:Y:S01]  /*1e6f0*/  @P0 STL [R1+0x74c], R6 ;  /* 0x00074c0601000387 */ /* 0x0001e20000100800 */
[----:B------:R-:W-:-:S03]  /*1e700*/  ISETP.GT.AND P6, PT, R4, 0x36, PT ;  /* 0x000000360400780c */ /* 0x000fc60003fc4270 */
[----:B------:R-:W2:Y:S04]  /*1e710*/  LDL R9, [R1+0x728] ;  /* 0x0007280001097983 */ /* 0x000ea80000100800 */
[----:B0-----:R-:W2:Y:S01]  /*1e720*/  LDL R6, [R1+0x72c] ;  /* 0x00072c0001067983 */ /* 0x001ea20000100800 */
[C---:B------:R-:W-:Y:S02]  /*1e730*/  ISETP.GT.AND P5, PT, R4.reuse, 0x37, PT ;  /* 0x000000370400780c */ /* 0x040fe40003fa4270 */
[----:B------:R-:W-:-:S03]  /*1e740*/  ISETP.GT.AND P0, PT, R4, 0x38, PT ;  /* 0x000000380400780c */ /* 0x000fc60003f04270 */
[----:B------:R-:W2:Y:S04]  /*1e750*/  @P6 LDG.E.U16 R161, desc[UR16][R58.64] ;  /* 0x000000103aa16981 */ /* 0x000ea8000c1e1500 */
[----:B------:R-:W2:Y:S04]  /*1e760*/  @P6 LDG.E.U16 R160, desc[UR16][R76.64] ;  /* 0x000000104ca06981 */ /* 0x000ea8000c1e1500 */
[----:B------:R-:W-:Y:S04]  /*1e770*/  STL [R1+0x110c], R165 ;  /* 0x00110ca501007387 */ /* 0x000fe80000100800 */
[----:B------:R-:W2:Y:S04]  /*1e780*/  LDL.LU.64 R98, [R1+0x1358] ;  /* 0x0013580001627983 */ /* 0x000ea80000300a00 */
[----:B------:R-:W2:Y:S04]  /*1e790*/  LDL R24, [R1+0x724] ;  /* 0x0007240001187983 */ /* 0x000ea80000100800 */
[----:B------:R0:W-:Y:S04]  /*1e7a0*/  @P4 STL [R1+0x744], R5 ;  /* 0x0007440501004387 */ /* 0x0001e80000100800 */
[----:B------:R-:W2:Y:S04]  /*1e7b0*/  LDL.LU.64 R96, [R1+0x1350] ;  /* 0x0013500001607983 */ /* 0x000ea80000300a00 */
[----:B------:R-:W2:Y:S04]  /*1e7c0*/  LDL R8, [R1+0x720] ;  /* 0x0007200001087983 */ /* 0x000ea80000100800 */
[----:B------:R-:W-:Y:S04]  /*1e7d0*/  STL [R1+0x10b8], R164 ;  /* 0x0010b8a401007387 */ /* 0x000fe80000100800 */
[----:B------:R-:W2:Y:S04]  /*1e7e0*/  LDL.LU.64 R78, [R1+0x1348] ;  /* 0x00134800014e7983 */ /* 0x000ea80000300a00 */
[----:B------:R-:W2:Y:S04]  /*1e7f0*/  LDL R11, [R1+0x718] ;  /* 0x00071800010b7983 */ /* 0x000ea80000100800 */
[----:B0-----:R-:W2:Y:S01]  /*1e800*/  LDL R5, [R1+0x714] ;  /* 0x0007140001057983 */ /* 0x001ea20000100800 */
[----:B------:R-:W-:-:S03]  /*1e810*/  ISETP.GT.AND P4, PT, R4, 0x39, PT ;  /* 0x000000390400780c */ /* 0x000fc60003f84270 */
[----:B------:R0:W-:Y:S04]  /*1e820*/  STL [R1+0x10bc], R163 ;  /* 0x0010bca301007387 */ /* 0x0001e80000100800 */
[----:B------:R-:W2:Y:S04]  /*1e830*/  @P5 LDG.E.U16 R159, desc[UR16][R38.64] ;  /* 0x00000010269f5981 */ /* 0x000ea8000c1e1500 */
[----:B------:R-:W2:Y:S04]  /*1e840*/  @P5 LDG.E.U16 R158, desc[UR16][R56.64] ;  /* 0x00000010389e5981 */ /* 0x000ea8000c1e1500 */
[----:B0-----:R-:W2:Y:S04]  /*1e850*/  LDL.LU R163, [R1+0x71c] ;  /* 0x00071c0001a37983 */ /* 0x001ea80000300800 */
[----:B------:R-:W2:Y:S01]  /*1e860*/  @P0 LDG.E.U16 R25, desc[UR16][R36.64] ;  /* 0x0000001024190981 */ /* 0x000ea2000c1e1500 */
[----:B------:R-:W-:-:S03]  /*1e870*/  ISETP.GT.AND P3, PT, R4, 0x3a, PT ;  /* 0x0000003a0400780c */ /* 0x000fc60003f64270 */
[----:B------:R-:W2:Y:S04]  /*1e880*/  LDL.LU.64 R76, [R1+0x1340] ;  /* 0x00134000014c7983 */ /* 0x000ea80000300a00 */
[----:B------:R-:W2:Y:S04]  /*1e890*/  LDL.LU.64 R58, [R1+0x1338] ;  /* 0x00133800013a7983 */ /* 0x000ea80000300a00 */
[----:B----4-:R-:W4:Y:S04]  /*1e8a0*/  @P0 LDG.E.U16 R7, desc[UR16][R18.64] ;  /* 0x0000001012070981 */ /* 0x010f28000c1e1500 */
[----:B---3--:R-:W3:Y:S04]  /*1e8b0*/  @P4 LDG.E.U16 R10, desc[UR16][R16.64] ;  /* 0x00000010100a4981 */ /* 0x008ee8000c1e1500 */
[----:B--2---:R-:W2:Y:S04]  /*1e8c0*/  @P3 LDG.E.U16 R9, desc[UR16][R152.64] ;  /* 0x0000001098093981 */ /* 0x004ea8000c1e1500 */
[----:B------:R-:W2:Y:S04]  /*1e8d0*/  @P4 LDG.E.U16 R6, desc[UR16][R26.64] ;  /* 0x000000101a064981 */ /* 0x000ea8000c1e1500 */
[----:B------:R-:W-:Y:S04]  /*1e8e0*/  @P6 STL [R1+0xb50], R161 ;  /* 0x000b50a101006387 */ /* 0x000fe80000100800 */
[----:B------:R-:W-:Y:S01]  /*1e8f0*/  @P6 STL [R1+0xb54], R160 ;  /* 0x000b54a001006387 */ /* 0x000fe20000100800 */
[----:B------:R-:W-:-:S03]  /*1e900*/  ISETP.GT.AND P6, PT, R4, 0x3b, PT ;  /* 0x0000003b0400780c */ /* 0x000fc60003fc4270 */
[----:B------:R-:W3:Y:S04]  /*1e910*/  LDL.LU.64 R56, [R1+0x1330] ;  /* 0x0013300001387983 */ /* 0x000ee80000300a00 */
[----:B------:R-:W3:Y:S04]  /*1e920*/  LDL.LU.64 R38, [R1+0x1328] ;  /* 0x0013280001267983 */ /* 0x000ee80000300a00 */
[----:B------:R-:W3:Y:S04]  /*1e930*/  @P3 LDG.E.U16 R24, desc[UR16][R150.64] ;  /* 0x0000001096183981 */ /* 0x000ee8000c1e1500 */
[----:B------:R-:W3:Y:S04]  /*1e940*/  @P6 LDG.E.U16 R8, desc[UR16][R134.64] ;  /* 0x0000001086086981 */ /* 0x000ee8000c1e1500 */
[----:B------:R-:W-:Y:S04]  /*1e950*/  @P5 STL [R1+0xb48], R159 ;  /* 0x000b489f01005387 */ /* 0x000fe80000100800 */
[----:B------:R-:W3:Y:S04]  /*1e960*/  @P6 LDG.E.U16 R163, desc[UR16][R132.64] ;  /* 0x0000001084a36981 */ /* 0x000ee8000c1e1500 */
[----:B------:R-:W-:Y:S04]  /*1e970*/  @P5 STL [R1+0xb4c], R158 ;  /* 0x000b4c9e01005387 */ /* 0x000fe80000100800 */
[----:B------:R-:W3:Y:S04]  /*1e980*/  LDL.LU.64 R36, [R1+0x1320] ;  /* 0x0013200001247983 */ /* 0x000ee80000300a00 */
[----:B------:R-:W3:Y:S04]  /*1e990*/  LDL.LU.64 R18, [R1+0x1318] ;  /* 0x0013180001127983 */ /* 0x000ee80000300a00 */
[----:B----4-:R0:W-:Y:S04]  /*1e9a0*/  @P0 STL [R1+0x734], R7 ;  /* 0x0007340701000387 */ /* 0x0101e80000100800 */
[----:B0-----:R-:W4:Y:S04]  /*1e9b0*/  LDL R7, [R1+0xb44] ;  /* 0x000b440001077983 */ /* 0x001f280000100800 */
[----:B------:R-:W4:Y:S04]  /*1e9c0*/  LDL.LU R164, [R1+0x6f0] ;  /* 0x0006f00001a47983 */ /* 0x000f280000300800 */
[----:B------:R-:W4:Y:S04]  /*1e9d0*/  LDL.LU R165, [R1+0x6ec] ;  /* 0x0006ec0001a57983 */ /* 0x000f280000300800 */
[----:B------:R-:W-:Y:S04]  /*1e9e0*/  @P0 STL [R1+0x738], R25 ;  /* 0x0007381901000387 */ /* 0x000fe80000100800 */
[----:B------:R-:W4:Y:S04]  /*1e9f0*/  LDL.LU.64 R16, [R1+0x1310] ;  /* 0x0013100001107983 */ /* 0x000f280000300a00 */
[----:B------:R-:W4:Y:S04]  /*1ea00*/  LDL R159, [R1+0xb40] ;  /* 0x000b4000019f7983 */ /* 0x000f280000100800 */
[----:B--2---:R0:W-:Y:S01]  /*1ea10*/  @P4 STL [R1+0x72c], R6 ;  /* 0x00072c0601004387 */ /* 0x0041e20000100800 */
[----:B------:R-:W-:-:S02]  /*1ea20*/  ISETP.GT.AND P5, PT, R4, 0x3c, PT ;  /* 0x0000003c0400780c */ /* 0x000fc40003fa4270 */
[C---:B------:R-:W-:Y:S01]  /*1ea30*/  ISETP.GT.AND P0, PT, R4.reuse, 0x3d, PT ;  /* 0x0000003d0400780c */ /* 0x040fe20003f04270 */
[----:B------:R-:W2:Y:S04]  /*1ea40*/  LDL R27, [R1+0x704] ;  /* 0x00070400011b7983 */ /* 0x000ea80000100800 */
[----:B0-----:R-:W2:Y:S06]  /*1ea50*/  LDL R6, [R1+0x708] ;  /* 0x0007080001067983 */ /* 0x001eac0000100800 */
[----:B------:R-:W2:Y:S04]  /*1ea60*/  @P5 LDG.E.U16 R5, desc[UR16][R112.64] ;  /* 0x0000001070055981 */ /* 0x000ea8000c1e1500 */
[----:B------:R-:W2:Y:S04]  /*1ea70*/  @P5 LDG.E.U16 R11, desc[UR16][R114.64] ;  /* 0x00000010720b5981 */ /* 0x000ea8000c1e1500 */
[----:B---3--:R0:W-:Y:S04]  /*1ea80*/  @P4 STL [R1+0x730], R10 ;  /* 0x0007300a01004387 */ /* 0x0081e80000100800 */
[----:B------:R-:W3:Y:S04]  /*1ea90*/  LDL.LU.64 R152, [R1+0x1308] ;  /* 0x0013080001987983 */ /* 0x000ee80000300a00 */
[----:B------:R-:W3:Y:S04]  /*1eaa0*/  @P0 LDG.E.U16 R162, desc[UR16][R94.64] ;  /* 0x000000105ea20981 */ /* 0x000ee8000c1e1500 */
[----:B0-----:R-:W3:Y:S04]  /*1eab0*/  LDL R10, [R1+0x700] ;  /* 0x00070000010a7983 */ /* 0x001ee80000100800 */
[----:B------:R0:W-:Y:S01]  /*1eac0*/  @P3 STL [R1+0x728], R9 ;  /* 0x0007280901003387 */ /* 0x0001e20000100800 */
[----:B------:R-:W-:-:S03]  /*1ead0*/  ISETP.GT.AND P4, PT, R4, 0x3e, PT ;  /* 0x0000003e0400780c */ /* 0x000fc60003f84270 */
[----:B------:R-:W3:Y:S04]  /*1eae0*/  @P0 LDG.E.U16 R3, desc[UR16][R92.64] ;  /* 0x000000105c030981 */ /* 0x000ee8000c1e1500 */
[----:B0-----:R-:W3:Y:S04]  /*1eaf0*/  LDL R9, [R1+0x6fc] ;  /* 0x0006fc0001097983 */ /* 0x001ee80000100800 */
[----:B------:R-:W3:Y:S04]  /*1eb00*/  LDL.LU.64 R150, [R1+0x1300] ;  /* 0x0013000001967983 */ /* 0x000ee80000300a00 */
[----:B------:R-:W-:Y:S04]  /*1eb10*/  @P3 STL [R1+0x724], R24 ;  /* 0x0007241801003387 */ /* 0x000fe80000100800 */
[----:B------:R-:W3:Y:S04]  /*1eb20*/  LDL.LU.64 R134, [R1+0x12f8] ;  /* 0x0012f80001867983 */ /* 0x000ee80000300a00 */
[----:B------:R-:W3:Y:S04]  /*1eb30*/  LDL.LU.64 R132, [R1+0x12f0] ;  /* 0x0012f00001847983 */ /* 0x000ee80000300a00 */
[----:B------:R0:W-:Y:S01]  /*1eb40*/  @P6 STL [R1+0x720], R8 ;  /* 0x0007200801006387 */ /* 0x0001e20000100800 */
[----:B------:R-:W-:-:S03]  /*1eb50*/  ISETP.GT.AND P3, PT, R4, 0x40, PT ;  /* 0x000000400400780c */ /* 0x000fc60003f64270 */
[----:B0-----:R-:W3:Y:S04]  /*1eb60*/  LDL R8, [R1+0x6f4] ;  /* 0x0006f40001087983 */ /* 0x001ee80000100800 */
[----:B------:R0:W-:Y:S04]  /*1eb70*/  STL [R1+0x1140], R163 ;  /* 0x001140a301007387 */ /* 0x0001e80000100800 */
[----:B0-----:R-:W3:Y:S04]  /*1eb80*/  LDL.LU R163, [R1+0x6f8] ;  /* 0x0006f80001a37983 */ /* 0x001ee80000300800 */
[----:B----4-:R-:W4:Y:S04]  /*1eb90*/  @P4 LDG.E.U16 R7, desc[UR16][R74.64] ;  /* 0x000000104a074981 */ /* 0x010f28000c1e1500 */
[----:B------:R-:W4:Y:S01]  /*1eba0*/  @P4 LDG.E.U16 R159, desc[UR16][R72.64] ;  /* 0x00000010489f4981 */ /* 0x000f22000c1e1500 */
[----:B------:R-:W-:-:S03]  /*1ebb0*/  ISETP.GT.AND P6, PT, R4, 0x41, PT ;  /* 0x000000410400780c */ /* 0x000fc60003fc4270 */
[----:B------:R-:W4:Y:S04]  /*1ebc0*/  LDL.LU.64 R114, [R1+0x12e8] ;  /* 0x0012e80001727983 */ /* 0x000f280000300a00 */
[----:B------:R-:W4:Y:S04]  /*1ebd0*/  LDL.LU.64 R112, [R1+0x12e0] ;  /* 0x0012e00001707983 */ /* 0x000f280000300a00 */
[----:B--2---:R-:W2:Y:S04]  /*1ebe0*/  @P3 LDG.E.U16 R27, desc[UR16][R52.64] ;  /* 0x00000010341b3981 */ /* 0x004ea8000c1e1500 */
[----:B------:R-:W2:Y:S04]  /*1ebf0*/  @P3 LDG.E.U16 R6, desc[UR16][R54.64] ;  /* 0x0000001036063981 */ /* 0x000ea8000c1e1500 */
[----:B------:R0:W-:Y:S04]  /*1ec00*/  @P5 STL [R1+0x714], R5 ;  /* 0x0007140501005387 */ /* 0x0001e80000100800 */
[----:B------:R1:W-:Y:S01]  /*1ec10*/  @P5 STL [R1+0x718], R11 ;  /* 0x0007180b01005387 */ /* 0x0003e20000100800 */
[----:B------:R-:W-:-:S03]  /*1ec20*/  ISETP.GT.AND P5, PT, R4, 0x42, PT ;  /* 0x000000420400780c */ /* 0x000fc60003fa4270 */
[----:B------:R-:W2:Y:S04]  /*1ec30*/  LDL.LU.64 R94, [R1+0x12d8] ;  /* 0x0012d800015e7983 */ /* 0x000ea80000300a00 */
[----:B---3--:R-:W-:Y:S04]  /*1ec40*/  STL [R1+0x10c0], R162 ;  /* 0x0010c0a201007387 */ /* 0x008fe80000100800 */
[----:B------:R-:W3:Y:S04]  /*1ec50*/  @P6 LDG.E.U16 R10, desc[UR16][R34.64] ;  /* 0x00000010220a6981 */ /* 0x000ee8000c1e1500 */
[----:B------:R-:W3:Y:S04]  /*1ec60*/  LDL.LU.64 R92, [R1+0x12d0] ;  /* 0x0012d000015c7983 */ /* 0x000ee80000300a00 */
[----:B0-----:R-:W3:Y:S04]  /*1ec70*/  LDL R5, [R1+0x6d4] ;  /* 0x0006d40001057983 */ /* 0x001ee80000100800 */
[----:B------:R-:W3:Y:S04]  /*1ec80*/  LDL R26, [R1+0x6d8] ;  /* 0x0006d800011a7983 */ /* 0x000ee80000100800 */
[----:B------:R-:W3:Y:S04]  /*1ec90*/  @P6 LDG.E.U16 R9, desc[UR16][R148.64] ;  /* 0x0000001094096981 */ /* 0x000ee8000c1e1500 */
[----:B------:R-:W3:Y:S04]  /*1eca0*/  LDL R25, [R1+0x6a8] ;  /* 0x0006a80001197983 */ /* 0x000ee80000100800 */
[----:B------:R-:W3:Y:S04]  /*1ecb0*/  LDL R24, [R1+0x6a4] ;  /* 0x0006a40001187983 */ /* 0x000ee80000100800 */
[----:B------:R-:W-:Y:S04]  /*1ecc0*/  STL [R1+0x10c4], R3 ;  /* 0x0010c40301007387 */ /* 0x000fe80000100800 */
[----:B------:R-:W3:Y:S04]  /*1ecd0*/  LDL.LU.64 R74, [R1+0x12c8] ;  /* 0x0012c800014a7983 */ /* 0x000ee80000300a00 */
[----:B-1----:R-:W3:Y:S04]  /*1ece0*/  LDL R11, [R1+0x678] ;  /* 0x00067800010b7983 */ /* 0x002ee80000100800 */
[----:B------:R-:W3:Y:S04]  /*1ecf0*/  @P5 LDG.E.U16 R8, desc[UR16][R130.64] ;  /* 0x0000001082085981 */ /* 0x000ee8000c1e1500 */
[----:B------:R-:W3:Y:S04]  /*1ed00*/  @P5 LDG.E.U16 R163, desc[UR16][R146.64] ;  /* 0x0000001092a35981 */ /* 0x000ee8000c1e1500 */
[----:B----4-:R0:W-:Y:S04]  /*1ed10*/  @P4 STL [R1+0xb44], R7 ;  /* 0x000b440701004387 */ /* 0x0101e80000100800 */
[----:B0-----:R-:W4:Y:S04]  /*1ed20*/  LDL R7, [R1+0x674] ;  /* 0x0006740001077983 */ /* 0x001f280000100800 */
[----:B------:R-:W4:Y:S04]  /*1ed30*/  LDL.LU.64 R72, [R1+0x12c0] ;  /* 0x0012c00001487983 */ /* 0x000f280000300a00 */
[----:B------:R-:W-:Y:S04]  /*1ed40*/  @P4 STL [R1+0xb40], R159 ;  /* 0x000b409f01004387 */ /* 0x000fe80000100800 */
[----:B------:R-:W4:Y:S04]  /*1ed50*/  LDL.LU.64 R54, [R1+0x12b8] ;  /* 0x0012b80001367983 */ /* 0x000f280000300a00 */
[----:B--2---:R0:W-:Y:S04]  /*1ed60*/  @P3 STL [R1+0x708], R6 ;  /* 0x0007080601003387 */ /* 0x0041e80000100800 */
[----:B0-----:R-:W2:Y:S01]  /*1ed70*/  LDL R6, [R1+0x648] ;  /* 0x0006480001067983 */ /* 0x001ea20000100800 */
[----:B------:R-:W-:-:S02]  /*1ed80*/  ISETP.GT.AND P0, PT, R4, 0x43, PT ;  /* 0x000000430400780c */ /* 0x000fc40003f04270 */
[C---:B------:R-:W-:Y:S01]  /*1ed90*/  ISETP.GT.AND P4, PT, R4.reuse, 0x48, PT ;  /* 0x000000480400780c */ /* 0x040fe20003f84270 */
[----:B------:R-:W2:Y:S04]  /*1eda0*/  LDL.LU.64 R52, [R1+0x12b0] ;  /* 0x0012b00001347983 */ /* 0x000ea80000300a00 */
[----:B------:R-:W-:Y:S01]  /*1edb0*/  @P3 STL [R1+0x704], R27 ;  /* 0x0007041b01003387 */ /* 0x000fe20000100800 */
[----:B------:R-:W-:-:S03]  /*1edc0*/  ISETP.GT.AND P3, PT, R4, 0x50, PT ;  /* 0x000000500400780c */ /* 0x000fc60003f64270 */
[----:B------:R-:W2:Y:S04]  /*1edd0*/  LDL.LU.64 R34, [R1+0x12a8] ;  /* 0x0012a80001227983 */ /* 0x000ea80000300a00 */
[----:B------:R-:W2:Y:S04]  /*1ede0*/  LDL.LU.64 R148, [R1+0x12a0] ;  /* 0x0012a00001947983 */ /* 0x000ea80000300a00 */
[----:B------:R-:W2:Y:S04]  /*1edf0*/  @P0 LDG.E.U16 R164, desc[UR16][R128.64] ;  /* 0x0000001080a40981 */ /* 0x000ea8000c1e1500 */
[----:B------:R-:W2:Y:S04]  /*1ee00*/  @P0 LDG.E.U16 R165, desc[UR16][R110.64] ;  /* 0x000000106ea50981 */ /* 0x000ea8000c1e1500 */
[----:B---3--:R-:W3:Y:S04]  /*1ee10*/  @P4 LDG.E.U16 R5, desc[UR16][R90.64] ;  /* 0x000000105a054981 */ /* 0x008ee8000c1e1500 */
[----:B------:R0:W-:Y:S04]  /*1ee20*/  @P6 STL [R1+0x6fc], R9 ;  /* 0x0006fc0901006387 */ /* 0x0001e80000100800 */
[----:B------:R1:W-:Y:S01]  /*1ee30*/  @P6 STL [R1+0x700], R10 ;  /* 0x0007000a01006387 */ /* 0x0003e20000100800 */
[----:B------:R-:W-:-:S03]  /*1ee40*/  ISETP.GT.AND P6, PT, R4, 0x58, PT ;  /* 0x000000580400780c */ /* 0x000fc60003fc4270 */
[----:B------:R-:W3:Y:S04]  /*1ee50*/  LDL.LU.64 R146, [R1+0x1298] ;  /* 0x0012980001927983 */ /* 0x000ee80000300a00 */
[----:B0-----:R-:W3:Y:S04]  /*1ee60*/  LDL R9, [R1+0x644] ;  /* 0x0006440001097983 */ /* 0x001ee80000100800 */
[----:B------:R-:W3:Y:S04]  /*1ee70*/  @P4 LDG.E.U16 R26, desc[UR16][R108.64] ;  /* 0x000000106c1a4981 */ /* 0x000ee8000c1e1500 */
[----:B------:R-:W3:Y:S04]  /*1ee80*/  @P3 LDG.E.U16 R24, desc[UR16][R70.64] ;  /* 0x0000001046183981 */ /* 0x000ee8000c1e1500 */
[----:B------:R-:W3:Y:S04]  /*1ee90*/  @P3 LDG.E.U16 R25, desc[UR16][R88.64] ;  /* 0x0000001058193981 */ /* 0x000ee8000c1e1500 */
[----:B------:R-:W3:Y:S04]  /*1eea0*/  @P6 LDG.E.U16 R11, desc[UR16][R144.64] ;  /* 0x00000010900b6981 */ /* 0x000ee8000c1e1500 */
[----:B------:R-:W-:Y:S04]  /*1eeb0*/  STL [R1+0x1190], R163 ;  /* 0x001190a301007387 */ /* 0x000fe80000100800 */
[----:B------:R-:W3:Y:S04]  /*1eec0*/  LDL.LU.64 R130, [R1+0x1290] ;  /* 0x0012900001827983 */ /* 0x000ee80000300a00 */
[----:B------:R0:W-:Y:S01]  /*1eed0*/  @P5 STL [R1+0x6f4], R8 ;  /* 0x0006f40801005387 */ /* 0x0001e20000100800 */
[----:B------:R-:W-:-:S03]  /*1eee0*/  ISETP.GT.AND P5, PT, R4, 0x60, PT ;  /* 0x000000600400780c */ /* 0x000fc60003fa4270 */
[----:B------:R-:W3:Y:S04]  /*1eef0*/  LDL.LU.64 R128, [R1+0x1288] ;  /* 0x0012880001807983 */ /* 0x000ee80000300a00 */
[----:B-1----:R-:W3:Y:S04]  /*1ef00*/  LDL.LU R10, [R1+0xbe4] ;  /* 0x000be400010a7983 */ /* 0x002ee80000300800 */
[----:B------:R-:W3:Y:S04]  /*1ef10*/  LDL.LU R3, [R1+0xc0c] ;  /* 0x000c0c0001037983 */ /* 0x000ee80000300800 */
[----:B0-----:R-:W3:Y:S04]  /*1ef20*/  LDL R8, [R1+0x618] ;  /* 0x0006180001087983 */ /* 0x001ee80000100800 */
[----:B----4-:R-:W4:Y:S04]  /*1ef30*/  @P6 LDG.E.U16 R7, desc[UR16][R142.64] ;  /* 0x000000108e076981 */ /* 0x010f28000c1e1500 */
[----:B--2---:R-:W2:Y:S04]  /*1ef40*/  @P5 LDG.E.U16 R6, desc[UR16][R156.64] ;  /* 0x000000109c065981 */ /* 0x004ea8000c1e1500 */
[----:B------:R-:W-:Y:S04]  /*1ef50*/  STL [R1+0x1144], R164 ;  /* 0x001144a401007387 */ /* 0x000fe80000100800 */
[----:B------:R-:W2:Y:S04]  /*1ef60*/  LDL.LU.64 R110, [R1+0x1280] ;  /* 0x00128000016e7983 */ /* 0x000ea80000300a00 */
[----:B------:R-:W-:Y:S04]  /*1ef70*/  STL [R1+0x1148], R165 ;  /* 0x001148a501007387 */ /* 0x000fe80000100800 */
[----:B------:R-:W2:Y:S04]  /*1ef80*/  LDL.LU.64 R108, [R1+0x1278] ;  /* 0x00127800016c7983 */ /* 0x000ea80000300a00 */
[----:B------:R-:W2:Y:S04]  /*1ef90*/  LDL.LU.64 R90, [R1+0x1270] ;  /* 0x00127000015a7983 */ /* 0x000ea80000300a00 */
[----:B---3--:R0:W-:Y:S04]  /*1efa0*/  @P4 STL [R1+0x6d4], R5 ;  /* 0x0006d40501004387 */ /* 0x0081e80000100800 */
[----:B------:R-:W3:Y:S04]  /*1efb0*/  @P5 LDG.E.U16 R9, desc[UR16][R154.64] ;  /* 0x000000109a095981 */ /* 0x000ee8000c1e1500 */
[----:B0-----:R-:W3:Y:S04]  /*1efc0*/  LDL R5, [R1+0x614] ;  /* 0x0006140001057983 */ /* 0x001ee80000100800 */
[----:B------:R-:W-:Y:S04]  /*1efd0*/  @P4 STL [R1+0x6d8], R26 ;  /* 0x0006d81a01004387 */ /* 0x000fe80000100800 */
[----:B------:R-:W3:Y:S04]  /*1efe0*/  LDL.LU.64 R88, [R1+0x1268] ;  /* 0x0012680001587983 */ /* 0x000ee80000300a00 */
[----:B------:R-:W3:Y:S04]  /*1eff0*/  LDL.LU.64 R70, [R1+0x1260] ;  /* 0x0012600001467983 */ /* 0x000ee80000300a00 */
[----:B------:R-:W-:Y:S04]  /*1f000*/  @P3 STL [R1+0x6a4], R24 ;  /* 0x0006a41801003387 */ /* 0x000fe80000100800 */
[----:B------:R-:W-:Y:S04]  /*1f010*/  @P3 STL [R1+0x6a8], R25 ;  /* 0x0006a81901003387 */ /* 0x000fe80000100800 */
[----:B------:R-:W3:Y:S04]  /*1f020*/  LDL.LU.64 R144, [R1+0x1258] ;  /* 0x0012580001907983 */ /* 0x000ee80000300a00 */
[----:B------:R-:W3:Y:S04]  /*1f030*/  LDL.LU.64 R142, [R1+0x1250] ;  /* 0x00125000018e7983 */ /* 0x000ee80000300a00 */
[----:B----4-:R0:W-:Y:S04]  /*1f040*/  @P6 STL [R1+0x674], R7 ;  /* 0x0006740701006387 */ /* 0x0101e80000100800 */
[----:B0-----:R-:W4:Y:S04]  /*1f050*/  LDL R7, [R1+0x5e8] ;  /* 0x0005e80001077983 */ /* 0x001f280000100800 */
[----:B------:R-:W-:Y:S04]  /*1f060*/  @P6 STL [R1+0x678], R11 ;  /* 0x0006780b01006387 */ /* 0x000fe80000100800 */
[----:B------:R-:W4:Y:S04]  /*1f070*/  LDL.LU R165, [R1+0x670] ;  /* 0x0006700001a57983 */ /* 0x000f280000300800 */
[----:B------:R-:W4:Y:S04]  /*1f080*/  LDL.LU R164, [R1+0x66c] ;  /* 0x00066c0001a47983 */ /* 0x000f280000300800 */
[----:B--2---:R0:W-:Y:S04]  /*1f090*/  @P5 STL [R1+0x648], R6 ;  /* 0x0006480601005387 */ /* 0x0041e80000100800 */
[----:B0-----:R-:W2:Y:S01]  /*1f0a0*/  LDL R6, [R1+0x5e4] ;  /* 0x0005e40001067983 */ /* 0x001ea20000100800 */
[----:B------:R-:W-:-:S02]  /*1f0b0*/  ISETP.GT.AND P0, PT, R4, 0x68, PT ;  /* 0x000000680400780c */ /* 0x000fc40003f04270 */
[----:B------:R-:W-:Y:S01]  /*1f0c0*/  ISETP.GT.AND P4, PT, R4, 0x70, PT ;  /* 0x000000700400780c */ /* 0x000fe20003f84270 */
[----:B------:R-:W-:Y:S02]  /*1f0d0*/  IMAD.MOV.U32 R26, RZ, RZ, R3 ;  /* 0x000000ffff1a7224 */ /* 0x000fe400078e0003 */
[----:B------:R-:W-:-:S08]  /*1f0e0*/  IMAD.MOV.U32 R27, RZ, RZ, R10 ;  /* 0x000000ffff1b7224 */ /* 0x000fd000078e000a */
[----:B------:R-:W2:Y:S04]  /*1f0f0*/  @P0 LDG.E.U16 R8, desc[UR16][R152.64] ;  /* 0x0000001098080981 */ /* 0x000ea8000c1e1500 */
[----:B------:R-:W-:Y:S04]  /*1f100*/  STL.64 [R1+0x150], R26 ;  /* 0x0001501a01007387 */ /* 0x000fe80000100a00 */
[----:B------:R-:W-:Y:S04]  /*1f110*/  STL [R1+0xeb8], R156 ;  /* 0x000eb89c01007387 */ /* 0x000fe80000100800 */
[----:B---3--:R-:W3:Y:S04]  /*1f120*/  @P0 LDG.E.U16 R5, desc[UR16][R150.64] ;  /* 0x0000001096050981 */ /* 0x008ee8000c1e1500 */
[----:B------:R-:W-:Y:S04]  /*1f130*/  STL [R1+0x10c8], R156 ;  /* 0x0010c89c01007387 */ /* 0x000fe80000100800 */
[----:B------:R-:W-:Y:S04]  /*1f140*/  STL [R1+0xeb4], R157 ;  /* 0x000eb49d01007387 */ /* 0x000fe80000100800 */
[----:B------:R-:W-:Y:S04]  /*1f150*/  STL [R1+0x10cc], R157 ;  /* 0x0010cc9d01007387 */ /* 0x000fe80000100800 */
[----:B------:R-:W-:Y:S04]  /*1f160*/  STL [R1+0xec0], R154 ;  /* 0x000ec09a01007387 */ /* 0x000fe80000100800 */
[----:B------:R-:W-:Y:S04]  /*1f170*/  STL [R1+0x10d0], R154 ;  /* 0x0010d09a01007387 */ /* 0x000fe80000100800 */
[----:B------:R-:W-:Y:S04]  /*1f180*/  STL [R1+0xebc], R155 ;  /* 0x000ebc9b01007387 */ /* 0x000fe80000100800 */
[----:B------:R-:W-:Y:S04]  /*1f190*/  STL [R1+0x10d4], R155 ;  /* 0x0010d49b01007387 */ /* 0x000fe80000100800 */
[----:B------:R-:W-:Y:S04]  /*1f1a0*/  @P5 STL [R1+0x644], R9 ;  /* 0x0006440901005387 */ /* 0x000fe80000100800 */
[----:B------:R-:W3:Y:S04]  /*1f1b0*/  LDL R11, [R1+0x5b8] ;  /* 0x0005b800010b7983 */ /* 0x000ee80000100800 */
[----:B----4-:R-:W4:Y:S04]  /*1f1c0*/  @P4 LDG.E.U16 R7, desc[UR16][R148.64] ;  /* 0x0000001094074981 */ /* 0x010f28000c1e1500 */
[----:B--2---:R-:W2:Y:S04]  /*1f1d0*/  @P4 LDG.E.U16 R6, desc[UR16][R146.64] ;  /* 0x0000001092064981 */ /* 0x004ea8000c1e1500 */
[----:B------:R-:W-:Y:S04]  /*1f1e0*/  STL [R1+0xec8], R152 ;  /* 0x000ec89801007387 */ /* 0x000fe80000100800 */
[----:B------:R-:W-:Y:S04]  /*1f1f0*/  STL [R1+0x10d8], R152 ;  /* 0x0010d89801007387 */ /* 0x000fe80000100800 */
[----:B------:R-:W-:Y:S04]  /*1f200*/  STL [R1+0xec4], R153 ;  /* 0x000ec49901007387 */ /* 0x000fe80000100800 */
[----:B------:R-:W-:Y:S01]  /*1f210*/  STL [R1+0x10dc], R153 ;  /* 0x0010dc9901007387 */ /* 0x000fe20000100800 */
[----:B------:R-:W-:-:S02]  /*1f220*/  ISETP.GT.AND P3, PT, R4, 0x78, PT ;  /* 0x000000780400780c */ /* 0x000fc40003f64270 */
[C---:B------:R-:W-:Y:S02]  /*1f230*/  ISETP.GT.AND P6, PT, R4.reuse, 0x44, PT ;  /* 0x000000440400780c */ /* 0x040fe40003fc4270 */
[----:B------:R-:W-:-:S09]  /*1f240*/  ISETP.GT.AND P5, PT, R4, 0x49, PT ;  /* 0x000000490400780c */ /* 0x000fd20003fa4270 */
[----:B------:R-:W2:Y:S04]  /*1f250*/  @P3 LDG.E.U16 R0, desc[UR16][R142.64] ;  /* 0x000000108e003981 */ /* 0x000ea8000c1e1500 */
[----:B---3--:R0:W-:Y:S04]  /*1f260*/  @P0 STL [R1+0x614], R5 ;  /* 0x0006140501000387 */ /* 0x0081e80000100800 */
[----:B0-----:R-:W3:Y:S04]  /*1f270*/  LDL R5, [R1+0x6e8] ;  /* 0x0006e80001057983 */ /* 0x001ee80000100800 */
[----:B------:R-:W-:Y:S04]  /*1f280*/  STL [R1+0xed0], R150 ;  /* 0x000ed09601007387 */ /* 0x000fe80000100800 */
[----:B------:R-:W-:Y:S04]  /*1f290*/  STL [R1+0x10e0], R150 ;  /* 0x0010e09601007387 */ /* 0x000fe80000100800 */
[----:B------:R-:W-:Y:S04]  /*1f2a0*/  STL [R1+0xecc], R151 ;  /* 0x000ecc9701007387 */ /* 0x000fe80000100800 */
[----:B------:R-:W-:Y:S04]  /*1f2b0*/  STL [R1+0x10e4], R151 ;  /* 0x0010e49701007387 */ /* 0x000fe80000100800 */
[----:B------:R-:W-:Y:S04]  /*1f2c0*/  @P0 STL [R1+0x618], R8 ;  /* 0x0006180801000387 */ /* 0x000fe80000100800 */
[----:B------:R-:W3:Y:S04]  /*1f2d0*/  LDL.LU R25, [R1+0xc10] ;  /* 0x000c100001197983 */ /* 0x000ee80000300800 */
[----:B------:R-:W3:Y:S04]  /*1f2e0*/  LDL.LU R24, [R1+0xc20] ;  /* 0x000c200001187983 */ /* 0x000ee80000300800 */
[----:B------:R-:W3:Y:S04]  /*1f2f0*/  LDL R10, [R1+0x6d0] ;  /* 0x0006d000010a7983 */ /* 0x000ee80000100800 */
[----:B------:R-:W3:Y:S04]  /*1f300*/  @P3 LDG.E.U16 R11, desc[UR16][R144.64] ;  /* 0x00000010900b3981 */ /* 0x000ee8000c1e1500 */
[----:B----4-:R0:W-:Y:S04]  /*1f310*/  @P4 STL [R1+0x5e8], R7 ;  /* 0x0005e80701004387 */ /* 0x0101e80000100800 */
[----:B0-----:R-:W4:Y:S04]  /*1f320*/  LDL R7, [R1+0x6cc] ;  /* 0x0006cc0001077983 */ /* 0x001f280000100800 */
[----:B------:R-:W-:Y:S04]  /*1f330*/  STL [R1+0xed8], R148 ;  /* 0x000ed89401007387 */ /* 0x000fe80000100800 */
[----:B------:R-:W-:Y:S04]  /*1f340*/  STL [R1+0x10e8], R148 ;  /* 0x0010e89401007387 */ /* 0x000fe80000100800 */
[----:B------:R-:W-:Y:S04]  /*1f350*/  STL [R1+0xed4], R149 ;  /* 0x000ed49501007387 */ /* 0x000fe80000100800 */
[----:B------:R-:W-:Y:S04]  /*1f360*/  STL [R1+0x10ec], R149 ;  /* 0x0010ec9501007387 */ /* 0x000fe80000100800 */
[----:B--2---:R0:W-:Y:S04]  /*1f370*/  @P4 STL [R1+0x5e4], R6 ;  /* 0x0005e40601004387 */ /* 0x0041e80000100800 */
[----:B0-----:R-:W2:Y:S04]  /*1f380*/  LDL.LU R6, [R1+0xc5c] ;  /* 0x000c5c0001067983 */ /* 0x001ea80000300800 */
[----:B------:R-:W2:Y:S04]  /*1f390*/  LDL.LU R3, [R1+0xdbc] ;  /* 0x000dbc0001037983 */ /* 0x000ea80000300800 */
[----:B------:R-:W2:Y:S04]  /*1f3a0*/  LDL R9, [R1+0x6a0] ;  /* 0x0006a00001097983 */ /* 0x000ea80000100800 */
[----:B------:R-:W2:Y:S04]  /*1f3b0*/  LDL R8, [R1+0x69c] ;  /* 0x00069c0001087983 */ /* 0x000ea80000100800 */
[----:B------:R-:W-:Y:S04]  /*1f3c0*/  STL [R1+0xee0], R146 ;  /* 0x000ee09201007387 */ /* 0x000fe80000100800 */
[----:B------:R-:W-:Y:S04]  /*1f3d0*/  STL [R1+0x10f0], R146 ;  /* 0x0010f09201007387 */ /* 0x000fe80000100800 */
[----:B------:R-:W-:Y:S04]  /*1f3e0*/  STL [R1+0xedc], R147 ;  /* 0x000edc9301007387 */ /* 0x000fe80000100800 */
[----:B------:R-:W-:Y:S04]  /*1f3f0*/  STL [R1+0x10f4], R147 ;  /* 0x0010f49301007387 */ /* 0x000fe80000100800 */
[----:B------:R-:W-:Y:S04]  /*1f400*/  STL [R1+0xee8], R144 ;  /* 0x000ee89001007387 */ /* 0x000fe80000100800 */
[----:B------:R-:W-:Y:S04]  /*1f410*/  STL [R1+0x10f8], R144 ;  /* 0x0010f89001007387 */ /* 0x000fe80000100800 */
[----:B------:R-:W-:Y:S04]  /*1f420*/  STL [R1+0xee4], R145 ;  /* 0x000ee49101007387 */ /* 0x000fe80000100800 */
[----:B------:R0:W-:Y:S04]  /*1f430*/  STL [R1+0x10fc], R145 ;  /* 0x0010fc9101007387 */ /* 0x0001e80000100800 */
[----:B---3--:R-:W3:Y:S04]  /*1f440*/  @P6 LDG.E.U16 R5, desc[UR16][R26.64] ;  /* 0x000000101a056981 */ /* 0x008ee8000c1e1500 */
[----:B0-----:R-:W3:Y:S01]  /*1f450*/  LDL.LU R145, [R1+0x6e4] ;  /* 0x0006e40001917983 */ /* 0x001ee20000300800 */
[----:B------:R-:W-:-:S03]  /*1f460*/  ISETP.GT.AND P0, PT, R4, 0x51, PT ;  /* 0x000000510400780c */ /* 0x000fc60003f04270 */
[----:B------:R-:W3:Y:S04]  /*1f470*/  @P5 LDG.E.U16 R10, desc[UR16][R24.64] ;  /* 0x00000010180a5981 */ /* 0x000ee8000c1e1500 */
[----:B----4-:R-:W4:Y:S06]  /*1f480*/  @P5 LDG.E.U16 R7, desc[UR16][R50.64] ;  /* 0x0000001032075981 */ /* 0x010f2c000c1e1500 */
[----:B--2---:R-:W2:Y:S04]  /*1f490*/  @P0 LDG.E.U16 R9, desc[UR16][R48.64] ;  /* 0x0000001030090981 */ /* 0x004ea8000c1e1500 */
[----:B------:R-:W2:Y:S04]  /*1f4a0*/  @P0 LDG.E.U16 R8, desc[UR16][R126.64] ;  /* 0x000000107e080981 */ /* 0x000ea8000c1e1500 */
[----:B---3--:R-:W3:Y:S04]  /*1f4b0*/  @P6 LDG.E.U16 R145, desc[UR16][R68.64] ;  /* 0x0000001044916981 */ /* 0x008ee8000c1e1500 */
[----:B------:R0:W-:Y:S04]  /*1f4c0*/  STL [R1+0x5b4], R0 ;  /* 0x0005b40001007387 */ /* 0x0001e80000100800 */
[----:B0-----:R-:W2:Y:S04]  /*1f4d0*/  LDL.LU R0, [R1+0x1248] ;  /* 0x0012480001007983 */ /* 0x001ea80000300800 */
[----:B------:R-:W-:Y:S04]  /*1f4e0*/  STL [R1+0xef0], R142 ;  /* 0x000ef08e01007387 */ /* 0x000fe80000100800 */
[----:B------:R-:W-:Y:S04]  /*1f4f0*/  STL [R1+0x1100], R142 ;  /* 0x0011008e01007387 */ /* 0x000fe80000100800 */
[----:B------:R-:W-:Y:S04]  /*1f500*/  STL [R1+0xeec], R143 ;  /* 0x000eec8f01007387 */ /* 0x000fe80000100800 */
[----:B------:R-:W-:Y:S04]  /*1f510*/  STL [R1+0x1104], R143 ;  /* 0x0011048f01007387 */ /* 0x000fe80000100800 */
[----:B------:R0:W-:Y:S04]  /*1f520*/  @P3 STL [R1+0x5b8], R11 ;  /* 0x0005b80b01003387 */ /* 0x0001e80000100800 */
[----:B0-----:R-:W2:Y:S04]  /*1f530*/  LDL.LU R11, [R1+0xc3c] ;  /* 0x000c3c00010b7983 */ /* 0x001ea80000300800 */
[----:B------:R0:W-:Y:S04]  /*1f540*/  @P6 STL [R1+0x6e8], R5 ;  /* 0x0006e80501006387 */ /* 0x0001e80000100800 */
[----:B0-----:R-:W2:Y:S04]  /*1f550*/  LDL.LU R5, [R1+0xc44] ;  /* 0x000c440001057983 */ /* 0x001ea80000300800 */
[----:B------:R-:W2:Y:S04]  /*1f560*/  LDL.LU.64 R68, [R1+0x1240] ;  /* 0x0012400001447983 */ /* 0x000ea80000300a00 */
[----:B------:R-:W2:Y:S04]  /*1f570*/  LDL R159, [R1+0x640] ;  /* 0x00064000019f7983 */ /* 0x000ea80000100800 */
[----:B---3--:R-:W-:Y:S04]  /*1f580*/  STL [R1+0x1108], R145 ;  /* 0x0011089101007387 */ /* 0x008fe80000100800 */
[----:B------:R-:W-:Y:S04]  /*1f590*/  STL.64 [R1+0x100], R24 ;  /* 0x0001001801007387 */ /* 0x000fe80000100a00 */
[----:B------:R-:W3:Y:S04]  /*1f5a0*/  LDL.LU.64 R50, [R1+0x1238] ;  /* 0x0012380001327983 */ /* 0x000ee80000300a00 */
[----:B------:R0:W-:Y:S04]  /*1f5b0*/  @P5 STL [R1+0x6d0], R10 ;  /* 0x0006d00a01005387 */ /* 0x0001e80000100800 */
[----:B0-----:R-:W3:Y:S04]  /*1f5c0*/  LDL R10, [R1+0x63c] ;  /* 0x00063c00010a7983 */ /* 0x001ee80000100800 */
[----:B----4-:R0:W-:Y:S04]  /*1f5d0*/  @P5 STL [R1+0x6cc], R7 ;  /* 0x0006cc0701005387 */ /* 0x0101e80000100800 */
[----:B------:R-:W4:Y:S04]  /*1f5e0*/  LDL.LU.64 R48, [R1+0x1230] ;  /* 0x0012300001307983 */ /* 0x000f280000300a00 */
[----:B------:R-:W4:Y:S01]  /*1f5f0*/  LDL.LU.64 R126, [R1+0x1228] ;  /* 0x00122800017e7983 */ /* 0x000f220000300a00 */
[----:B0-----:R-:W-:-:S03]  /*1f600*/  IMAD.MOV.U32 R7, RZ, RZ, R6 ;  /* 0x000000ffff077224 */ /* 0x001fc600078e0006 */
[----:B--2---:R0:W-:Y:S01]  /*1f610*/  @P0 STL [R1+0x6a0], R9 ;  /* 0x0006a00901000387 */ /* 0x0041e20000100800 */
[----:B------:R-:W-:-:S03]  /*1f620*/  IMAD.MOV.U32 R6, RZ, RZ, R3 ;  /* 0x000000ffff067224 */ /* 0x000fc600078e0003 */
[----:B0-----:R-:W2:Y:S04]  /*1f630*/  LDL.LU R9, [R1+0xc34] ;  /* 0x000c340001097983 */ /* 0x001ea80000300800 */
[----:B------:R-:W2:Y:S04]  /*1f640*/  LDL.LU R3, [R1+0xc4c] ;  /* 0x000c4c0001037983 */ /* 0x000ea80000300800 */
[----:B------:R0:W-:Y:S04]  /*1f650*/  @P0 STL [R1+0x69c], R8 ;  /* 0x00069c0801000387 */ /* 0x0001e80000100800 */
[----:B0-----:R-:W2:Y:S01]  /*1f660*/  LDL R8, [R1+0x610] ;  /* 0x0006100001087983 */ /* 0x001ea20000100800 */
[----:B------:R-:W-:-:S03]  /*1f670*/  ISETP.GT.AND P4, PT, R4, 0x59, PT ;  /* 0x000000590400780c */ /* 0x000fc60003f84270 */
[----:B------:R-:W-:Y:S01]  /*1f680*/  STL.64 [R1+0xa0], R6 ;  /* 0x0000a00601007387 */ /* 0x000fe20000100a00 */
[----:B------:R-:W-:-:S09]  /*1f690*/  ISETP.GT.AND P3, PT, R4, 0x61, PT ;  /* 0x000000610400780c */ /* 0x000fd20003f64270 */
[----:B------:R-:W4:Y:S04]  /*1f6a0*/  @P4 LDG.E.U16 R165, desc[UR16][R124.64] ;  /* 0x000000107ca54981 */ /* 0x000f28000c1e1500 */
[----:B------:R-:W4:Y:S01]  /*1f6b0*/  @P4 LDG.E.U16 R164, desc[UR16][R140.64] ;  /* 0x000000108ca44981 */ /* 0x000f22000c1e1500 */
[C---:B------:R-:W-:Y:S01]  /*1f6c0*/  ISETP.GT.AND P5, PT, R4.reuse, 0x69, PT ;  /* 0x000000690400780c */ /* 0x040fe20003fa4270 */
[----:B------:R-:W-:Y:S02]  /*1f6d0*/  IMAD.MOV.U32 R25, RZ, RZ, R11 ;  /* 0x000000ffff197224 */ /* 0x000fe400078e000b */
[----:B------:R-:W-:Y:S01]  /*1f6e0*/  IMAD.MOV.U32 R24, RZ, RZ, R5 ;  /* 0x000000ffff187224 */ /* 0x000fe200078e0005 */
[----:B------:R0:W4:Y:S04]  /*1f6f0*/  @P3 LDG.E.U16 R159, desc[UR16][R138.64] ;  /* 0x000000108a9f3981 */ /* 0x000128000c1e1500 */
[----:B------:R-:W4:Y:S04]  /*1f700*/  LDL.LU.64 R124, [R1+0x1220] ;  /* 0x00122000017c7983 */ /* 0x000f280000300a00 */
[----:B------:R-:W4:Y:S04]  /*1f710*/  LDL R27, [R1+0x60c] ;  /* 0x00060c00011b7983 */ /* 0x000f280000100800 */
[----:B------:R-:W4:Y:S04]  /*1f720*/  LDL.LU R26, [R1+0xc38] ;  /* 0x000c3800011a7983 */ /* 0x000f280000300800 */
[----:B------:R-:W4:Y:S04]  /*1f730*/  LDL.LU R11, [R1+0xc50] ;  /* 0x000c5000010b7983 */ /* 0x000f280000300800 */
[----:B------:R-:W4:Y:S04]  /*1f740*/  LDL R5, [R1+0x5e0] ;  /* 0x0005e00001057983 */ /* 0x000f280000100800 */
[----:B---3--:R-:W3:Y:S04]  /*1f750*/  @P3 LDG.E.U16 R10, desc[UR16][R136.64] ;  /* 0x00000010880a3981 */ /* 0x008ee8000c1e1500 */
[----:B--2---:R-:W2:Y:S01]  /*1f760*/  @P5 LDG.E.U16 R8, desc[UR16][R134.64] ;  /* 0x0000001086085981 */ /* 0x004ea2000c1e1500 */
[----:B------:R-:W-:-:S03]  /*1f770*/  ISETP.GT.AND P0, PT, R4, 0x71, PT ;  /* 0x000000710400780c */ /* 0x000fc60003f04270 */
[----:B----4-:R-:W-:Y:S04]  /*1f780*/  STL [R1+0x11a0], R165 ;  /* 0x0011a0a501007387 */ /* 0x010fe80000100800 */
[----:B------:R-:W4:Y:S04]  /*1f790*/  LDL.LU R160, [R1+0x6e0] ;  /* 0x0006e00001a07983 */ /* 0x000f280000300800 */
[----:B------:R-:W-:Y:S04]  /*1f7a0*/  STL.64 [R1+0xd8], R24 ;  /* 0x0000d81801007387 */ /* 0x000fe80000100a00 */
[----:B------:R-:W4:Y:S04]  /*1f7b0*/  LDL.LU R161, [R1+0x6dc] ;  /* 0x0006dc0001a17983 */ /* 0x000f280000300800 */
[----:B------:R-:W4:Y:S04]  /*1f7c0*/  @P5 LDG.E.U16 R27, desc[UR16][R132.64] ;  /* 0x00000010841b5981 */ /* 0x000f28000c1e1500 */
[----:B------:R-:W-:Y:S04]  /*1f7d0*/  STL [R1+0x11a4], R164 ;  /* 0x0011a4a401007387 */ /* 0x000fe80000100800 */
[----:B------:R-:W-:Y:S04]  /*1f7e0*/  STL [R1+0xef8], R140 ;  /* 0x000ef88c01007387 */ /* 0x000fe80000100800 */
[----:B------:R-:W-:Y:S04]  /*1f7f0*/  STL [R1+0x1110], R140 ;  /* 0x0011108c01007387 */ /* 0x000fe80000100800 */
[----:B------:R-:W-:Y:S04]  /*1f800*/  STL [R1+0xef4], R141 ;  /* 0x000ef48d01007387 */ /* 0x000fe80000100800 */
[----:B------:R-:W-:Y:S04]  /*1f810*/  STL [R1+0x1114], R141 ;  /* 0x0011148d01007387 */ /* 0x000fe80000100800 */
[----:B------:R-:W-:Y:S04]  /*1f820*/  STL [R1+0xf00], R138 ;  /* 0x000f008a01007387 */ /* 0x000fe80000100800 */
[----:B------:R-:W-:Y:S04]  /*1f830*/  STL [R1+0x1118], R138 ;  /* 0x0011188a01007387 */ /* 0x000fe80000100800 */
[----:B------:R-:W4:Y:S04]  /*1f840*/  @P0 LDG.E.U16 R0, desc[UR16][R128.64] ;  /* 0x0000001080000981 */ /* 0x000f28000c1e1500 */
[----:B------:R-:W-:Y:S04]  /*1f850*/  STL [R1+0xefc], R139 ;  /* 0x000efc8b01007387 */ /* 0x000fe80000100800 */
[----:B------:R0:W-:Y:S04]  /*1f860*/  STL [R1+0x111c], R139 ;  /* 0x00111c8b01007387 */ /* 0x0001e80000100800 */
[----:B------:R-:W4:Y:S04]  /*1f870*/  @P0 LDG.E.U16 R5, desc[UR16][R130.64] ;  /* 0x0000001082050981 */ /* 0x000f28000c1e1500 */
[----:B------:R-:W-:Y:S04]  /*1f880*/  STL [R1+0xf08], R136 ;  /* 0x000f088801007387 */ /* 0x000fe80000100800 */
[----:B------:R-:W-:Y:S04]  /*1f890*/  STL [R1+0x1120], R136 ;  /* 0x0011208801007387 */ /* 0x000fe80000100800 */
[----:B------:R-:W-:Y:S04]  /*1f8a0*/  STL [R1+0xf04], R137 ;  /* 0x000f048901007387 */ /* 0x000fe80000100800 */
[----:B------:R-:W-:Y:S01]  /*1f8b0*/  STL [R1+0x1124], R137 ;  /* 0x0011248901007387 */ /* 0x000fe20000100800 */
[----:B0-----:R-:W-:-:S02]  /*1f8c0*/  IMAD.MOV.U32 R139, RZ, RZ, R9 ;  /* 0x000000ffff8b7224 */ /* 0x001fc400078e0009 */
[----:B------:R-:W-:Y:S01]  /*1f8d0*/  IMAD.MOV.U32 R138, RZ, RZ, R3 ;  /* 0x000000ffff8a7224 */ /* 0x000fe200078e0003 */
[----:B---3--:R0:W-:Y:S04]  /*1f8e0*/  @P3 STL [R1+0x63c], R10 ;  /* 0x00063c0a01003387 */ /* 0x0081e80000100800 */
[----:B------:R-:W-:Y:S04]  /*1f8f0*/  @P3 STL [R1+0x640], R159 ;  /* 0x0006409f01003387 */ /* 0x000fe80000100800 */
[----:B------:R-:W3:Y:S04]  /*1f900*/  LDL.LU R163, [R1+0x5ac] ;  /* 0x0005ac0001a37983 */ /* 0x000ee80000300800 */
[----:B0-----:R-:W3:Y:S04]  /*1f910*/  LDL.LU R10, [R1+0xc14] ;  /* 0x000c1400010a7983 */ /* 0x001ee80000300800 */
[----:B------:R-:W3:Y:S04]  /*1f920*/  LDL.LU R9, [R1+0xc2c] ;  /* 0x000c2c0001097983 */ /* 0x000ee80000300800 */
[----:B--2---:R0:W-:Y:S04]  /*1f930*/  @P5 STL [R1+0x610], R8 ;  /* 0x0006100801005387 */ /* 0x0041e80000100800 */
[----:B0-----:R-:W2:Y:S04]  /*1f940*/  LDL.LU R8, [R1+0xc18] ;  /* 0x000c180001087983 */ /* 0x001ea80000300800 */
[----:B------:R-:W2:Y:S04]  /*1f950*/  LDL.LU R3, [R1+0xc30] ;  /* 0x000c300001037983 */ /* 0x000ea80000300800 */
[----:B------:R-:W-:Y:S04]  /*1f960*/  STL [R1+0xf10], R134 ;  /* 0x000f108601007387 */ /* 0x000fe80000100800 */
[----:B------:R-:W-:Y:S04]  /*1f970*/  STL.64 [R1+0xe8], R138 ;  /* 0x0000e88a01007387 */ /* 0x000fe80000100a00 */
[----:B------:R0:W-:Y:S04]  /*1f980*/  STL [R1+0x1128], R134 ;  /* 0x0011288601007387 */ /* 0x0001e80000100800 */
[----:B------:R-:W-:Y:S04]  /*1f990*/  STL [R1+0xf0c], R135 ;  /* 0x000f0c8701007387 */ /* 0x000fe80000100800 */
[----:B------:R1:W-:Y:S01]  /*1f9a0*/  STL [R1+0x112c], R135 ;  /* 0x00112c8701007387 */ /* 0x0003e20000100800 */
[----:B0-----:R-:W-:-:S03]  /*1f9b0*/  IMAD.MOV.U32 R134, RZ, RZ, R11 ;  /* 0x000000ffff867224 */ /* 0x001fc600078e000b */
[----:B------:R-:W-:Y:S04]  /*1f9c0*/  STL [R1+0xf18], R132 ;  /* 0x000f188401007387 */ /* 0x000fe80000100800 */
[----:B------:R-:W-:Y:S01]  /*1f9d0*/  STL [R1+0x1130], R132 ;  /* 0x0011308401007387 */ /* 0x000fe20000100800 */
[----:B-1----:R-:W-:-:S03]  /*1f9e0*/  IMAD.MOV.U32 R135, RZ, RZ, R26 ;  /* 0x000000ffff877224 */ /* 0x002fc600078e001a */
[----:B------:R-:W-:Y:S04]  /*1f9f0*/  STL [R1+0xf14], R133 ;  /* 0x000f148501007387 */ /* 0x000fe80000100800 */
[----:B------:R-:W-:Y:S04]  /*1fa00*/  STL [R1+0x1134], R133 ;  /* 0x0011348501007387 */ /* 0x000fe80000100800 */
[----:B----4-:R-:W-:Y:S04]  /*1fa10*/  @P5 STL [R1+0x60c], R27 ;  /* 0x00060c1b01005387 */ /* 0x010fe80000100800 */
[----:B------:R-:W-:Y:S04]  /*1fa20*/  STL [R1+0xf20], R130 ;  /* 0x000f208201007387 */ /* 0x000fe80000100800 */
[----:B------:R0:W-:Y:S04]  /*1fa30*/  STL [R1+0x1138], R130 ;  /* 0x0011388201007387 */ /* 0x0001e80000100800 */
[----:B------:R-:W-:Y:S04]  /*1fa40*/  STL.64 [R1+0xf0], R134 ;  /* 0x0000f08601007387 */ /* 0x000fe80000100a00 */
[----:B0-----:R-:W4:Y:S04]  /*1fa50*/  LDL.LU R130, [R1+0x6bc] ;  /* 0x0006bc0001827983 */ /* 0x001f280000300800 */
[----:B------:R-:W-:Y:S04]  /*1fa60*/  STL [R1+0xf1c], R131 ;  /* 0x000f1c8301007387 */ /* 0x000fe80000100800 */
[----:B------:R0:W-:Y:S01]  /*1fa70*/  STL [R1+0x113c], R131 ;  /* 0x00113c8301007387 */ /* 0x0001e20000100800 */
[----:B------:R-:W-:-:S03]  /*1fa80*/  ISETP.GT.AND P4, PT, R4, 0x45, PT ;  /* 0x000000450400780c */ /* 0x000fc60003f84270 */
[----:B0-----:R-:W4:Y:S04]  /*1fa90*/  LDL.LU R131, [R1+0x6c0] ;  /* 0x0006c00001837983 */ /* 0x001f280000300800 */
[----:B------:R0:W-:Y:S01]  /*1faa0*/  STL [R1+0x5dc], R0 ;  /* 0x0005dc0001007387 */ /* 0x0001e20000100800 */
[----:B------:R-:W-:-:S03]  /*1fab0*/  ISETP.GT.AND P3, PT, R4, 0x79, PT ;  /* 0x000000790400780c */ /* 0x000fc60003f64270 */
[----:B0-----:R-:W4:Y:S04]  /*1fac0*/  LDL.LU R0, [R1+0x121c] ;  /* 0x00121c0001007983 */ /* 0x001f280000300800 */
[----:B------:R0:W-:Y:S04]  /*1fad0*/  @P0 STL [R1+0x5e0], R5 ;  /* 0x0005e00501000387 */ /* 0x0001e80000100800 */
[----:B------:R-:W4:Y:S04]  /*1fae0*/  LDL R27, [R1+0x6c4] ;  /* 0x0006c400011b7983 */ /* 0x000f280000100800 */
[----:B------:R-:W4:Y:S04]  /*1faf0*/  @P3 LDG.E.U16 R2, desc[UR16][R126.64] ;  /* 0x000000107e023981 */ /* 0x000f28000c1e1500 */
[----:B0-----:R-:W4:Y:S01]  /*1fb00*/  LDL R5, [R1+0x6c8] ;  /* 0x0006c80001057983 */ /* 0x001f220000100800 */
[----:B---3--:R-:W-:Y:S01]  /*1fb10*/  IMAD.MOV.U32 R132, RZ, RZ, R9 ;  /* 0x000000ffff847224 */ /* 0x008fe200078e0009 */
[----:B------:R-:W-:-:S02]  /*1fb20*/  ISETP.GT.AND P5, PT, R4, 0x4a, PT ;  /* 0x0000004a0400780c */ /* 0x000fc40003fa4270 */
[----:B------:R-:W3:Y:S01]  /*1fb30*/  @P3 LDG.E.U16 R163, desc[UR16][R124.64] ;  /* 0x000000107ca33981 */ /* 0x000ee2000c1e1500 */
[----:B--2---:R-:W-:Y:S02]  /*1fb40*/  IMAD.MOV.U32 R9, RZ, RZ, R8 ;  /* 0x000000ffff097224 */ /* 0x004fe400078e0008 */
[----:B------:R-:W-:-:S05]  /*1fb50*/  IMAD.MOV.U32 R8, RZ, RZ, R3 ;  /* 0x000000ffff087224 */ /* 0x000fca00078e0003 */
[----:B------:R-:W2:Y:S01]  /*1fb60*/  @P4 LDG.E.U16 R160, desc[UR16][R8.64] ;  /* 0x0000001008a04981 */ /* 0x000ea2000c1e1500 */
[----:B------:R-:W-:-:S03]  /*1fb70*/  MOV R133, R10 ;  /* 0x0000000a00857202 */ /* 0x000fc60000000f00 */
[----:B------:R-:W-:Y:S04]  /*1fb80*/  STL [R1+0xf28], R128 ;  /* 0x000f288001007387 */ /* 0x000fe80000100800 */
[----:B------:R-:W3:Y:S04]  /*1fb90*/  @P4 LDG.E.U16 R161, desc[UR16][R132.64] ;  /* 0x0000001084a14981 */ /* 0x000ee8000c1e1500 */
[----:B------:R-:W-:Y:S04]  /*1fba0*/  STL [R1+0x114c], R128 ;  /* 0x00114c8001007387 */ /* 0x000fe80000100800 */
[----:B------:R-:W-:Y:S04]  /*1fbb0*/  STL [R1+0xf24], R129 ;  /* 0x000f248101007387 */ /* 0x000fe80000100800 */
[----:B------:R-:W-:Y:S04]  /*1fbc0*/  STL [R1+0x1150], R129 ;  /* 0x0011508101007387 */ /* 0x000fe80000100800 */
[----:B------:R-:W3:Y:S04]  /*1fbd0*/  LDL.LU R26, [R1+0xc40] ;  /* 0x000c4000011a7983 */ /* 0x000ee80000300800 */
[----:B------:R-:W3:Y:S04]  /*1fbe0*/  LDL.LU R11, [R1+0xc48] ;  /* 0x000c4800010b7983 */ /* 0x000ee80000300800 */
[----:B------:R-:W-:Y:S04]  /*1fbf0*/  STL.64 [R1+0x138], R132 ;  /* 0x0001388401007387 */ /* 0x000fe80000100a00 */
[----:B------:R0:W-:Y:S04]  /*1fc00*/  STL.64 [R1+0x140], R8 ;  /* 0x0001400801007387 */ /* 0x0001e80000100a00 */
[----:B0-----:R-:W3:Y:S04]  /*1fc10*/  LDL.LU R9, [R1+0xc60] ;  /* 0x000c600001097983 */ /* 0x001ee80000300800 */
[----:B------:R-:W3:Y:S04]  /*1fc20*/  LDL.LU R8, [R1+0xdc0] ;  /* 0x000dc00001087983 */ /* 0x000ee80000300800 */
[----:B------:R-:W3:Y:S04]  /*1fc30*/  LDL R10, [R1+0x698] ;  /* 0x00069800010a7983 */ /* 0x000ee80000100800 */
[----:B----4-:R-:W4:Y:S04]  /*1fc40*/  @P5 LDG.E.U16 R27, desc[UR16][R138.64] ;  /* 0x000000108a1b5981 */ /* 0x010f28000c1e1500 */
[----:B------:R-:W4:Y:S04]  /*1fc50*/  @P5 LDG.E.U16 R5, desc[UR16][R134.64] ;  /* 0x0000001086055981 */ /* 0x000f28000c1e1500 */
[----:B--2---:R-:W-:Y:S04]  /*1fc60*/  STL [R1+0x1154], R160 ;  /* 0x001154a001007387 */ /* 0x004fe80000100800 */
[----:B------:R0:W-:Y:S04]  /*1fc70*/  STL [R1+0x5b0], R2 ;  /* 0x0005b00201007387 */ /* 0x0001e80000100800 */
[----:B0-----:R-:W2:Y:S04]  /*1fc80*/  LDL.LU R2, [R1+0x1218] ;  /* 0x0012180001027983 */ /* 0x001ea80000300800 */
[----:B------:R-:W-:Y:S04]  /*1fc90*/  STL [R1+0xf30], R126 ;  /* 0x000f307e01007387 */ /* 0x000fe80000100800 */
[----:B------:R-:W-:Y:S04]  /*1fca0*/  STL [R1+0x1158], R126 ;  /* 0x0011587e01007387 */ /* 0x000fe80000100800 */
[----:B------:R-:W-:Y:S04]  /*1fcb0*/  STL [R1+0xf2c], R127 ;  /* 0x000f2c7f01007387 */ /* 0x000fe80000100800 */
[----:B------:R-:W-:Y:S01]  /*1fcc0*/  STL [R1+0x115c], R127 ;  /* 0x00115c7f01007387 */ /* 0x000fe20000100800 */
[----:B------:R-:W-:-:S03]  /*1fcd0*/  ISETP.GT.AND P0, PT, R4, 0x4b, PT ;  /* 0x0000004b0400780c */ /* 0x000fc60003f04270 */
[----:B---3--:R-:W-:Y:S04]  /*1fce0*/  STL [R1+0x1194], R163 ;  /* 0x001194a301007387 */ /* 0x008fe80000100800 */
[----:B------:R-:W-:Y:S04]  /*1fcf0*/  STL [R1+0xf38], R124 ;  /* 0x000f387c01007387 */ /* 0x000fe80000100800 */
[----:B------:R-:W-:Y:S04]  /*1fd00*/  STL [R1+0x1160], R124 ;  /* 0x0011607c01007387 */ /* 0x000fe80000100800 */
[----:B------:R-:W-:Y:S04]  /*1fd10*/  STL [R1+0xf34], R125 ;  /* 0x000f347d01007387 */ /* 0x000fe80000100800 */
[----:B------:R-:W-:Y:S04]  /*1fd20*/  STL [R1+0x1164], R125 ;  /* 0x0011647d01007387 */ /* 0x000fe80000100800 */
[----:B------:R-:W-:Y:S01]  /*1fd30*/  STL [R1+0x1168], R161 ;  /* 0x001168a101007387 */ /* 0x000fe20000100800 */
[----:B------:R-:W-:-:S03]  /*1fd40*/  ISETP.GT.AND P6, PT, R4, 0x52, PT ;  /* 0x000000520400780c */ /* 0x000fc60003fc4270 */
[----:B------:R-:W3:Y:S01]  /*1fd50*/  @P0 LDG.E.U16 R130, desc[UR16][R24.64] ;  /* 0x0000001018820981 */ /* 0x000ee2000c1e1500 */
[----:B------:R-:W-:-:S09]  /*1fd60*/  ISETP.GT.AND P3, PT, R4, 0x5a, PT ;  /* 0x0000005a0400780c */ /* 0x000fd20003f64270 */
[----:B------:R-:W3:Y:S04]  /*1fd70*/  @P6 LDG.E.U16 R10, desc[UR16][R106.64] ;  /* 0x000000106a0a6981 */ /* 0x000ee8000c1e1500 */
[----:B------:R-:W3:Y:S04]  /*1fd80*/  @P3 LDG.E.U16 R0, desc[UR16][R122.64] ;  /* 0x000000107a003981 */ /* 0x000ee8000c1e1500 */
[----:B----4-:R0:W-:Y:S04]  /*1fd90*/  @P5 STL [R1+0x6c8], R5 ;  /* 0x0006c80501005387 */ /* 0x0101e80000100800 */
[----:B0-----:R-:W4:Y:S04]  /*1fda0*/  LDL.LU R5, [R1+0xc64] ;  /* 0x000c640001057983 */ /* 0x001f280000300800 */
[----:B------:R-:W3:Y:S04]  /*1fdb0*/  LDL.LU R3, [R1+0xdc4] ;  /* 0x000dc40001037983 */ /* 0x000ee80000300800 */
[----:B------:R0:W-:Y:S02]  /*1fdc0*/  @P5 STL [R1+0x6c4], R27 ;  /* 0x0006c41b01005387 */ /* 0x0001e40000100800 */
[----:B0-----:R-:W-:-:S02]  /*1fdd0*/  IMAD.MOV.U32 R27, RZ, RZ, R26 ;  /* 0x000000ffff1b7224 */ /* 0x001fc400078e001a */
[----:B------:R-:W-:-:S05]  /*1fde0*/  IMAD.MOV.U32 R26, RZ, RZ, R11 ;  /* 0x000000ffff1a7224 */ /* 0x000fca00078e000b */
[----:B------:R-:W3:Y:S04]  /*1fdf0*/  @P0 LDG.E.U16 R131, desc[UR16][R26.64] ;  /* 0x000000101a830981 */ /* 0x000ee8000c1e1500 */
[----:B--2---:R-:W2:Y:S04]  /*1fe00*/  @P6 LDG.E.U16 R2, desc[UR16][R104.64] ;  /* 0x0000001068026981 */ /* 0x004ea8000c1e1500 */
[----:B------:R-:W-:Y:S01]  /*1fe10*/  STL.64 [R1+0xe0], R26 ;  /* 0x0000e01a01007387 */ /* 0x000fe20000100a00 */
[----:B----4-:R-:W-:-:S03]  /*1fe20*/  IMAD.MOV.U32 R11, RZ, RZ, R5 ;  /* 0x000000ffff0b7224 */ /* 0x010fc600078e0005 */
[----:B---3--:R0:W-:Y:S04]  /*1fe30*/  STL [R1+0x116c], R131 ;  /* 0x00116c8301007387 */ /* 0x0081e80000100800 */
[----:B0-----:R-:W3:Y:S04]  /*1fe40*/  LDL.LU R131, [R1+0x634] ;  /* 0x0006340001837983 */ /* 0x001ee80000300800 */
[----:B------:R0:W-:Y:S04]  /*1fe50*/  STL [R1+0x1170], R130 ;  /* 0x0011708201007387 */ /* 0x0001e80000100800 */
[----:B0-----:R-:W4:Y:S04]  /*1fe60*/  LDL.LU R130, [R1+0x638] ;  /* 0x0006380001827983 */ /* 0x001f280000300800 */
[----:B------:R-:W4:Y:S04]  /*1fe70*/  LDL.LU R161, [R1+0x608] ;  /* 0x0006080001a17983 */ /* 0x000f280000300800 */
[----:B------:R-:W4:Y:S04]  /*1fe80*/  LDL.LU.64 R106, [R1+0x1210] ;  /* 0x00121000016a7983 */ /* 0x000f280000300a00 */
[----:B------:R-:W4:Y:S04]  /*1fe90*/  LDL.LU R125, [R1+0x604] ;  /* 0x00060400017d7983 */ /* 0x000f280000300800 */
[----:B------:R-:W4:Y:S04]  /*1fea0*/  LDL.LU.64 R104, [R1+0x1208] ;  /* 0x0012080001687983 */ /* 0x000f280000300a00 */
[----:B--2---:R0:W-:Y:S04]  /*1feb0*/  STL [R1+0x694], R2 ;  /* 0x0006940201007387 */ /* 0x0041e80000100800 */
[----:B0-----:R-:W2:Y:S04]  /*1fec0*/  LDL.LU R2, [R1+0x1204] ;  /* 0x0012040001027983 */ /* 0x001ea80000300800 */
[----:B------:R-:W-:Y:S04]  /*1fed0*/  STL.64 [R1+0xa8], R8 ;  /* 0x0000a80801007387 */ /* 0x000fe80000100a00 */
[----:B------:R0:W-:Y:S04]  /*1fee0*/  @P6 STL [R1+0x698], R10 ;  /* 0x0006980a01006387 */ /* 0x0001e80000100800 */
[----:B------:R-:W2:Y:S04]  /*1fef0*/  LDL.LU R27, [R1+0xc68] ;  /* 0x000c6800011b7983 */ /* 0x000ea80000300800 */
[----:B------:R-:W2:Y:S01]  /*1ff00*/  LDL.LU R25, [R1+0xdc8] ;  /* 0x000dc80001197983 */ /* 0x000ea20000300800 */
[----:B0-----:R-:W-:-:S03]  /*1ff10*/  IMAD.MOV.U32 R10, RZ, RZ, R3 ;  /* 0x000000ffff0a7224 */ /* 0x001fc600078e0003 */
[----:B------:R-:W2:Y:S04]  /*1ff20*/  LDL.LU R138, [R1+0x5d8] ;  /* 0x0005d800018a7983 */ /* 0x000ea80000300800 */
[----:B------:R-:W2:Y:S04]  /*1ff30*/  LDL.LU R124, [R1+0x5d4] ;  /* 0x0005d400017c7983 */ /* 0x000ea80000300800 */
[----:B------:R-:W2:Y:S04]  /*1ff40*/  LDL.LU R127, [R1+0x5a8] ;  /* 0x0005a800017f7983 */ /* 0x000ea80000300800 */
[----:B------:R-:W-:Y:S04]  /*1ff50*/  STL.64 [R1+0xb0], R10 ;  /* 0x0000b00a01007387 */ /* 0x000fe80000100a00 */
[----:B------:R-:W2:Y:S04]  /*1ff60*/  LDL.LU R160, [R1+0x5a4] ;  /* 0x0005a40001a07983 */ /* 0x000ea80000300800 */
[----:B------:R-:W2:Y:S04]  /*1ff70*/  LDL.LU R144, [R1+0x6b8] ;  /* 0x0006b80001907983 */ /* 0x000ea80000300800 */
[----:B------:R-:W2:Y:S04]  /*1ff80*/  LDL.LU R147, [R1+0x6b4] ;  /* 0x0006b40001937983 */ /* 0x000ea80000300800 */
[----:B------:R-:W2:Y:S04]  /*1ff90*/  LDL.LU R158, [R1+0x6b0] ;  /* 0x0006b000019e7983 */ /* 0x000ea80000300800 */
[----:B------:R-:W2:Y:S04]  /*1ffa0*/  LDL.LU R159, [R1+0x6ac] ;  /* 0x0006ac00019f7983 */ /* 0x000ea80000300800 */
[----:B------:R0:W-:Y:S04]  /*1ffb0*/  STL [R1+0x668], R0 ;  /* 0x0006680001007387 */ /* 0x0001e80000100800 */
[----:B0-----:R-:W2:Y:S04]  /*1ffc0*/  LDL.LU R0, [R1+0x1200] ;  /* 0x0012000001007983 */ /* 0x001ea80000300800 */
[----:B------:R-:W2:Y:S04]  /*1ffd0*/  LDL.LU R24, [R1+0xc54] ;  /* 0x000c540001187983 */ /* 0x000ea80000300800 */
[----:B------:R-:W2:Y:S04]  /*1ffe0*/  LDL.LU R5, [R1+0xdd0] ;  /* 0x000dd00001057983 */ /* 0x000ea80000300800 */
[----:B------:R-:W2:Y:S04]  /*1fff0*/  LDL.LU R26, [R1+0xc58] ;  /* 0x000c5800011a7983 */ /* 0x000ea80000300800 */
[----:B------:R-:W2:Y:S04]  /*20000*/  LDL.LU R3, [R1+0xdd4] ;  /* 0x000dd40001037983 */ /* 0x000ea80000300800 */
[----:B------:R-:W-:Y:S04]  /*20010*/  STL [R1+0xf40], R122 ;  /* 0x000f407a01007387 */ /* 0x000fe80000100800 */
[----:B------:R0:W-:Y:S04]  /*20020*/  STL [R1+0x1174], R122 ;  /* 0x0011747a01007387 */ /* 0x0001e80000100800 */
[----:B0-----:R-:W2:Y:S01]  /*20030*/  LDL.LU R122, [R1+0x664] ;  /* 0x00066400017a7983 */ /* 0x001ea20000300800 */
[----:B------:R-:W-:-:S13]  /*20040*/  ISETP.GT.AND P4, PT, R4, 0x62, PT ;  /* 0x000000620400780c */ /* 0x000fda0003f84270 */
[----:B---3--:R-:W3:Y:S04]  /*20050*/  @P4 LDG.E.U16 R131, desc[UR16][R116.64] ;  /* 0x0000001074834981 */ /* 0x008ee8000c1e1500 */
[----:B----4-:R-:W4:Y:S04]  /*20060*/  @P4 LDG.E.U16 R130, desc[UR16][R118.64] ;  /* 0x0000001076824981 */ /* 0x010f28000c1e1500 */
[----:B--2---:R-:W2:Y:S04]  /*20070*/  @P3 LDG.E.U16 R122, desc[UR16][R120.64] ;  /* 0x00000010787a3981 */ /* 0x004ea8000c1e1500 */
[----:B------:R-:W-:Y:S04]  /*20080*/  STL [R1+0xf3c], R123 ;  /* 0x000f3c7b01007387 */ /* 0x000fe80000100800 */
[----:B------:R-:W-:Y:S01]  /*20090*/  STL [R1+0x1178], R123 ;  /* 0x0011787b01007387 */ /* 0x000fe20000100800 */
[----:B------:R-:W-:-:S02]  /*200a0*/  IMAD.MOV.U32 R128, RZ, RZ, R25 ;  /* 0x000000ffff807224 */ /* 0x000fc400078e0019 */
[----:B------:R-:W-:Y:S01]  /*200b0*/  IMAD.MOV.U32 R129, RZ, RZ, R27 ;  /* 0x000000ffff817224 */ /* 0x000fe200078e001b */
[----:B--2---:R-:W-:Y:S04]  /*200c0*/  STL [R1+0x117c], R122 ;  /* 0x00117c7a01007387 */ /* 0x004fe80000100800 */
[----:B------:R-:W-:Y:S04]  /*200d0*/  STL [R1+0xf48], R120 ;  /* 0x000f487801007387 */ /* 0x000fe80000100800 */
[----:B------:R-:W-:Y:S04]  /*200e0*/  STL [R1+0x1180], R120 ;  /* 0x0011807801007387 */ /* 0x000fe80000100800 */
[----:B------:R-:W-:Y:S04]  /*200f0*/  STL [R1+0xf44], R121 ;  /* 0x000f447901007387 */ /* 0x000fe80000100800 */
[----:B------:R-:W-:Y:S04]  /*20100*/  STL [R1+0x1184], R121 ;  /* 0x0011847901007387 */ /* 0x000fe80000100800 */
[----:B----4-:R-:W-:Y:S04]  /*20110*/  STL [R1+0x1188], R130 ;  /* 0x0011888201007387 */ /* 0x010fe80000100800 */
[----:B------:R-:W-:Y:S04]  /*20120*/  STL [R1+0xf50], R118 ;  /* 0x000f507601007387 */ /* 0x000fe80000100800 */
[----:B------:R-:W-:Y:S04]  /*20130*/  STL [R1+0x118c], R118 ;  /* 0x00118c7601007387 */ /* 0x000fe80000100800 */
[----:B------:R-:W-:Y:S04]  /*20140*/  STL [R1+0xf4c], R119 ;  /* 0x000f4c7701007387 */ /* 0x000fe80000100800 */
[----:B------:R0:W-:Y:S04]  /*20150*/  STL [R1+0x1198], R119 ;  /* 0x0011987701007387 */ /* 0x0001e80000100800 */
[----:B---3--:R-:W-:Y:S04]  /*20160*/  STL [R1+0x119c], R131 ;  /* 0x00119c8301007387 */ /* 0x008fe80000100800 */
[----:B------:R-:W-:Y:S04]  /*20170*/  STL [R1+0xf58], R116 ;  /* 0x000f587401007387 */ /* 0x000fe80000100800 */
[----:B------:R-:W-:Y:S04]  /*20180*/  STL [R1+0xf54], R117 ;  /* 0x000f547501007387 */ /* 0x000fe80000100800 */
[----:B------:R-:W2:Y:S04]  /*20190*/  LDL.LU R27, [R1+0xc6c] ;  /* 0x000c6c00011b7983 */ /* 0x000ea80000300800 */
[----:B------:R-:W3:Y:S04]  /*201a0*/  LDL.LU R25, [R1+0xdcc] ;  /* 0x000dcc0001197983 */ /* 0x000ee80000300800 */
[----:B------:R-:W4:Y:S04]  /*201b0*/  LDL.LU R133, [R1+0x690] ;  /* 0x0006900001857983 */ /* 0x000f280000300800 */
[----:B------:R-:W-:Y:S01]  /*201c0*/  STL [R1+0xf60], R114 ;  /* 0x000f607201007387 */ /* 0x000fe20000100800 */
[----:B0-----:R-:W-:-:S03]  /*201d0*/  IMAD.MOV.U32 R119, RZ, RZ, R24 ;  /* 0x000000ffff777224 */ /* 0x001fc600078e0018 */
[----:B------:R-:W-:Y:S01]  /*201e0*/  STL.64 [R1+0xb8], R128 ;  /* 0x0000b88001007387 */ /* 0x000fe20000100a00 */
[----:B------:R-:W-:-:S03]  /*201f0*/  IMAD.MOV.U32 R118, RZ, RZ, R5 ;  /* 0x000000ffff767224 */ /* 0x000fc600078e0005 */
[----:B------:R-:W-:Y:S04]  /*20200*/  STL [R1+0xf5c], R115 ;  /* 0x000f5c7301007387 */ /* 0x000fe80000100800 */
[----:B------:R-:W-:Y:S04]  /*20210*/  STL [R1+0xf68], R112 ;  /* 0x000f687001007387 */ /* 0x000fe80000100800 */
[----:B------:R-:W-:Y:S04]  /*20220*/  STL [R1+0xf64], R113 ;  /* 0x000f647101007387 */ /* 0x000fe80000100800 */
[----:B------:R-:W4:Y:S04]  /*20230*/  LDL.LU R24, [R1+0xc70] ;  /* 0x000c700001187983 */ /* 0x000f280000300800 */
[----:B------:R-:W4:Y:S01]  /*20240*/  LDL.LU R5, [R1+0xdd8] ;  /* 0x000dd80001057983 */ /* 0x000f220000300800 */
[----:B------:R-:W-:-:S02]  /*20250*/  ISETP.GT.AND P0, PT, R4, 0x6a, PT ;  /* 0x0000006a0400780c */ /* 0x000fc40003f04270 */
[----:B------:R-:W-:Y:S01]  /*20260*/  ISETP.GT.AND P4, PT, R4, 0x4c, PT ;  /* 0x0000004c0400780c */ /* 0x000fe20003f84270 */
[----:B------:R-:W4:Y:S04]  /*20270*/  LDL.LU R132, [R1+0x68c] ;  /* 0x00068c0001847983 */ /* 0x000f280000300800 */
[----:B------:R2:W-:Y:S01]  /*20280*/  STL.64 [R1+0xc8], R118 ;  /* 0x0000c87601007387 */ /* 0x0005e20000100a00 */
[----:B------:R-:W-:-:S03]  /*20290*/  IMAD.MOV.U32 R121, RZ, RZ, R26 ;  /* 0x000000ffff797224 */ /* 0x000fc600078e001a */
[----:B------:R-:W-:Y:S01]  /*202a0*/  STL [R1+0xf70], R110 ;  /* 0x000f706e01007387 */ /* 0x000fe20000100800 */
[----:B------:R-:W-:-:S03]  /*202b0*/  IMAD.MOV.U32 R120, RZ, RZ, R3 ;  /* 0x000000ffff787224 */ /* 0x000fc600078e0003 */
[----:B------:R-:W-:Y:S04]  /*202c0*/  STL [R1+0xf6c], R111 ;  /* 0x000f6c6f01007387 */ /* 0x000fe80000100800 */
[----:B------:R-:W-:Y:S01]  /*202d0*/  STL [R1+0xf78], R108 ;  /* 0x000f786c01007387 */ /* 0x000fe20000100800 */
[----:B------:R-:W-:-:S03]  /*202e0*/  ISETP.GT.AND P6, PT, R4, 0x53, PT ;  /* 0x000000530400780c */ /* 0x000fc60003fc4270 */
[----:B------:R-:W-:Y:S04]  /*202f0*/  STL [R1+0xf74], R109 ;  /* 0x000f746d01007387 */ /* 0x000fe80000100800 */
[----:B------:R-:W4:Y:S04]  /*20300*/  LDL.LU R26, [R1+0xc74] ;  /* 0x000c7400011a7983 */ /* 0x000f280000300800 */
[----:B------:R-:W4:Y:S04]  /*20310*/  LDL.LU R3, [R1+0xddc] ;  /* 0x000ddc0001037983 */ /* 0x000f280000300800 */
[----:B------:R-:W4:Y:S04]  /*20320*/  @P0 LDG.E.U16 R161, desc[UR16][R114.64] ;  /* 0x0000001072a10981 */ /* 0x000f28000c1e1500 */
[----:B------:R-:W4:Y:S01]  /*20330*/  @P0 LDG.E.U16 R125, desc[UR16][R112.64] ;  /* 0x00000010707d0981 */ /* 0x000f22000c1e1500 */
[----:B------:R-:W-:-:S03]  /*20340*/  ISETP.GT.AND P0, PT, R4, 0x4d, PT ;  /* 0x0000004d0400780c */ /* 0x000fc60003f04270 */
[----:B------:R-:W4:Y:S04]  /*20350*/  LDL.LU R135, [R1+0x660] ;  /* 0x0006600001877983 */ /* 0x000f280000300800 */
[----:B------:R-:W-:Y:S04]  /*20360*/  STL.64 [R1+0xd0], R120 ;  /* 0x0000d07801007387 */ /* 0x000fe80000100a00 */
[----:B------:R-:W4:Y:S04]  /*20370*/  LDL.LU R134, [R1+0x65c] ;  /* 0x00065c0001867983 */ /* 0x000f280000300800 */
[----:B------:R-:W4:Y:S04]  /*20380*/  LDL.LU R137, [R1+0x630] ;  /* 0x0006300001897983 */ /* 0x000f280000300800 */
[----:B------:R2:W4:Y:S04]  /*20390*/  @P4 LDG.E.U16 R147, desc[UR16][R118.64] ;  /* 0x0000001076934981 */ /* 0x000528000c1e1500 */
[----:B------:R-:W4:Y:S04]  /*203a0*/  LDL.LU R145, [R1+0x62c] ;  /* 0x00062c0001917983 */ /* 0x000f280000300800 */
[----:B------:R-:W-:Y:S04]  /*203b0*/  STL [R1+0xf80], R106 ;  /* 0x000f806a01007387 */ /* 0x000fe80000100800 */
[----:B------:R-:W-:Y:S04]  /*203c0*/  STL [R1+0xf7c], R107 ;  /* 0x000f7c6b01007387 */ /* 0x000fe80000100800 */
[----:B------:R-:W-:Y:S04]  /*203d0*/  STL [R1+0xf88], R104 ;  /* 0x000f886801007387 */ /* 0x000fe80000100800 */
[----:B------:R-:W-:Y:S04]  /*203e0*/  STL [R1+0xf84], R105 ;  /* 0x000f846901007387 */ /* 0x000fe80000100800 */
[----:B------:R-:W4:Y:S01]  /*203f0*/  @P4 LDG.E.U16 R144, desc[UR16][R120.64] ;  /* 0x0000001078904981 */ /* 0x000f22000c1e1500 */
[----:B------:R-:W-:-:S03]  /*20400*/  ISETP.GT.AND P5, PT, R4, 0x72, PT ;  /* 0x000000720400780c */ /* 0x000fc60003fa4270 */
[----:B------:R-:W4:Y:S10]  /*20410*/  @P0 LDG.E.U16 R159, desc[UR16][R128.64] ;  /* 0x00000010809f0981 */ /* 0x000f34000c1e1500 */
[----:B------:R-:W4:Y:S04]  /*20420*/  @P5 LDG.E.U16 R138, desc[UR16][R110.64] ;  /* 0x000000106e8a5981 */ /* 0x000f28000c1e1500 */
[----:B------:R-:W4:Y:S01]  /*20430*/  @P5 LDG.E.U16 R124, desc[UR16][R108.64] ;  /* 0x000000106c7c5981 */ /* 0x000f22000c1e1500 */
[----:B--2---:R-:W-:-:S02]  /*20440*/  IMAD.MOV.U32 R119, RZ, RZ, R27 ;  /* 0x000000ffff777224 */ /* 0x004fc400078e001b */
[----:B---3--:R-:W-:Y:S01]  /*20450*/  IMAD.MOV.U32 R118, RZ, RZ, R25 ;  /* 0x000000ffff767224 */ /* 0x008fe200078e0019 */
[----:B----4-:R-:W2:Y:S04]  /*20460*/  @P6 LDG.E.U16 R133, desc[UR16][R86.64] ;  /* 0x0000001056856981 */ /* 0x010ea8000c1e1500 */
[----:B------:R0:W-:Y:S04]  /*20470*/  STL.64 [R1+0xc0], R118 ;  /* 0x0000c07601007387 */ /* 0x0001e80000100a00 */
[----:B------:R-:W3:Y:S04]  /*20480*/  LDL.LU R143, [R1+0x600] ;  /* 0x00060000018f7983 */ /* 0x000ee80000300800 */
[----:B------:R1:W4:Y:S04]  /*20490*/  @P0 LDG.E.U16 R158, desc[UR16][R118.64] ;  /* 0x00000010769e0981 */ /* 0x000328000c1e1500 */
[----:B------:R-:W2:Y:S04]  /*204a0*/  LDL.LU.64 R86, [R1+0x11f8] ;  /* 0x0011f80001567983 */ /* 0x000ea80000300a00 */
[----:B0-----:R-:W1:Y:S01]  /*204b0*/  LDL.LU R118, [R1+0xc78] ;  /* 0x000c780001767983 */ /* 0x001e620000300800 */
[----:B------:R-:W-:-:S02]  /*204c0*/  IMAD.MOV.U32 R25, RZ, RZ, R24 ;  /* 0x000000ffff197224 */ /* 0x000fc400078e0018 */
[----:B------:R-:W-:Y:S02]  /*204d0*/  IMAD.MOV.U32 R24, RZ, RZ, R5 ;  /* 0x000000ffff187224 */ /* 0x000fe400078e0005 */
[----:B------:R-:W2:Y:S04]  /*204e0*/  LDL.LU R5, [R1+0xde0] ;  /* 0x000de00001057983 */ /* 0x000ea80000300800 */
[----:B------:R-:W3:Y:S04]  /*204f0*/  LDL.LU R142, [R1+0x5fc] ;  /* 0x0005fc00018e7983 */ /* 0x000ee80000300800 */
[----:B------:R-:W3:Y:S04]  /*20500*/  @P6 LDG.E.U16 R132, desc[UR16][R84.64] ;  /* 0x0000001054846981 */ /* 0x000ee8000c1e1500 */
[----:B------:R-:W3:Y:S04]  /*20510*/  LDL.LU.64 R84, [R1+0x11f0] ;  /* 0x0011f00001547983 */ /* 0x000ee80000300a00 */
[----:B------:R-:W-:Y:S04]  /*20520*/  STL.64 [R1+0x118], R24 ;  /* 0x0001181801007387 */ /* 0x000fe80000100a00 */
        /* <DEDUP_REMOVED lines=10> */
[----:B------:R-:W4:Y:S04]  /*205d0*/  LDL.LU R141, [R1+0x59c] ;  /* 0x00059c00018d7983 */ /* 0x000f280000300800 */
[----:B------:R-:W4:Y:S04]  /*205e0*/  LDL.LU R146, [R1+0x688] ;  /* 0x0006880001927983 */ /* 0x000f280000300800 */
[----:B------:R-:W4:Y:S04]  /*205f0*/  LDL.LU R149, [R1+0x684] ;  /* 0x0006840001957983 */ /* 0x000f280000300800 */
        /* <DEDUP_REMOVED lines=8> */
[----:B------:R-:W4:Y:S01]  /*20680*/  LDL.LU R126, [R1+0xc84] ;  /* 0x000c8400017e7983 */ /* 0x000f220000300800 */
[----:B-1----:R-:W-:Y:S01]  /*20690*/  IMAD.MOV.U32 R119, RZ, RZ, R118 ;  /* 0x000000ffff777224 */ /* 0x002fe200078e0076 */
[----:B--2---:R-:W-:-:S02]  /*206a0*/  MOV R118, R5 ;  /* 0x0000000500767202 */ /* 0x004fc40000000f00 */
[----:B------:R-:W2:Y:S01]  /*206b0*/  LDL.LU R5, [R1+0xdec] ;  /* 0x000dec0001057983 */ /* 0x000ea20000300800 */
[----:B------:R-:W-:-:S03]  /*206c0*/  ISETP.GT.AND P5, PT, R4, 0x5b, PT ;  /* 0x0000005b0400780c */ /* 0x000fc60003fa4270 */
[----:B------:R-:W2:Y:S04]  /*206d0*/  LDL.LU R148, [R1+0x658] ;  /* 0x0006580001947983 */ /* 0x000ea80000300800 */
[----:B------:R-:W2:Y:S04]  /*206e0*/  LDL.LU R151, [R1+0x654] ;  /* 0x0006540001977983 */ /* 0x000ea80000300800 */
[----:B------:R-:W2:Y:S04]  /*206f0*/  LDL.LU R150, [R1+0x628] ;  /* 0x0006280001967983 */ /* 0x000ea80000300800 */
[----:B------:R-:W2:Y:S04]  /*20700*/  @P5 LDG.E.U16 R135, desc[UR16][R102.64] ;  /* 0x0000001066875981 */ /* 0x000ea8000c1e1500 */
[----:B------:R-:W2:Y:S01]  /*20710*/  @P5 LDG.E.U16 R134, desc[UR16][R100.64] ;  /* 0x0000001064865981 */ /* 0x000ea2000c1e1500 */
[----:B------:R-:W-:-:S03]  /*20720*/  ISETP.GT.AND P5, PT, R4, 0x54, PT ;  /* 0x000000540400780c */ /* 0x000fc60003fa4270 */
[----:B------:R-:W-:Y:S04]  /*20730*/  STL.64 [R1+0x128], R118 ;  /* 0x0001287601007387 */ /* 0x000fe80000100a00 */
[----:B------:R-:W-:Y:S04]  /*20740*/  STL [R1+0xfb4], R94 ;  /* 0x000fb45e01007387 */ /* 0x000fe80000100800 */
[----:B------:R-:W-:Y:S04]  /*20750*/  STL [R1+0xfb0], R95 ;  /* 0x000fb05f01007387 */ /* 0x000fe80000100800 */
[----:B------:R-:W-:Y:S04]  /*20760*/  STL [R1+0xfbc], R92 ;  /* 0x000fbc5c01007387 */ /* 0x000fe80000100800 */
[----:B------:R-:W-:Y:S04]  /*20770*/  STL [R1+0xfb8], R93 ;  /* 0x000fb85d01007387 */ /* 0x000fe80000100800 */
[----:B------:R-:W2:Y:S04]  /*20780*/  LDL.LU R153, [R1+0x624] ;  /* 0x0006240001997983 */ /* 0x000ea80000300800 */
[----:B------:R-:W-:Y:S04]  /*20790*/  STL [R1+0xfc4], R90 ;  /* 0x000fc45a01007387 */ /* 0x000fe80000100800 */
[----:B---3--:R-:W-:Y:S04]  /*207a0*/  STL.64 [R1+0x130], R120 ;  /* 0x0001307801007387 */ /* 0x008fe80000100a00 */
[----:B------:R-:W-:Y:S04]  /*207b0*/  STL [R1+0xfc0], R91 ;  /* 0x000fc05b01007387 */ /* 0x000fe80000100800 */
[----:B------:R-:W-:Y:S04]  /*207c0*/  STL [R1+0xfcc], R88 ;  /* 0x000fcc5801007387 */ /* 0x000fe80000100800 */
[----:B------:R-:W-:Y:S04]  /*207d0*/  STL [R1+0xfc8], R89 ;  /* 0x000fc85901007387 */ /* 0x000fe80000100800 */
[----:B----4-:R-:W3:Y:S04]  /*207e0*/  @P5 LDG.E.U16 R146, desc[UR16][R66.64] ;  /* 0x0000001042925981 */ /* 0x010ee8000c1e1500 */
[----:B------:R-:W4:Y:S04]  /*207f0*/  @P5 LDG.E.U16 R149, desc[UR16][R64.64] ;  /* 0x0000001040955981 */ /* 0x000f28000c1e1500 */
[----:B------:R-:W3:Y:S04]  /*20800*/  LDL.LU.64 R66, [R1+0x11e8] ;  /* 0x0011e80001427983 */ /* 0x000ee80000300a00 */
[----:B------:R-:W-:Y:S01]  /*20810*/  STL.64 [R1+0x198], R122 ;  /* 0x0001987a01007387 */ /* 0x000fe20000100a00 */
[----:B------:R-:W-:-:S02]  /*20820*/  IMAD.MOV.U32 R129, RZ, RZ, R126 ;  /* 0x000000ffff817224 */ /* 0x000fc400078e007e */
[----:B--2---:R-:W-:-:S05]  /*20830*/  IMAD.MOV.U32 R128, RZ, RZ, R5 ;  /* 0x000000ffff807224 */ /* 0x004fca00078e0005 */
[----:B------:R-:W-:Y:S04]  /*20840*/  STL.64 [R1+0x1a0], R128 ;  /* 0x0001a08001007387 */ /* 0x000fe80000100a00 */
[----:B------:R-:W-:Y:S04]  /*20850*/  STL [R1+0xfd4], R86 ;  /* 0x000fd45601007387 */ /* 0x000fe80000100800 */
[----:B------:R-:W-:Y:S04]  /*20860*/  STL [R1+0xfd0], R87 ;  /* 0x000fd05701007387 */ /* 0x000fe80000100800 */
[----:B------:R0:W-:Y:S04]  /*20870*/  STL [R1+0xfdc], R84 ;  /* 0x000fdc5401007387 */ /* 0x0001e80000100800 */
[----:B------:R-:W-:Y:S04]  /*20880*/  STL [R1+0xfd8], R85 ;  /* 0x000fd85501007387 */ /* 0x000fe80000100800 */
[----:B------:R-:W2:Y:S01]  /*20890*/  LDL.LU.64 R64, [R1+0x11e0] ;  /* 0x0011e00001407983 */ /* 0x000ea20000300a00 */
[----:B------:R-:W-:-:S02]  /*208a0*/  ISETP.GT.AND P3, PT, R4, 0x7a, PT ;  /* 0x0000007a0400780c */ /* 0x000fc40003f64270 */
[----:B------:R-:W-:-:S11]  /*208b0*/  ISETP.GT.AND P0, PT, R4, 0x6b, PT ;  /* 0x0000006b0400780c */ /* 0x000fd60003f04270 */
[----:B------:R-:W4:Y:S04]  /*208c0*/  @P3 LDG.E.U16 R127, desc[UR16][R106.64] ;  /* 0x000000106a7f3981 */ /* 0x000f28000c1e1500 */
[----:B------:R-:W4:Y:S01]  /*208d0*/  @P3 LDG.E.U16 R160, desc[UR16][R104.64] ;  /* 0x0000001068a03981 */ /* 0x000f22000c1e1500 */
[----:B------:R-:W-:-:S03]  /*208e0*/  ISETP.GT.AND P3, PT, R4, 0x63, PT ;  /* 0x000000630400780c */ /* 0x000fc60003f64270 */
[----:B------:R-:W4:Y:S04]  /*208f0*/  @P0 LDG.E.U16 R143, desc[UR16][R94.64] ;  /* 0x000000105e8f0981 */ /* 0x000f28000c1e1500 */
[----:B------:R-:W4:Y:S01]  /*20900*/  @P0 LDG.E.U16 R142, desc[UR16][R92.64] ;  /* 0x000000105c8e0981 */ /* 0x000f22000c1e1500 */
[----:B------:R-:W-:-:S05]  /*20910*/  ISETP.GT.AND P0, PT, R4, 0x5c, PT ;  /* 0x0000005c0400780c */ /* 0x000fca0003f04270 */
[----:B------:R-:W4:Y:S04]  /*20920*/  @P3 LDG.E.U16 R137, desc[UR16][R98.64] ;  /* 0x0000001062893981 */ /* 0x000f28000c1e1500 */
[----:B------:R-:W4:Y:S01]  /*20930*/  @P3 LDG.E.U16 R145, desc[UR16][R96.64] ;  /* 0x0000001060913981 */ /* 0x000f22000c1e1500 */
[----:B------:R-:W-:-:S03]  /*20940*/  ISETP.GT.AND P3, PT, R4, 0x7b, PT ;  /* 0x0000007b0400780c */ /* 0x000fc60003f64270 */
[----:B------:R-:W-:Y:S04]  /*20950*/  STL [R1+0xfe4], R82 ;  /* 0x000fe45201007387 */ /* 0x000fe80000100800 */
[----:B------:R-:W4:Y:S04]  /*20960*/  @P0 LDG.E.U16 R148, desc[UR16][R82.64] ;  /* 0x0000001052940981 */ /* 0x000f28000c1e1500 */
[----:B------:R-:W-:Y:S04]  /*20970*/  STL [R1+0xfe0], R83 ;  /* 0x000fe05301007387 */ /* 0x000fe80000100800 */
[----:B------:R-:W4:Y:S01]  /*20980*/  @P0 LDG.E.U16 R151, desc[UR16][R80.64] ;  /* 0x0000001050970981 */ /* 0x000f22000c1e1500 */
[----:B------:R-:W-:-:S03]  /*20990*/  ISETP.GT.AND P0, PT, R4, 0x55, PT ;  /* 0x000000550400780c */ /* 0x000fc60003f04270 */
[----:B------:R1:W-:Y:S04]  /*209a0*/  STL [R1+0xfec], R80 ;  /* 0x000fec5001007387 */ /* 0x0003e80000100800 */
[----:B------:R-:W-:Y:S04]  /*209b0*/  STL [R1+0xfe8], R81 ;  /* 0x000fe85101007387 */ /* 0x000fe80000100800 */
[----:B------:R-:W-:Y:S04]  /*209c0*/  STL [R1+0xff4], R78 ;  /* 0x000ff44e01007387 */ /* 0x000fe80000100800 */
[----:B------:R-:W-:Y:S04]  /*209d0*/  STL [R1+0xff0], R79 ;  /* 0x000ff04f01007387 */ /* 0x000fe80000100800 */
[----:B------:R-:W-:Y:S04]  /*209e0*/  STL [R1+0xffc], R76 ;  /* 0x000ffc4c01007387 */ /* 0x000fe80000100800 */
[----:B------:R0:W-:Y:S04]  /*209f0*/  STL [R1+0xff8], R77 ;  /* 0x000ff84d01007387 */ /* 0x0001e80000100800 */
[----:B------:R0:W4:Y:S04]  /*20a00*/  @P3 LDG.E.U16 R141, desc[UR16][R84.64] ;  /* 0x00000010548d3981 */ /* 0x000128000c1e1500 */
[----:B------:R-:W-:Y:S04]  /*20a10*/  STL [R1+0x1004], R74 ;  /* 0x0010044a01007387 */ /* 0x000fe80000100800 */
[----:B------:R-:W-:Y:S01]  /*20a20*/  STL [R1+0x1000], R75 ;  /* 0x0010004b01007387 */ /* 0x000fe20000100800 */
[----:B0-----:R-:W-:-:S03]  /*20a30*/  PRMT R84, RZ, 0x7610, R84 ;  /* 0x00007610ff547816 */ /* 0x001fc60000000054 */
[----:B------:R-:W-:Y:S01]  /*20a40*/  STL [R1+0x100c], R72 ;  /* 0x00100c4801007387 */ /* 0x000fe20000100800 */
[----:B-1----:R-:W-:-:S03]  /*20a50*/  PRMT R80, RZ, 0x7610, R80 ;  /* 0x00007610ff507816 */ /* 0x002fc60000000050 */
[----:B------:R-:W-:Y:S04]  /*20a60*/  STL [R1+0x1008], R73 ;  /* 0x0010084901007387 */ /* 0x000fe80000100800 */
[----:B------:R-:W-:Y:S04]  /*20a70*/  STL [R1+0x1014], R70 ;  /* 0x0010144601007387 */ /* 0x000fe80000100800 */
[----:B------:R-:W-:Y:S04]  /*20a80*/  STL [R1+0x1010], R71 ;  /* 0x0010104701007387 */ /* 0x000fe80000100800 */
[----:B------:R-:W-:Y:S04]  /*20a90*/  STL [R1+0x101c], R68 ;  /* 0x00101c4401007387 */ /* 0x000fe80000100800 */
[----:B------:R0:W-:Y:S04]  /*20aa0*/  STL [R1+0x1018], R69 ;  /* 0x0010184501007387 */ /* 0x0001e80000100800 */
[----:B------:R-:W4:Y:S04]  /*20ab0*/  @P0 LDG.E.U16 R84, desc[UR16][R46.64] ;  /* 0x000000102e540981 */ /* 0x000f28000c1e1500 */
[----:B------:R-:W4:Y:S01]  /*20ac0*/  @P0 LDG.E.U16 R80, desc[UR16][R44.64] ;  /* 0x000000102c500981 */ /* 0x000f22000c1e1500 */
[----:B------:R-:W-:-:S03]  /*20ad0*/  ISETP.GT.AND P4, PT, R4, 0x73, PT ;  /* 0x000000730400780c */ /* 0x000fc60003f84270 */
[----:B------:R-:W4:Y:S04]  /*20ae0*/  @P3 LDG.E.U16 R139, desc[UR16][R86.64] ;  /* 0x00000010568b3981 */ /* 0x000f28000c1e1500 */
[----:B------:R-:W4:Y:S04]  /*20af0*/  LDL.LU.64 R46, [R1+0x11d8] ;  /* 0x0011d800012e7983 */ /* 0x000f280000300a00 */
[----:B---3--:R-:W-:Y:S04]  /*20b00*/  STL [R1+0x1024], R66 ;  /* 0x0010244201007387 */ /* 0x008fe80000100800 */
[----:B------:R-:W-:Y:S04]  /*20b10*/  STL [R1+0x1020], R67 ;  /* 0x0010204301007387 */ /* 0x000fe80000100800 */
[----:B------:R-:W3:Y:S04]  /*20b20*/  @P4 LDG.E.U16 R3, desc[UR16][R90.64] ;  /* 0x000000105a034981 */ /* 0x000ee8000c1e1500 */
[----:B------:R-:W3:Y:S04]  /*20b30*/  @P4 LDG.E.U16 R136, desc[UR16][R88.64] ;  /* 0x0000001058884981 */ /* 0x000ee8000c1e1500 */
[----:B--2---:R-:W-:Y:S04]  /*20b40*/  STL [R1+0x102c], R64 ;  /* 0x00102c4001007387 */ /* 0x004fe80000100800 */
[----:B------:R-:W-:Y:S04]  /*20b50*/  STL [R1+0x1028], R65 ;  /* 0x0010284101007387 */ /* 0x000fe80000100800 */
[----:B------:R-:W2:Y:S01]  /*20b60*/  LDL.LU.64 R44, [R1+0x11d0] ;  /* 0x0011d000012c7983 */ /* 0x000ea20000300a00 */
[----:B------:R-:W-:-:S02]  /*20b70*/  ISETP.GT.AND P4, PT, R4, 0x64, PT ;  /* 0x000000640400780c */ /* 0x000fc40003f84270 */
[----:B------:R-:W-:Y:S02]  /*20b80*/  ISETP.GT.AND P3, PT, R4, 0x74, PT ;  /* 0x000000740400780c */ /* 0x000fe40003f64270 */
[----:B------:R-:W-:Y:S02]  /*20b90*/  PRMT R154, RZ, 0x7610, R154 ;  /* 0x00007610ff9a7816 */ /* 0x000fe4000000009a */
[----:B------:R-:W-:-:S07]  /*20ba0*/  PRMT R157, RZ, 0x7610, R157 ;  /* 0x00007610ff9d7816 */ /* 0x000fce000000009d */
[----:B------:R-:W3:Y:S04]  /*20bb0*/  @P4 LDG.E.U16 R150, desc[UR16][R78.64] ;  /* 0x000000104e964981 */ /* 0x000ee8000c1e1500 */
[----:B------:R1:W3:Y:S01]  /*20bc0*/  @P4 LDG.E.U16 R153, desc[UR16][R76.64] ;  /* 0x000000104c994981 */ /* 0x0002e2000c1e1500 */
[C---:B------:R-:W-:Y:S02]  /*20bd0*/  ISETP.GT.AND P4, PT, R4.reuse, 0x7c, PT ;  /* 0x0000007c0400780c */ /* 0x040fe40003f84270 */
[C---:B------:R-:W-:Y:S01]  /*20be0*/  ISETP.GT.AND P6, PT, R4.reuse, 0x6c, PT ;  /* 0x0000006c0400780c */ /* 0x040fe20003fc4270 */
[----:B------:R-:W3:Y:S01]  /*20bf0*/  @P3 LDG.E.U16 R154, desc[UR16][R70.64] ;  /* 0x00000010469a3981 */ /* 0x000ee2000c1e1500 */
[----:B------:R-:W-:Y:S02]  /*20c00*/  PRMT R156, RZ, 0x7610, R156 ;  /* 0x00007610ff9c7816 */ /* 0x000fe4000000009c */
[----:B------:R-:W-:Y:S01]  /*20c10*/  PRMT R162, RZ, 0x7610, R162 ;  /* 0x00007610ffa27816 */ /* 0x000fe200000000a2 */
[----:B------:R0:W3:Y:S01]  /*20c20*/  @P3 LDG.E.U16 R157, desc[UR16][R68.64] ;  /* 0x00000010449d3981 */ /* 0x0000e2000c1e1500 */
[----:B------:R-:W-:-:S02]  /*20c30*/  ISETP.GT.AND P3, PT, R4, 0x65, PT ;  /* 0x000000650400780c */ /* 0x000fc40003f64270 */
[----:B------:R-:W-:-:S03]  /*20c40*/  PRMT R155, RZ, 0x7610, R155 ;  /* 0x00007610ff9b7816 */ /* 0x000fc6000000009b */
[----:B------:R-:W3:Y:S04]  /*20c50*/  @P4 LDG.E.U16 R156, desc[UR16][R66.64] ;  /* 0x00000010429c4981 */ /* 0x000ee8000c1e1500 */
[----:B------:R-:W3:Y:S01]  /*20c60*/  @P4 LDG.E.U16 R162, desc[UR16][R64.64] ;  /* 0x0000001040a24981 */ /* 0x000ee2000c1e1500 */
[----:B------:R-:W-:Y:S02]  /*20c70*/  ISETP.GT.AND P4, PT, R4, 0x75, PT ;  /* 0x000000750400780c */ /* 0x000fe40003f84270 */
[----:B-1----:R-:W-:Y:S01]  /*20c80*/  PRMT R77, RZ, 0x7610, R77 ;  /* 0x00007610ff4d7816 */ /* 0x002fe2000000004d */
[----:B------:R1:W3:Y:S01]  /*20c90*/  @P6 LDG.E.U16 R155, desc[UR16][R72.64] ;  /* 0x00000010489b6981 */ /* 0x0002e2000c1e1500 */
[----:B------:R-:W-:Y:S02]  /*20ca0*/  PRMT R76, RZ, 0x7610, R76 ;  /* 0x00007610ff4c7816 */ /* 0x000fe4000000004c */
[----:B0-----:R-:W-:-:S02]  /*20cb0*/  PRMT R69, RZ, 0x7610, R69 ;  /* 0x00007610ff457816 */ /* 0x001fc40000000045 */
[----:B------:R-:W-:Y:S01]  /*20cc0*/  ISETP.GT.AND P0, PT, R4, 0x3f, PT ;  /* 0x0000003f0400780c */ /* 0x000fe20003f04270 */
[----:B------:R-:W3:Y:S01]  /*20cd0*/  @P3 LDG.E.U16 R77, desc[UR16][R58.64] ;  /* 0x000000103a4d3981 */ /* 0x000ee2000c1e1500 */
[----:B-1----:R-:W-:-:S03]  /*20ce0*/  PRMT R73, RZ, 0x7610, R73 ;  /* 0x00007610ff497816 */ /* 0x002fc60000000049 */
[----:B------:R-:W3:Y:S01]  /*20cf0*/  @P3 LDG.E.U16 R76, desc[UR16][R56.64] ;  /* 0x00000010384c3981 */ /* 0x000ee2000c1e1500 */
[----:B------:R-:W-:-:S03]  /*20d00*/  ISETP.GT.AND P3, PT, R4, 0x7d, PT ;  /* 0x0000007d0400780c */ /* 0x000fc60003f64270 */
[----:B------:R-:W3:Y:S04]  /*20d10*/  @P4 LDG.E.U16 R69, desc[UR16][R50.64] ;  /* 0x0000001032454981 */ /* 0x000ee8000c1e1500 */
[----:B------:R-:W3:Y:S01]  /*20d20*/  @P4 LDG.E.U16 R73, desc[UR16][R48.64] ;  /* 0x0000001030494981 */ /* 0x000ee2000c1e1500 */
[----:B------:R-:W-:Y:S02]  /*20d30*/  ISETP.GT.AND P4, PT, R4, 0x47, PT ;  /* 0x000000470400780c */ /* 0x000fe40003f84270 */
[----:B------:R-:W-:Y:S02]  /*20d40*/  PRMT R152, RZ, 0x7610, R152 ;  /* 0x00007610ff987816 */ /* 0x000fe40000000098 */
[----:B------:R-:W-:Y:S02]  /*20d50*/  PRMT R85, RZ, 0x7610, R85 ;  /* 0x00007610ff557816 */ /* 0x000fe40000000055 */
[----:B------:R-:W-:-:S02]  /*20d60*/  PRMT R86, RZ, 0x7610, R86 ;  /* 0x00007610ff567816 */ /* 0x000fc40000000056 */
[----:B------:R-:W-:Y:S01]  /*20d70*/  PRMT R72, RZ, 0x7610, R72 ;  /* 0x00007610ff487816 */ /* 0x000fe20000000048 */
[----:B------:R0:W3:Y:S01]  /*20d80*/  @P6 LDG.E.U16 R152, desc[UR16][R74.64] ;  /* 0x000000104a986981 */ /* 0x0000e2000c1e1500 */
[----:B------:R-:W-:Y:S02]  /*20d90*/  PRMT R71, RZ, 0x7610, R71 ;  /* 0x00007610ff477816 */ /* 0x000fe40000000047 */
[C---:B------:R-:W-:Y:S01]  /*20da0*/  ISETP.GT.AND P5, PT, R4.reuse, 0x5d, PT ;  /* 0x0000005d0400780c */ /* 0x040fe20003fa4270 */
[----:B------:R-:W3:Y:S01]  /*20db0*/  @P0 LDG.E.U16 R85, desc[UR16][R128.64] ;  /* 0x0000001080550981 */ /* 0x000ee2000c1e1500 */
[----:B------:R-:W-:Y:S02]  /*20dc0*/  PRMT R87, RZ, 0x7610, R87 ;  /* 0x00007610ff577816 */ /* 0x000fe40000000057 */
[----:B------:R-:W-:Y:S01]  /*20dd0*/  PRMT R88, RZ, 0x7610, R88 ;  /* 0x00007610ff587816 */ /* 0x000fe20000000058 */
[----:B------:R-:W3:Y:S01]  /*20de0*/  @P0 LDG.E.U16 R86, desc[UR16][R122.64] ;  /* 0x000000107a560981 */ /* 0x000ee2000c1e1500 */
[----:B------:R-:W-:-:S02]  /*20df0*/  ISETP.GT.AND P6, PT, R4, 0x6d, PT ;  /* 0x0000006d0400780c */ /* 0x000fc40003fc4270 */
[----:B------:R-:W-:Y:S01]  /*20e00*/  ISETP.GT.AND P0, PT, R4, 0x4f, PT ;  /* 0x0000004f0400780c */ /* 0x000fe20003f04270 */
[----:B------:R-:W-:Y:S01]  /*20e10*/  STL [R1+0x1034], R62 ;  /* 0x0010343e01007387 */ /* 0x000fe20000100800 */
[----:B------:R-:W-:-:S03]  /*20e20*/  PRMT R78, RZ, 0x7610, R78 ;  /* 0x00007610ff4e7816 */ /* 0x000fc6000000004e */
[----:B------:R-:W3:Y:S04]  /*20e30*/  @P4 LDG.E.U16 R87, desc[UR16][R26.64] ;  /* 0x000000101a574981 */ /* 0x000ee8000c1e1500 */
[----:B------:R-:W3:Y:S01]  /*20e40*/  @P4 LDG.E.U16 R88, desc[UR16][R24.64] ;  /* 0x0000001018584981 */ /* 0x000ee2000c1e1500 */
[----:B------:R-:W-:-:S03]  /*20e50*/  ISETP.GT.AND P4, PT, R4, 0x57, PT ;  /* 0x000000570400780c */ /* 0x000fc60003f84270 */
[----:B------:R-:W-:Y:S01]  /*20e60*/  STL [R1+0x1030], R63 ;  /* 0x0010303f01007387 */ /* 0x000fe20000100800 */
[----:B0-----:R-:W-:-:S03]  /*20e70*/  PRMT R75, RZ, 0x7610, R75 ;  /* 0x00007610ff4b7816 */ /* 0x001fc6000000004b */
[----:B------:R-:W-:Y:S01]  /*20e80*/  STL [R1+0x103c], R60 ;  /* 0x00103c3c01007387 */ /* 0x000fe20000100800 */
[----:B------:R-:W-:-:S03]  /*20e90*/  PRMT R74, RZ, 0x7610, R74 ;  /* 0x00007610ff4a7816 */ /* 0x000fc6000000004a */
[----:B------:R-:W-:Y:S01]  /*20ea0*/  STL [R1+0x1038], R61 ;  /* 0x0010383d01007387 */ /* 0x000fe20000100800 */
[----:B------:R-:W-:-:S03]  /*20eb0*/  PRMT R90, RZ, 0x7610, R90 ;  /* 0x00007610ff5a7816 */ /* 0x000fc6000000005a */
[----:B------:R-:W-:Y:S01]  /*20ec0*/  STL [R1+0x1044], R58 ;  /* 0x0010443a01007387 */ /* 0x000fe20000100800 */
[----:B------:R-:W-:-:S03]  /*20ed0*/  PRMT R91, RZ, 0x7610, R91 ;  /* 0x00007610ff5b7816 */ /* 0x000fc6000000005b */
[----:B------:R0:W-:Y:S01]  /*20ee0*/  STL [R1+0x1040], R59 ;  /* 0x0010403b01007387 */ /* 0x0001e20000100800 */
[----:B------:R-:W-:-:S03]  /*20ef0*/  PRMT R92, RZ, 0x7610, R92 ;  /* 0x00007610ff5c7816 */ /* 0x000fc6000000005c */
[----:B------:R1:W3:Y:S04]  /*20f00*/  @P5 LDG.E.U16 R78, desc[UR16][R60.64] ;  /* 0x000000103c4e5981 */ /* 0x0002e8000c1e1500 */
[----:B----4-:R-:W4:Y:S01]  /*20f10*/  @P3 LDG.E.U16 R72, desc[UR16][R46.64] ;  /* 0x000000102e483981 */ /* 0x010f22000c1e1500 */
[----:B0-----:R-:W-:Y:S02]  /*20f20*/  PRMT R59, RZ, 0x7610, R59 ;  /* 0x00007610ff3b7816 */ /* 0x001fe4000000003b */
[----:B-1----:R-:W-:Y:S01]  /*20f30*/  PRMT R60, RZ, 0x7610, R60 ;  /* 0x00007610ff3c7816 */ /* 0x002fe2000000003c */
[----:B------:R-:W-:Y:S04]  /*20f40*/  STL [R1+0x104c], R56 ;  /* 0x00104c3801007387 */ /* 0x000fe80000100800 */
[----:B------:R0:W-:Y:S04]  /*20f50*/  STL [R1+0x1048], R57 ;  /* 0x0010483901007387 */ /* 0x0001e80000100800 */
[----:B------:R1:W-:Y:S01]  /*20f60*/  STL [R1+0x1050], R55 ;  /* 0x0010503701007387 */ /* 0x0003e20000100800 */
[----:B------:R-:W-:-:S03]  /*20f70*/  PRMT R89, RZ, 0x7610, R89 ;  /* 0x00007610ff597816 */ /* 0x000fc60000000059 */
[----:B------:R-:W-:Y:S04]  /*20f80*/  STL.64 [R1+0x1058], R52 ;  /* 0x0010583401007387 */ /* 0x000fe80000100a00 */
[----:B------:R1:W3:Y:S04]  /*20f90*/  @P6 LDG.E.U16 R75, desc[UR16][R54.64] ;  /* 0x00000010364b6981 */ /* 0x0002e8000c1e1500 */
[----:B------:R-:W3:Y:S01]  /*20fa0*/  @P6 LDG.E.U16 R74, desc[UR16][R52.64] ;  /* 0x00000010344a6981 */ /* 0x000ee2000c1e1500 */
[----:B------:R-:W-:-:S03]  /*20fb0*/  ISETP.GT.AND P6, PT, R4, 0x4e, PT ;  /* 0x0000004e0400780c */ /* 0x000fc60003fc4270 */
[----:B------:R-:W-:Y:S04]  /*20fc0*/  STL.64 [R1+0x1060], R50 ;  /* 0x0010603201007387 */ /* 0x000fe80000100a00 */
[----:B------:R0:W-:Y:S04]  /*20fd0*/  STL.64 [R1+0x1068], R48 ;  /* 0x0010683001007387 */ /* 0x0001e80000100a00 */
[----:B------:R-:W3:Y:S04]  /*20fe0*/  @P0 LDG.E.U16 R90, desc[UR16][R32.64] ;  /* 0x00000010205a0981 */ /* 0x000ee8000c1e1500 */
[----:B------:R-:W3:Y:S01]  /*20ff0*/  @P4 LDG.E.U16 R91, desc[UR16][R30.64] ;  /* 0x000000101e5b4981 */ /* 0x000ee2000c1e1500 */
[----:B------:R-:W-:-:S03]  /*21000*/  PRMT R58, RZ, 0x7610, R58 ;  /* 0x00007610ff3a7816 */ /* 0x000fc6000000003a */
[----:B------:R-:W3:Y:S04]  /*21010*/  @P4 LDG.E.U16 R92, desc[UR16][R28.64] ;  /* 0x000000101c5c4981 */ /* 0x000ee8000c1e1500 */
[----:B------:R-:W3:Y:S01]  /*21020*/  LDL.LU.64 R32, [R1+0x11c8] ;  /* 0x0011c80001207983 */ /* 0x000ee20000300a00 */
[----:B0-----:R-:W-:-:S03]  /*21030*/  PRMT R57, RZ, 0x7610, R57 ;  /* 0x00007610ff397816 */ /* 0x001fc60000000039 */
[----:B------:R-:W4:Y:S04]  /*21040*/  @P0 LDG.E.U16 R89, desc[UR16][R6.64] ;  /* 0x0000001006590981 */ /* 0x000f28000c1e1500 */
[----:B------:R-:W4:Y:S04]  /*21050*/  @P6 LDG.E.U16 R58, desc[UR16][R8.64] ;  /* 0x00000010083a6981 */ /* 0x000f28000c1e1500 */
[----:B------:R-:W4:Y:S01]  /*21060*/  @P6 LDG.E.U16 R57, desc[UR16][R10.64] ;  /* 0x000000100a396981 */ /* 0x000f22000c1e1500 */
[----:B------:R-:W-:-:S06]  /*21070*/  PRMT R79, RZ, 0x7610, R79 ;  /* 0x00007610ff4f7816 */ /* 0x000fcc000000004f */
[----:B------:R0:W4:Y:S01]  /*21080*/  @P5 LDG.E.U16 R79, desc[UR16][R62.64] ;  /* 0x000000103e4f5981 */ /* 0x000122000c1e1500 */
[----:B------:R-:W-:Y:S02]  /*21090*/  ISETP.GT.AND P5, PT, R4, 0x46, PT ;  /* 0x000000460400780c */ /* 0x000fe40003fa4270 */
[----:B-1----:R-:W-:-:S11]  /*210a0*/  PRMT R55, RZ, 0x7610, R55 ;  /* 0x00007610ff377816 */ /* 0x002fd60000000037 */
[----:B------:R-:W4:Y:S04]  /*210b0*/  @P5 LDG.E.U16 R55, desc[UR16][R120.64] ;  /* 0x0000001078375981 */ /* 0x000f28000c1e1500 */
[----:B--2---:R-:W2:Y:S01]  /*210c0*/  @P3 LDG.E.U16 R71, desc[UR16][R44.64] ;  /* 0x000000102c473981 */ /* 0x004ea2000c1e1500 */
[----:B------:R-:W-:-:S13]  /*210d0*/  ISETP.GT.AND P3, PT, R4, 0x56, PT ;  /* 0x000000560400780c */ /* 0x000fda0003f64270 */
[----:B------:R-:W2:Y:S04]  /*210e0*/  @P3 LDG.E.U16 R59, desc[UR16][R14.64] ;  /* 0x000000100e3b3981 */ /* 0x000ea8000c1e1500 */
[----:B------:R-:W2:Y:S04]  /*210f0*/  @P3 LDG.E.U16 R60, desc[UR16][R12.64] ;  /* 0x000000100c3c3981 */ /* 0x000ea8000c1e1500 */
[----:B------:R-:W2:Y:S04]  /*21100*/  LDL.LU.64 R14, [R1+0x11c0] ;  /* 0x0011c000010e7983 */ /* 0x000ea80000300a00 */
[----:B------:R-:W4:Y:S04]  /*21110*/  LDL.LU.64 R12, [R1+0x11b8] ;  /* 0x0011b800010c7983 */ /* 0x000f280000300a00 */
[----:B------:R-:W4:Y:S04]  /*21120*/  LDL.LU.64 R30, [R1+0x11b0] ;  /* 0x0011b000011e7983 */ /* 0x000f280000300a00 */
[----:B------:R-:W4:Y:S04]  /*21130*/  LDL.LU.64 R28, [R1+0x11a8] ;  /* 0x0011a800011c7983 */ /* 0x000f280000300a00 */
        /* <DEDUP_REMOVED lines=17> */
[----:B------:R-:W-:Y:S01]  /*21250*/  PRMT R56, RZ, 0x7610, R56 ;  /* 0x00007610ff387816 */ /* 0x000fe20000000038 */
[----:B------:R-:W1:Y:S01]  /*21260*/  S2R R49, SR_TID.X ;  /* 0x0000000000317919 */ /* 0x000e620000002100 */
[----:B------:R-:W-:-:S04]  /*21270*/  ISETP.GT.AND P0, PT, R4, 0x5f, PT ;  /* 0x0000005f0400780c */ /* 0x000fc80003f04270 */
[----:B------:R-:W4:Y:S01]  /*21280*/  @P5 LDG.E.U16 R56, desc[UR16][R118.64] ;  /* 0x0000001076385981 */ /* 0x000f22000c1e1500 */
[C---:B------:R-:W-:Y:S02]  /*21290*/  ISETP.GT.AND P5, PT, R4.reuse, 0x5e, PT ;  /* 0x0000005e0400780c */ /* 0x040fe40003fa4270 */
[----:B------:R-:W-:Y:S01]  /*212a0*/  ISETP.GT.AND P3, PT, R4, 0x66, PT ;  /* 0x000000660400780c */ /* 0x000fe20003f64270 */
[----:B------:R-:W4:Y:S01]  /*212b0*/  LDL.LU R126, [R1+0x830] ;  /* 0x00083000017e7983 */ /* 0x000f220000300800 */
[----:B------:R-:W-:Y:S02]  /*212c0*/  PRMT R61, RZ, 0x7610, R61 ;  /* 0x00007610ff3d7816 */ /* 0x000fe4000000003d */
[----:B0-----:R-:W-:Y:S01]  /*212d0*/  PRMT R62, RZ, 0x7610, R62 ;  /* 0x00007610ff3e7816 */ /* 0x001fe2000000003e */
[----:B------:R-:W4:Y:S01]  /*212e0*/  LDL.LU R81, [R1+0x7f8] ;  /* 0x0007f80001517983 */ /* 0x000f220000300800 */
[----:B------:R-:W-:Y:S02]  /*212f0*/  PRMT R93, RZ, 0x7610, R93 ;  /* 0x00007610ff5d7816 */ /* 0x000fe4000000005d */
[----:B------:R-:W-:Y:S01]  /*21300*/  PRMT R94, RZ, 0x7610, R94 ;  /* 0x00007610ff5e7816 */ /* 0x000fe2000000005e */
[----:B------:R-:W4:Y:S01]  /*21310*/  LDL.LU R83, [R1+0x7f4] ;  /* 0x0007f40001537983 */ /* 0x000f220000300800 */
[----:B------:R-:W-:-:S02]  /*21320*/  PRMT R63, RZ, 0x7610, R63 ;  /* 0x00007610ff3f7816 */ /* 0x000fc4000000003f */
[----:B------:R-:W-:Y:S01]  /*21330*/  PRMT R64, RZ, 0x7610, R64 ;  /* 0x00007610ff407816 */ /* 0x000fe20000000040 */
[----:B------:R-:W4:Y:S01]  /*21340*/  @P5 LDG.E.U16 R61, desc[UR16][R42.64] ;  /* 0x000000102a3d5981 */ /* 0x000f22000c1e1500 */
[----:B------:R-:W-:-:S03]  /*21350*/  ISETP.GT.AND P4, PT, R4, 0x67, PT ;  /* 0x000000670400780c */ /* 0x000fc60003f84270 */
[----:B------:R-:W4:Y:S01]  /*21360*/  @P5 LDG.E.U16 R62, desc[UR16][R40.64] ;  /* 0x00000010283e5981 */ /* 0x000f22000c1e1500 */
[----:B------:R-:W-:-:S03]  /*21370*/  ISETP.GT.AND P5, PT, R4, 0x6e, PT ;  /* 0x0000006e0400780c */ /* 0x000fc60003fa4270 */
[----:B------:R-:W4:Y:S04]  /*21380*/  @P0 LDG.E.U16 R93, desc[UR16][R22.64] ;  /* 0x00000010165d0981 */ /* 0x000f28000c1e1500 */
[----:B------:R-:W4:Y:S01]  /*21390*/  @P0 LDG.E.U16 R94, desc[UR16][R20.64] ;  /* 0x00000010145e0981 */ /* 0x000f22000c1e1500 */
[----:B------:R-:W-:-:S03]  /*213a0*/  ISETP.GT.AND P0, PT, R4, 0x6f, PT ;  /* 0x0000006f0400780c */ /* 0x000fc60003f04270 */
[----:B------:R-:W4:Y:S01]  /*213b0*/  @P3 LDG.E.U16 R63, desc[UR16][R38.64] ;  /* 0x00000010263f3981 */ /* 0x000f22000c1e1500 */
[----:B------:R-:W-:-:S03]  /*213c0*/  PRMT R95, RZ, 0x7610, R95 ;  /* 0x00007610ff5f7816 */ /* 0x000fc6000000005f */
[----:B------:R-:W4:Y:S01]  /*213d0*/  @P3 LDG.E.U16 R64, desc[UR16][R36.64] ;  /* 0x0000001024403981 */ /* 0x000f22000c1e1500 */
[----:B------:R-:W-:Y:S02]  /*213e0*/  ISETP.GT.AND P3, PT, R4, 0x76, PT ;  /* 0x000000760400780c */ /* 0x000fe40003f64270 */
[----:B------:R-:W-:Y:S01]  /*213f0*/  PRMT R96, RZ, 0x7610, R96 ;  /* 0x00007610ff607816 */ /* 0x000fe20000000060 */
[----:B------:R-:W4:Y:S01]  /*21400*/  @P4 LDG.E.U16 R95, desc[UR16][R18.64] ;  /* 0x00000010125f4981 */ /* 0x000f22000c1e1500 */
[----:B------:R-:W-:Y:S02]  /*21410*/  PRMT R65, RZ, 0x7610, R65 ;  /* 0x00007610ff417816 */ /* 0x000fe40000000041 */
[----:B------:R-:W-:Y:S01]  /*21420*/  PRMT R66, RZ, 0x7610, R66 ;  /* 0x00007610ff427816 */ /* 0x000fe20000000042 */
[----:B------:R-:W4:Y:S01]  /*21430*/  LDL.LU R82, [R1+0x7c8] ;  /* 0x0007c80001527983 */ /* 0x000f220000300800 */
[----:B------:R-:W-:Y:S02]  /*21440*/  PRMT R97, RZ, 0x7610, R97 ;  /* 0x00007610ff617816 */ /* 0x000fe40000000061 */
[----:B------:R-:W-:Y:S01]  /*21450*/  PRMT R98, RZ, 0x7610, R98 ;  /* 0x00007610ff627816 */ /* 0x000fe20000000062 */
[----:B------:R-:W4:Y:S01]  /*21460*/  @P4 LDG.E.U16 R96, desc[UR16][R16.64] ;  /* 0x0000001010604981 */ /* 0x000f22000c1e1500 */
[----:B------:R-:W-:-:S02]  /*21470*/  PRMT R102, RZ, 0x7610, R102 ;  /* 0x00007610ff667816 */ /* 0x000fc40000000066 */
[----:B------:R-:W-:Y:S01]  /*21480*/  PRMT R67, RZ, 0x7610, R67 ;  /* 0x00007610ff437816 */ /* 0x000fe20000000043 */
[----:B------:R-:W4:Y:S01]  /*21490*/  @P5 LDG.E.U16 R65, desc[UR16][R34.64] ;  /* 0x0000001022415981 */ /* 0x000f22000c1e1500 */
[----:B------:R-:W-:-:S03]  /*214a0*/  ISETP.GT.AND P4, PT, R4, 0x77, PT ;  /* 0x000000770400780c */ /* 0x000fc60003f84270 */
[----:B---3--:R-:W3:Y:S01]  /*214b0*/  @P5 LDG.E.U16 R66, desc[UR16][R32.64] ;  /* 0x0000001020425981 */ /* 0x008ee2000c1e1500 */
[----:B------:R-:W-:Y:S02]  /*214c0*/  ISETP.GT.AND P5, PT, R4, 0x7e, PT ;  /* 0x0000007e0400780c */ /* 0x000fe40003fa4270 */
[----:B-1----:R-:W-:Y:S01]  /*214d0*/  LOP3.LUT R49, R49, 0x7f, RZ, 0xc0, !PT ;  /* 0x0000007f31317812 */ /* 0x002fe200078ec0ff */
[----:B------:R-:W3:Y:S01]  /*214e0*/  LDL.LU R131, [R1+0x7c4] ;  /* 0x0007c40001837983 */ /* 0x000ee20000300800 */
[----:B------:R-:W-:Y:S02]  /*214f0*/  PRMT R99, RZ, 0x7610, R99 ;  /* 0x00007610ff637816 */ /* 0x000fe40000000063 */
[----:B------:R-:W-:Y:S01]  /*21500*/  PRMT R100, RZ, 0x7610, R100 ;  /* 0x00007610ff647816 */ /* 0x000fe20000000064 */
[----:B------:R-:W3:Y:S01]  /*21510*/  LDL.LU R119, [R1+0x798] ;  /* 0x0007980001777983 */ /* 0x000ee20000300800 */
[----:B------:R-:W-:Y:S02]  /*21520*/  PRMT R68, RZ, 0x7610, R68 ;  /* 0x00007610ff447816 */ /* 0x000fe40000000044 */
[----:B------:R-:W-:Y:S01]  /*21530*/  PRMT R70, RZ, 0x7610, R70 ;  /* 0x00007610ff467816 */ /* 0x000fe20000000046 */
[----:B------:R-:W3:Y:S01]  /*21540*/  LDL.LU R118, [R1+0x794] ;  /* 0x0007940001767983 */ /* 0x000ee20000300800 */
[----:B------:R-:W-:-:S02]  /*21550*/  PRMT R101, RZ, 0x7610, R101 ;  /* 0x00007610ff657816 */ /* 0x000fc40000000065 */
[----:B------:R-:W-:Y:S01]  /*21560*/  PRMT R2, RZ, 0x7610, R2 ;  /* 0x00007610ff027816 */ /* 0x000fe20000000002 */
        /* <DEDUP_REMOVED lines=8> */
[----:B--2---:R-:W2:Y:S04]  /*215f0*/  @P0 LDG.E.U16 R97, desc[UR16][R14.64] ;  /* 0x000000100e610981 */ /* 0x004ea8000c1e1500 */
[----:B----4-:R-:W4:Y:S01]  /*21600*/  @P0 LDG.E.U16 R98, desc[UR16][R12.64] ;  /* 0x000000100c620981 */ /* 0x010f22000c1e1500 */
[----:B------:R-:W-:-:S03]  /*21610*/  ISETP.GT.AND P0, PT, R4, 0x7f, PT ;  /* 0x0000007f0400780c */ /* 0x000fc60003f04270 */
[----:B------:R-:W2:Y:S04]  /*21620*/  @P3 LDG.E.U16 R102, desc[UR16][R30.64] ;  /* 0x000000101e663981 */ /* 0x000ea8000c1e1500 */
[----:B------:R-:W2:Y:S01]  /*21630*/  @P3 LDG.E.U16 R67, desc[UR16][R28.64] ;  /* 0x000000101c433981 */ /* 0x000ea2000c1e1500 */
[----:B------:R-:W-:Y:S01]  /*21640*/  ISETP.GE.AND P3, PT, R49, R4, PT ;  /* 0x000000043100720c */ /* 0x000fe20003f66270 */
[----:B------:R-:W-:Y:S02]  /*21650*/  IMAD.MOV.U32 R4, RZ, RZ, R5 ;  /* 0x000000ffff047224 */ /* 0x000fe400078e0005 */
[----:B------:R-:W-:-:S05]  /*21660*/  IMAD.MOV.U32 R5, RZ, RZ, R48 ;  /* 0x000000ffff057224 */ /* 0x000fca00078e0030 */
[----:B------:R-:W2:Y:S04]  /*21670*/  @P0 LDG.E.U16 R2, desc[UR16][R4.64] ;  /* 0x0000001004020981 */ /* 0x000ea8000c1e1500 */
[----:B------:R-:W2:Y:S04]  /*21680*/  @P0 LDG.E.U16 R101, desc[UR16][R6.64] ;  /* 0x0000001006650981 */ /* 0x000ea8000c1e1500 */
[----:B------:R-:W2:Y:S04]  /*21690*/  @P5 LDG.E.U16 R70, desc[UR16][R24.64] ;  /* 0x0000001018465981 */ /* 0x000ea8000c1e1500 */
[----:B------:R-:W2:Y:S04]  /*216a0*/  @P5 LDG.E.U16 R68, desc[UR16][R26.64] ;  /* 0x000000101a445981 */ /* 0x000ea8000c1e1500 */
[----:B------:R-:W2:Y:S04]  /*216b0*/  @P4 LDG.E.U16 R100, desc[UR16][R8.64] ;  /* 0x0000001008644981 */ /* 0x000ea8000c1e1500 */
[----:B------:R-:W2:Y:S01]  /*216c0*/  @P4 LDG.E.U16 R99, desc[UR16][R10.64] ;  /* 0x000000100a634981 */ /* 0x000ea2000c1e1500 */
[----:B------:R-:W-:Y:S06]  /*216d0*/  BAR.SYNC.DEFER_BLOCKING 0x0 ;  /* 0x0000000000007b1d */ /* 0x000fec0000010000 */
[----:B------:R0:W-:Y:S04]  /*216e0*/  STS.U16 [R0+UR5+0x10400], R121 ;  /* 0x0104007900007988 */ /* 0x0001e80008000405 */
[----:B------:R1:W-:Y:S04]  /*216f0*/  STS.U16 [R0+UR5+0x18400], R120 ;  /* 0x0184007800007988 */ /* 0x0003e80008000405 */
[----:B------:R1:W-:Y:S04]  /*21700*/  STS.U16 [R0+UR5+0x10800], R163 ;  /* 0x010800a300007988 */ /* 0x0003e80008000405 */
[----:B0-----:R-:W2:Y:S04]  /*21710*/  LDL.LU R121, [R1+0x6a8] ;  /* 0x0006a80001797983 */ /* 0x001ea80000300800 */
[----:B-1----:R-:W4:Y:S04]  /*21720*/  LDL.LU R120, [R1+0x6a4] ;  /* 0x0006a40001787983 */ /* 0x002f280000300800 */
[----:B------:R-:W4:Y:S04]  /*21730*/  LDL.LU R163, [R1+0x678] ;  /* 0x0006780001a37983 */ /* 0x000f280000300800 */
[----:B------:R0:W-:Y:S04]  /*21740*/  STS.U16 [R0+UR5+0x18800], R126 ;  /* 0x0188007e00007988 */ /* 0x0001e80008000405 */
[----:B0-----:R-:W4:Y:S04]  /*21750*/  LDL.LU R126, [R1+0x674] ;  /* 0x00067400017e7983 */ /* 0x001f280000300800 */
[----:B------:R-:W-:Y:S04]  /*21760*/  STS.U16 [R0+UR5+0x10000], R52 ;  /* 0x0100003400007988 */ /* 0x000fe80008000405 */
[----:B------:R-:W-:Y:S04]  /*21770*/  STS.U16 [R0+UR5+0x11000], R82 ;  /* 0x0110005200007988 */ /* 0x000fe80008000405 */
[----:B------:R-:W-:Y:S04]  /*21780*/  STS.U16 [R0+UR5+0x18000], R53 ;  /* 0x0180003500007988 */ /* 0x000fe80008000405 */
[----:B------:R-:W-:Y:S04]  /*21790*/  STS.U16 [R0+UR5+0x10c00], R81 ;  /* 0x010c005100007988 */ /* 0x000fe80008000405 */
[----:B------:R-:W-:Y:S04]  /*217a0*/  STS.U16 [R0+UR5+0x18c00], R83 ;  /* 0x018c005300007988 */ /* 0x000fe80008000405 */
[----:B---3--:R-:W-:Y:S04]  /*217b0*/  STS.U16 [R0+UR5+0x19000], R131 ;  /* 0x0190008300007988 */ /* 0x008fe80008000405 */
[----:B------:R-:W-:Y:S04]  /*217c0*/  STS.U16 [R0+UR5+0x19800], R122 ;  /* 0x0198007a00007988 */ /* 0x000fe80008000405 */
[----:B------:R0:W-:Y:S04]  /*217d0*/  STS.U16 [R0+UR5+0x19c00], R164 ;  /* 0x019c00a400007988 */ /* 0x0001e80008000405 */
[----:B------:R1:W-:Y:S04]  /*217e0*/  STS.U16 [R0+UR5+0x12000], R165 ;  /* 0x012000a500007988 */ /* 0x0003e80008000405 */
[----:B0-----:R-:W3:Y:S04]  /*217f0*/  LDL.LU R164, [R1+0x648] ;  /* 0x0006480001a47983 */ /* 0x001ee80000300800 */
[----:B-1----:R-:W3:Y:S04]  /*21800*/  LDL.LU R165, [R1+0x644] ;  /* 0x0006440001a57983 */ /* 0x002ee80000300800 */
[----:B------:R-:W3:Y:S04]  /*21810*/  LDL.LU R48, [R1+0x618] ;  /* 0x0006180001307983 */ /* 0x000ee80000300800 */
[----:B------:R-:W3:Y:S04]  /*21820*/  LDL.LU R49, [R1+0x614] ;  /* 0x0006140001317983 */ /* 0x000ee80000300800 */
[----:B------:R0:W-:Y:S04]  /*21830*/  STS.U16 [R0+UR5+0x11c00], R123 ;  /* 0x011c007b00007988 */ /* 0x0001e80008000405 */
[----:B------:R-:W3:Y:S04]  /*21840*/  LDL.LU R122, [R1+0x5e8] ;  /* 0x0005e800017a7983 */ /* 0x000ee80000300800 */
[----:B0-----:R-:W3:Y:S04]  /*21850*/  LDL.LU R123, [R1+0x5e4] ;  /* 0x0005e400017b7983 */ /* 0x001ee80000300800 */
[----:B------:R-:W3:Y:S04]  /*21860*/  LDL.LU R50, [R1+0x5b8] ;  /* 0x0005b80001327983 */ /* 0x000ee80000300800 */
[----:B------:R-:W3:Y:S04]  /*21870*/  LDL.LU R51, [R1+0x5b4] ;  /* 0x0005b40001337983 */ /* 0x000ee80000300800 */
[----:B------:R-:W3:Y:S04]  /*21880*/  LDL.LU R52, [R1+0x89c] ;  /* 0x00089c0001347983 */ /* 0x000ee80000300800 */
[----:B------:R0:W-:Y:S04]  /*21890*/  STS.U16 [R0+UR5+0x1a000], R129 ;  /* 0x01a0008100007988 */ /* 0x0001e80008000405 */
[----:B------:R-:W3:Y:S04]  /*218a0*/  LDL.LU R82, [R1+0x898] ;  /* 0x0008980001527983 */ /* 0x000ee80000300800 */
[----:B------:R1:W-:Y:S04]  /*218b0*/  STS.U16 [R0+UR5+0x12400], R128 ;  /* 0x0124008000007988 */ /* 0x0003e80008000405 */
[----:B0-----:R-:W3:Y:S04]  /*218c0*/  LDL.LU R129, [R1+0x864] ;  /* 0x0008640001817983 */ /* 0x001ee80000300800 */
[----:B------:R0:W-:Y:S04]  /*218d0*/  STS.U16 [R0+UR5+0x1a400], R140 ;  /* 0x01a4008c00007988 */ /* 0x0001e80008000405 */
[----:B-1----:R-:W3:Y:S04]  /*218e0*/  LDL.LU R128, [R1+0x860] ;  /* 0x0008600001807983 */ /* 0x002ee80000300800 */
        /* <DEDUP_REMOVED lines=11> */
[----:B--2---:R0:W-:Y:S04]  /*219a0*/  STS.U16 [R0+UR5+0x12800], R121 ;  /* 0x0128007900007988 */ /* 0x0041e80008000405 */
[----:B----4-:R1:W-:Y:S04]  /*219b0*/  STS.U16 [R0+UR5+0x1a800], R120 ;  /* 0x01a8007800007988 */ /* 0x0103e80008000405 */
[----:B------:R2:W-:Y:S04]  /*219c0*/  STS.U16 [R0+UR5+0x12c00], R163 ;  /* 0x012c00a300007988 */ /* 0x0005e80008000405 */
[----:B0-----:R-:W4:Y:S04]  /*219d0*/  LDL.LU R121, [R1+0x760] ;  /* 0x0007600001797983 */ /* 0x001f280000300800 */
[----:B-1----:R-:W4:Y:S04]  /*219e0*/  LDL.LU R120, [R1+0x75c] ;  /* 0x00075c0001787983 */ /* 0x002f280000300800 */
[----:B--2---:R-:W2:Y:S04]  /*219f0*/  LDL.LU R163, [R1+0x730] ;  /* 0x0007300001a37983 */ /* 0x004ea80000300800 */
[----:B------:R0:W-:Y:S04]  /*21a00*/  STS.U16 [R0+UR5+0x1ac00], R126 ;  /* 0x01ac007e00007988 */ /* 0x0001e80008000405 */
[----:B0-----:R-:W2:Y:S04]  /*21a10*/  LDL.LU R126, [R1+0x72c] ;  /* 0x00072c00017e7983 */ /* 0x001ea80000300800 */
[----:B---3--:R-:W-:Y:S04]  /*21a20*/  STS.U16 [R0+UR5+0x13000], R164 ;  /* 0x013000a400007988 */ /* 0x008fe80008000405 */
[----:B------:R0:W-:Y:S04]  /*21a30*/  STS.U16 [R0+UR5+0x13400], R48 ;  /* 0x0134003000007988 */ /* 0x0001e80008000405 */
[----:B------:R1:W-:Y:S04]  /*21a40*/  STS.U16 [R0+UR5+0x1b000], R165 ;  /* 0x01b000a500007988 */ /* 0x0003e80008000405 */
[----:B------:R-:W-:Y:S01]  /*21a50*/  STS.U16 [R0+UR5+0x1b400], R49 ;  /* 0x01b4003100007988 */ /* 0x000fe20008000405 */
[----:B0-----:R-:W-:-:S03]  /*21a60*/  LOP3.LUT R48, R0, 0x10, RZ, 0x3c, !PT ;  /* 0x0000001000307812 */ /* 0x001fc600078e3cff */
[----:B------:R0:W-:Y:S04]  /*21a70*/  STS.U16 [R0+UR5+0x13800], R122 ;  /* 0x0138007a00007988 */ /* 0x0001e80008000405 */
[----:B------:R-:W3:Y:S04]  /*21a80*/  LDL.LU R164, [R1+0x11a4] ;  /* 0x0011a40001a47983 */ /* 0x000ee80000300800 */
[----:B------:R0:W-:Y:S04]  /*21a90*/  STS.U16 [R0+UR5+0x1b800], R123 ;  /* 0x01b8007b00007988 */ /* 0x0001e80008000405 */
[----:B------:R-:W-:Y:S04]  /*21aa0*/  STS.U16 [R0+UR5+0x13c00], R50 ;  /* 0x013c003200007988 */ /* 0x000fe80008000405 */
[----:B------:R-:W-:Y:S04]  /*21ab0*/  STS.U16 [R0+UR5+0x1bc00], R51 ;  /* 0x01bc003300007988 */ /* 0x000fe80008000405 */
[----:B------:R-:W-:Y:S04]  /*21ac0*/  STS.U16 [R48+UR5+0x10080], R52 ;  /* 0x0100803430007988 */ /* 0x000fe80008000405 */
[----:B-1----:R-:W3:Y:S04]  /*21ad0*/  LDL.LU R165, [R1+0x11a0] ;  /* 0x0011a00001a57983 */ /* 0x002ee80000300800 */
[----:B------:R1:W-:Y:S04]  /*21ae0*/  STS.U16 [R48+UR5+0x18080], R82 ;  /* 0x0180805230007988 */ /* 0x0003e80008000405 */
[----:B0-----:R-:W3:Y:S04]  /*21af0*/  LDL.LU R122, [R1+0x700] ;  /* 0x00070000017a7983 */ /* 0x001ee80000300800 */
[----:B------:R0:W-:Y:S04]  /*21b00*/  STS.U16 [R48+UR5+0x10480], R129 ;  /* 0x0104808130007988 */ /* 0x0001e80008000405 */
[----:B------:R-:W3:Y:S04]  /*21b10*/  LDL.LU R123, [R1+0x6fc] ;  /* 0x0006fc00017b7983 */ /* 0x000ee80000300800 */
[----:B------:R0:W-:Y:S04]  /*21b20*/  STS.U16 [R48+UR5+0x18480], R128 ;  /* 0x0184808030007988 */ /* 0x0001e80008000405 */
[----:B------:R0:W-:Y:S04]  /*21b30*/  STS.U16 [R48+UR5+0x10880], R140 ;  /* 0x0108808c30007988 */ /* 0x0001e80008000405 */
[----:B------:R-:W-:Y:S04]  /*21b40*/  STS.U16 [R48+UR5+0x18880], R53 ;  /* 0x0188803530007988 */ /* 0x000fe80008000405 */
[----:B------:R-:W-:Y:S04]  /*21b50*/  STS.U16 [R48+UR5+0x10c80], R81 ;  /* 0x010c805130007988 */ /* 0x000fe80008000405 */
[----:B-1----:R-:W3:Y:S04]  /*21b60*/  LDL.LU R82, [R1+0x6d0] ;  /* 0x0006d00001527983 */ /* 0x002ee80000300800 */
[----:B------:R-:W-:Y:S04]  /*21b70*/  STS.U16 [R48+UR5+0x18c80], R83 ;  /* 0x018c805330007988 */ /* 0x000fe80008000405 */
[----:B0-----:R-:W3:Y:S04]  /*21b80*/  LDL.LU R129, [R1+0x6cc] ;  /* 0x0006cc0001817983 */ /* 0x001ee80000300800 */
[----:B------:R0:W-:Y:S04]  /*21b90*/  STS.U16 [R48+UR5+0x11080], R131 ;  /* 0x0110808330007988 */ /* 0x0001e80008000405 */
[----:B------:R-:W3:Y:S04]  /*21ba0*/  LDL.LU R128, [R1+0x6a0] ;  /* 0x0006a00001807983 */ /* 0x000ee80000300800 */
[----:B------:R1:W-:Y:S04]  /*21bb0*/  STS.U16 [R48+UR5+0x19080], R119 ;  /* 0x0190807730007988 */ /* 0x0003e80008000405 */
[----:B------:R-:W3:Y:S04]  /*21bc0*/  LDL.LU R140, [R1+0x69c] ;  /* 0x00069c00018c7983 */ /* 0x000ee80000300800 */
[----:B------:R-:W-:Y:S04]  /*21bd0*/  STS.U16 [R48+UR5+0x11480], R118 ;  /* 0x0114807630007988 */ /* 0x000fe80008000405 */
[----:B------:R-:W-:Y:S04]  /*21be0*/  STS.U16 [R48+UR5+0x19480], R130 ;  /* 0x0194808230007988 */ /* 0x000fe80008000405 */
[----:B0-----:R-:W3:Y:S04]  /*21bf0*/  LDL.LU R131, [R1+0x640] ;  /* 0x0006400001837983 */ /* 0x001ee80000300800 */
[----:B-1----:R-:W3:Y:S04]  /*21c00*/  LDL.LU R119, [R1+0x63c] ;  /* 0x00063c0001777983 */ /* 0x002ee80000300800 */
[----:B----4-:R-:W-:Y:S04]  /*21c10*/  STS.U16 [R48+UR5+0x11880], R121 ;  /* 0x0118807930007988 */ /* 0x010fe80008000405 */
[----:B------:R-:W-:Y:S04]  /*21c20*/  STS.U16 [R48+UR5+0x19880], R120 ;  /* 0x0198807830007988 */ /* 0x000fe80008000405 */
[----:B--2---:R0:W-:Y:S04]  /*21c30*/  STS.U16 [R48+UR5+0x11c80], R163 ;  /* 0x011c80a330007988 */ /* 0x0041e80008000405 */
[----:B0-----:R-:W2:Y:S04]  /*21c40*/  LDL.LU R163, [R1+0x610] ;  /* 0x0006100001a37983 */ /* 0x001ea80000300800 */
[----:B------:R0:W-:Y:S04]  /*21c50*/  STS.U16 [R48+UR5+0x19c80], R126 ;  /* 0x019c807e30007988 */ /* 0x0001e80008000405 */
[----:B------:R-:W4:Y:S04]  /*21c60*/  LDL.LU R49, [R1+0x60c] ;  /* 0x00060c0001317983 */ /* 0x000f280000300800 */
[----:B0-----:R-:W4:Y:S04]  /*21c70*/  LDL.LU R126, [R1+0x5e0] ;  /* 0x0005e000017e7983 */ /* 0x001f280000300800 */
[----:B------:R-:W4:Y:S04]  /*21c80*/  LDL.LU R50, [R1+0x5dc] ;  /* 0x0005dc0001327983 */ /* 0x000f280000300800 */
[----:B------:R-:W4:Y:S04]  /*21c90*/  LDL.LU R51, [R1+0x5b0] ;  /* 0x0005b00001337983 */ /* 0x000f280000300800 */
[----:B------:R-:W4:Y:S04]  /*21ca0*/  LDL.LU R52, [R1+0x894] ;  /* 0x0008940001347983 */ /* 0x000f280000300800 */
[----:B------:R-:W4:Y:S04]  /*21cb0*/  LDL.LU R118, [R1+0x890] ;  /* 0x0008900001767983 */ /* 0x000f280000300800 */
[----:B------:R-:W4:Y:S04]  /*21cc0*/  LDL.LU R130, [R1+0x85c] ;  /* 0x00085c0001827983 */ /* 0x000f280000300800 */
[----:B------:R-:W4:Y:S04]  /*21cd0*/  LDL.LU R121, [R1+0x858] ;  /* 0x0008580001797983 */ /* 0x000f280000300800 */
[----:B------:R-:W4:Y:S04]  /*21ce0*/  LDL.LU R120, [R1+0x824] ;  /* 0x0008240001787983 */ /* 0x000f280000300800 */
[----:B---3--:R0:W-:Y:S04]  /*21cf0*/  STS.U16 [R48+UR5+0x12080], R122 ;  /* 0x0120807a30007988 */ /* 0x0081e80008000405 */
[----:B------:R1:W-:Y:S04]  /*21d00*/  STS.U16 [R48+UR5+0x1a080], R123 ;  /* 0x01a0807b30007988 */ /* 0x0003e80008000405 */
[----:B0-----:R-:W3:Y:S04]  /*21d10*/  LDL.LU R122, [R1+0x820] ;  /* 0x00082000017a7983 */ /* 0x001ee80000300800 */
[----:B-1----:R-:W3:Y:S04]  /*21d20*/  LDL.LU R123, [R1+0x7e8] ;  /* 0x0007e800017b7983 */ /* 0x002ee80000300800 */
        /* <DEDUP_REMOVED lines=18> */
[----:B-1----:R-:W3:Y:S04]  /*21e50*/  LDL.LU R119, [R1+0x1198] ;  /* 0x0011980001777983 */ /* 0x002ee80000300800 */
[----:B--2---:R0:W-:Y:S04]  /*21e60*/  STS.U16 [R48+UR5+0x13480], R163 ;  /* 0x013480a330007988 */ /* 0x0041e80008000405 */
[----:B0-----:R-:W2:Y:S04]  /*21e70*/  LDL.LU R163, [R1+0x1194] ;  /* 0x0011940001a37983 */ /* 0x001ea80000300800 */
[----:B----4-:R-:W-:Y:S04]  /*21e80*/  STS.U16 [R48+UR5+0x1b480], R49 ;  /* 0x01b4803130007988 */ /* 0x010fe80008000405 */
[----:B------:R0:W-:Y:S04]  /*21e90*/  STS.U16 [R48+UR5+0x13880], R126 ;  /* 0x0138807e30007988 */ /* 0x0001e80008000405 */
[----:B------:R-:W-:Y:S04]  /*21ea0*/  STS.U16 [R48+UR5+0x1b880], R50 ;  /* 0x01b8803230007988 */ /* 0x000fe80008000405 */
[----:B------:R-:W-:Y:S01]  /*21eb0*/  STS.U16 [R48+UR5+0x13c80], R51 ;  /* 0x013c803330007988 */ /* 0x000fe20008000405 */
[----:B0-----:R-:W-:-:S03]  /*21ec0*/  LOP3.LUT R126, R0, 0x20, RZ, 0x3c, !PT ;  /* 0x00000020007e7812 */ /* 0x001fc600078e3cff */
[----:B--2---:R0:W-:Y:S04]  /*21ed0*/  STS.U16 [R48+UR5+0x1bc80], R163 ;  /* 0x01bc80a330007988 */ /* 0x0041e80008000405 */
[----:B0-----:R-:W2:Y:S04]  /*21ee0*/  LDL.LU R163, [R1+0x1190] ;  /* 0x0011900001a37983 */ /* 0x001ea80000300800 */
[----:B------:R-:W-:Y:S04]  /*21ef0*/  STS.U16 [R126+UR5+0x10100], R52 ;  /* 0x010100347e007988 */ /* 0x000fe80008000405 */
[----:B------:R0:W-:Y:S04]  /*21f00*/  STS.U16 [R126+UR5+0x18100], R118 ;  /* 0x018100767e007988 */ /* 0x0001e80008000405 */
[----:B------:R1:W-:Y:S04]  /*21f10*/  STS.U16 [R126+UR5+0x10500], R130 ;  /* 0x010500827e007988 */ /* 0x0003e80008000405 */
[----:B------:R4:W-:Y:S04]  /*21f20*/  STS.U16 [R126+UR5+0x18500], R121 ;  /* 0x018500797e007988 */ /* 0x0009e80008000405 */
[----:B0-----:R-:W2:Y:S04]  /*21f30*/  LDL.LU R118, [R1+0x6f4] ;  /* 0x0006f40001767983 */ /* 0x001ea80000300800 */
[----:B-1----:R-:W2:Y:S04]  /*21f40*/  LDL.LU R130, [R1+0x6c8] ;  /* 0x0006c80001827983 */ /* 0x002ea80000300800 */
[----:B------:R0:W-:Y:S04]  /*21f50*/  STS.U16 [R126+UR5+0x10900], R120 ;  /* 0x010900787e007988 */ /* 0x0001e80008000405 */
[----:B----4-:R-:W4:Y:S04]  /*21f60*/  LDL.LU R121, [R1+0x6c4] ;  /* 0x0006c40001797983 */ /* 0x010f280000300800 */
[----:B---3--:R1:W-:Y:S04]  /*21f70*/  STS.U16 [R126+UR5+0x18900], R122 ;  /* 0x0189007a7e007988 */ /* 0x0083e80008000405 */
[----:B0-----:R-:W3:Y:S04]  /*21f80*/  LDL.LU R120, [R1+0x698] ;  /* 0x0006980001787983 */ /* 0x001ee80000300800 */
[----:B-1----:R-:W3:Y:S04]  /*21f90*/  LDL.LU R122, [R1+0x694] ;  /* 0x00069400017a7983 */ /* 0x002ee80000300800 */
[----:B------:R0:W-:Y:S04]  /*21fa0*/  STS.U16 [R126+UR5+0x10d00], R123 ;  /* 0x010d007b7e007988 */ /* 0x0001e80008000405 */
[----:B------:R-:W-:Y:S04]  /*21fb0*/  STS.U16 [R126+UR5+0x18d00], R53 ;  /* 0x018d00357e007988 */ /* 0x000fe80008000405 */
[----:B------:R-:W-:Y:S04]  /*21fc0*/  STS.U16 [R126+UR5+0x11100], R81 ;  /* 0x011100517e007988 */ /* 0x000fe80008000405 */
[----:B------:R-:W-:Y:S04]  /*21fd0*/  STS.U16 [R126+UR5+0x19100], R83 ;  /* 0x019100537e007988 */ /* 0x000fe80008000405 */
[----:B------:R-:W-:Y:S04]  /*21fe0*/  STS.U16 [R126+UR5+0x11500], R82 ;  /* 0x011500527e007988 */ /* 0x000fe80008000405 */
[----:B------:R1:W-:Y:S04]  /*21ff0*/  STS.U16 [R126+UR5+0x19500], R129 ;  /* 0x019500817e007988 */ /* 0x0003e80008000405 */
[----:B0-----:R-:W3:Y:S04]  /*22000*/  LDL.LU R123, [R1+0x668] ;  /* 0x00066800017b7983 */ /* 0x001ee80000300800 */
[----:B------:R0:W-:Y:S04]  /*22010*/  STS.U16 [R126+UR5+0x11900], R128 ;  /* 0x011900807e007988 */ /* 0x0001e80008000405 */
[----:B------:R-:W-:Y:S04]  /*22020*/  STS.U16 [R126+UR5+0x19900], R140 ;  /* 0x0199008c7e007988 */ /* 0x000fe80008000405 */
[----:B-1----:R-:W3:Y:S04]  /*22030*/  LDL.LU R129, [R1+0x88c] ;  /* 0x00088c0001817983 */ /* 0x002ee80000300800 */
[----:B------:R1:W-:Y:S04]  /*22040*/  STS.U16 [R126+UR5+0x11d00], R165 ;  /* 0x011d00a57e007988 */ /* 0x0003e80008000405 */
[----:B0-----:R-:W3:Y:S04]  /*22050*/  LDL.LU R128, [R1+0x888] ;  /* 0x0008880001807983 */ /* 0x001ee80000300800 */
[----:B------:R0:W-:Y:S04]  /*22060*/  STS.U16 [R126+UR5+0x19d00], R164 ;  /* 0x019d00a47e007988 */ /* 0x0001e80008000405 */
[----:B-1----:R-:W3:Y:S04]  /*22070*/  LDL.LU R165, [R1+0x854] ;  /* 0x0008540001a57983 */ /* 0x002ee80000300800 */
[----:B0-----:R-:W3:Y:S04]  /*22080*/  LDL.LU R164, [R1+0x850] ;  /* 0x0008500001a47983 */ /* 0x001ee80000300800 */
[----:B--2---:R0:W-:Y:S04]  /*22090*/  STS.U16 [R126+UR5+0x12100], R163 ;  /* 0x012100a37e007988 */ /* 0x0041e80008000405 */
[----:B0-----:R-:W2:Y:S04]  /*220a0*/  LDL.LU R163, [R1+0x81c] ;  /* 0x00081c0001a37983 */ /* 0x001ea80000300800 */
        /* <DEDUP_REMOVED lines=10> */
[----:B------:R0:W-:Y:S04]  /*22150*/  STS.U16 [R126+UR5+0x1a100], R118 ;  /* 0x01a100767e007988 */ /* 0x0001e80008000405 */
[----:B------:R1:W-:Y:S04]  /*22160*/  STS.U16 [R126+UR5+0x12500], R130 ;  /* 0x012500827e007988 */ /* 0x0003e80008000405 */
[----:B----4-:R4:W-:Y:S04]  /*22170*/  STS.U16 [R126+UR5+0x1a500], R121 ;  /* 0x01a500797e007988 */ /* 0x0109e80008000405 */
[----:B0-----:R-:W2:Y:S04]  /*22180*/  LDL.LU R118, [R1+0x118c] ;  /* 0x00118c0001767983 */ /* 0x001ea80000300800 */
[----:B-1----:R-:W2:Y:S04]  /*22190*/  LDL.LU R130, [R1+0x1188] ;  /* 0x0011880001827983 */ /* 0x002ea80000300800 */
[----:B----4-:R-:W4:Y:S04]  /*221a0*/  LDL.LU R121, [R1+0x1184] ;  /* 0x0011840001797983 */ /* 0x010f280000300800 */
[----:B---3--:R0:W-:Y:S04]  /*221b0*/  STS.U16 [R126+UR5+0x12900], R120 ;  /* 0x012900787e007988 */ /* 0x0081e80008000405 */
[----:B------:R1:W-:Y:S04]  /*221c0*/  STS.U16 [R126+UR5+0x1a900], R122 ;  /* 0x01a9007a7e007988 */ /* 0x0003e80008000405 */
[----:B0-----:R-:W3:Y:S04]  /*221d0*/  LDL.LU R120, [R1+0x1180] ;  /* 0x0011800001787983 */ /* 0x001ee80000300800 */
[----:B-1----:R-:W2:Y:S04]  /*221e0*/  LDL.LU R122, [R1+0x117c] ;  /* 0x00117c00017a7983 */ /* 0x002ea80000300800 */
[----:B------:R0:W-:Y:S04]  /*221f0*/  STS.U16 [R126+UR5+0x12d00], R123 ;  /* 0x012d007b7e007988 */ /* 0x0001e80008000405 */
[----:B0-----:R-:W3:Y:S04]  /*22200*/  LDL.LU R123, [R1+0x1178] ;  /* 0x00117800017b7983 */ /* 0x001ee80000300800 */
[----:B--2---:R0:W-:Y:S04]  /*22210*/  STS.U16 [R126+UR5+0x1ad00], R122 ;  /* 0x01ad007a7e007988 */ /* 0x0041e80008000405 */
[----:B------:R1:W-:Y:S04]  /*22220*/  STS.U16 [R126+UR5+0x13100], R130 ;  /* 0x013100827e007988 */ /* 0x0003e80008000405 */
[----:B------:R2:W-:Y:S04]  /*22230*/  STS.U16 [R126+UR5+0x1b100], R131 ;  /* 0x01b100837e007988 */ /* 0x0005e80008000405 */
[----:B0-----:R-:W3:Y:S04]  /*22240*/  LDL.LU R122, [R1+0x1174] ;  /* 0x00117400017a7983 */ /* 0x001ee80000300800 */
[----:B------:R0:W-:Y:S04]  /*22250*/  STS.U16 [R126+UR5+0x13500], R161 ;  /* 0x013500a17e007988 */ /* 0x0001e80008000405 */
[----:B-1----:R-:W3:Y:S04]  /*22260*/  LDL.LU R130, [R1+0x1170] ;  /* 0x0011700001827983 */ /* 0x002ee80000300800 */
[----:B------:R1:W-:Y:S04]  /*22270*/  STS.U16 [R126+UR5+0x1b500], R125 ;  /* 0x01b5007d7e007988 */ /* 0x0003e80008000405 */
[----:B--2---:R-:W2:Y:S04]  /*22280*/  LDL.LU R131, [R1+0x116c] ;  /* 0x00116c0001837983 */ /* 0x004ea80000300800 */
[----:B------:R4:W-:Y:S04]  /*22290*/  STS.U16 [R126+UR5+0x13900], R138 ;  /* 0x0139008a7e007988 */ /* 0x0009e80008000405 */
[----:B0-----:R-:W2:Y:S04]  /*222a0*/  LDL.LU R161, [R1+0x1168] ;  /* 0x0011680001a17983 */ /* 0x001ea80000300800 */
[----:B-1----:R-:W2:Y:S01]  /*222b0*/  LDL.LU R125, [R1+0x1164] ;  /* 0x00116400017d7983 */ /* 0x002ea20000300800 */
[----:B----4-:R-:W-:-:S03]  /*222c0*/  LOP3.LUT R138, R0, 0x30, RZ, 0x3c, !PT ;  /* 0x00000030008a7812 */ /* 0x010fc600078e3cff */
[----:B------:R0:W-:Y:S04]  /*222d0*/  STS.U16 [R126+UR5+0x1b900], R124 ;  /* 0x01b9007c7e007988 */ /* 0x0001e80008000405 */
[----:B------:R1:W-:Y:S04]  /*222e0*/  STS.U16 [R126+UR5+0x13d00], R127 ;  /* 0x013d007f7e007988 */ /* 0x0003e80008000405 */
[----:B------:R4:W-:Y:S04]  /*222f0*/  STS.U16 [R126+UR5+0x1bd00], R160 ;  /* 0x01bd00a07e007988 */ /* 0x0009e80008000405 */
[----:B0-----:R-:W2:Y:S04]  /*22300*/  LDL.LU R124, [R1+0x1160] ;  /* 0x00116000017c7983 */ /* 0x001ea80000300800 */
[----:B-1----:R-:W2:Y:S04]  /*22310*/  LDL.LU R127, [R1+0x115c] ;  /* 0x00115c00017f7983 */ /* 0x002ea80000300800 */
[----:B----4-:R-:W4:Y:S04]  /*22320*/  LDL.LU R126, [R1+0x1158] ;  /* 0x00115800017e7983 */ /* 0x010f280000300800 */
        /* <DEDUP_REMOVED lines=21> */
[----:B0-----:R-:W3:Y:S04]  /*22480*/  LDL.LU R140, [R1+0x884] ;  /* 0x00088400018c7983 */ /* 0x001ee80000300800 */
[----:B--2---:R-:W-:Y:S04]  /*22490*/  STS.U16 [R138+UR5+0x19d80], R163 ;  /* 0x019d80a38a007988 */ /* 0x004fe80008000405 */
[----:B------:R-:W-:Y:S04]  /*224a0*/  STS.U16 [R138+UR5+0x12180], R164 ;  /* 0x012180a48a007988 */ /* 0x000fe80008000405 */
[----:B------:R0:W-:Y:S04]  /*224b0*/  STS.U16 [R138+UR5+0x1a180], R165 ;  /* 0x01a180a58a007988 */ /* 0x0001e80008000405 */
[----:B0-----:R-:W2:Y:S04]  /*224c0*/  LDL.LU R165, [R1+0x880] ;  /* 0x0008800001a57983 */ /* 0x001ea80000300800 */
        /* <DEDUP_REMOVED lines=9> */
[----:B------:R0:W-:Y:S04]  /*22560*/  STS.U16 [R138+UR5+0x12580], R131 ;  /* 0x012580838a007988 */ /* 0x0001e80008000405 */
[----:B------:R-:W4:Y:S04]  /*22570*/  LDL.LU R164, [R1+0x774] ;  /* 0x0007740001a47983 */ /* 0x000f280000300800 */
[----:B---3--:R1:W-:Y:S04]  /*22580*/  STS.U16 [R138+UR5+0x1a580], R130 ;  /* 0x01a580828a007988 */ /* 0x0083e80008000405 */
        /* <DEDUP_REMOVED lines=14> */
[----:B------:R0:W-:Y:S04]  /*22670*/  STS.U16 [R138+UR5+0x1b580], R142 ;  /* 0x01b5808e8a007988 */ /* 0x0001e80008000405 */
[----:B-1----:R-:W3:Y:S04]  /*22680*/  LDL.LU R145, [R1+0x744] ;  /* 0x0007440001917983 */ /* 0x002ee80000300800 */
[----:B------:R1:W-:Y:S04]  /*22690*/  STS.U16 [R138+UR5+0x13980], R3 ;  /* 0x013980038a007988 */ /* 0x0003e80008000405 */
[----:B0-----:R-:W3:Y:S04]  /*226a0*/  LDL.LU R143, [R1+0x718] ;  /* 0x00071800018f7983 */ /* 0x001ee80000300800 */
[----:B------:R-:W3:Y:S01]  /*226b0*/  LDL.LU R142, [R1+0x714] ;  /* 0x00071400018e7983 */ /* 0x000ee20000300800 */
[----:B-1----:R-:W-:-:S03]  /*226c0*/  LOP3.LUT R3, R0, 0x40, RZ, 0x3c, !PT ;  /* 0x0000004000037812 */ /* 0x002fc600078e3cff */
[----:B------:R-:W3:Y:S04]  /*226d0*/  LDL.LU R48, [R1+0x6e8] ;  /* 0x0006e80001307983 */ /* 0x000ee80000300800 */
[----:B------:R0:W-:Y:S04]  /*226e0*/  STS.U16 [R138+UR5+0x1b980], R136 ;  /* 0x01b980888a007988 */ /* 0x0001e80008000405 */
[----:B------:R1:W-:Y:S04]  /*226f0*/  STS.U16 [R138+UR5+0x13d80], R139 ;  /* 0x013d808b8a007988 */ /* 0x0003e80008000405 */
[----:B------:R1:W-:Y:S04]  /*22700*/  STS.U16 [R138+UR5+0x1bd80], R141 ;  /* 0x01bd808d8a007988 */ /* 0x0003e80008000405 */
[----:B0-----:R-:W3:Y:S04]  /*22710*/  LDL.LU R136, [R1+0x1120] ;  /* 0x0011200001887983 */ /* 0x001ee80000300800 */
[----:B-1----:R-:W3:Y:S04]  /*22720*/  LDL.LU R139, [R1+0x111c] ;  /* 0x00111c00018b7983 */ /* 0x002ee80000300800 */
[----:B------:R-:W3:Y:S04]  /*22730*/  LDL.LU R138, [R1+0x1118] ;  /* 0x00111800018a7983 */ /* 0x000ee80000300800 */
[----:B------:R-:W3:Y:S04]  /*22740*/  LDL.LU R141, [R1+0x1114] ;  /* 0x00111400018d7983 */ /* 0x000ee80000300800 */
[----:B------:R0:W-:Y:S04]  /*22750*/  STS.U16 [R3+UR5+0x10200], R140 ;  /* 0x0102008c03007988 */ /* 0x0001e80008000405 */
[----:B0-----:R-:W3:Y:S04]  /*22760*/  LDL.LU R140, [R1+0x1110] ;  /* 0x00111000018c7983 */ /* 0x001ee80000300800 */
[----:B--2---:R0:W-:Y:S04]  /*22770*/  STS.U16 [R3+UR5+0x18200], R165 ;  /* 0x018200a503007988 */ /* 0x0041e80008000405 */
[----:B0-----:R-:W2:Y:S04]  /*22780*/  LDL.LU R165, [R1+0x110c] ;  /* 0x00110c0001a57983 */ /* 0x001ea80000300800 */
[----:B----4-:R-:W-:Y:S04]  /*22790*/  STS.U16 [R3+UR5+0x10600], R49 ;  /* 0x0106003103007988 */ /* 0x010fe80008000405 */
        /* <DEDUP_REMOVED lines=8> */
[----:B------:R1:W-:Y:S04]  /*22820*/  STS.U16 [R3+UR5+0x19600], R164 ;  /* 0x019600a403007988 */ /* 0x0003e80008000405 */
[----:B0-----:R-:W4:Y:S04]  /*22830*/  LDL.LU R163, [R1+0x87c] ;  /* 0x00087c0001a37983 */ /* 0x001f280000300800 */
[----:B-1----:R-:W4:Y:S04]  /*22840*/  LDL.LU R164, [R1+0x878] ;  /* 0x0008780001a47983 */ /* 0x002f280000300800 */
        /* <DEDUP_REMOVED lines=10> */
[----:B---3--:R0:W-:Y:S04]  /*228f0*/  STS.U16 [R3+UR5+0x19a00], R145 ;  /* 0x019a009103007988 */ /* 0x0081e80008000405 */
[----:B0-----:R-:W3:Y:S04]  /*22900*/  LDL.LU R145, [R1+0x1108] ;  /* 0x0011080001917983 */ /* 0x001ee80000300800 */
[----:B------:R0:W-:Y:S04]  /*22910*/  STS.U16 [R3+UR5+0x11e00], R143 ;  /* 0x011e008f03007988 */ /* 0x0001e80008000405 */
[----:B------:R1:W-:Y:S04]  /*22920*/  STS.U16 [R3+UR5+0x19e00], R142 ;  /* 0x019e008e03007988 */ /* 0x0003e80008000405 */
[----:B------:R4:W-:Y:S04]  /*22930*/  STS.U16 [R3+UR5+0x12200], R48 ;  /* 0x0122003003007988 */ /* 0x0009e80008000405 */
[----:B0-----:R-:W2:Y:S04]  /*22940*/  LDL.LU R143, [R1+0x1104] ;  /* 0x00110400018f7983 */ /* 0x001ea80000300800 */
[----:B-1----:R-:W2:Y:S01]  /*22950*/  LDL.LU R142, [R1+0x1100] ;  /* 0x00110000018e7983 */ /* 0x002ea20000300800 */
[----:B----4-:R-:W-:-:S03]  /*22960*/  LOP3.LUT R48, R0, 0x50, RZ, 0x3c, !PT ;  /* 0x0000005000307812 */ /* 0x010fc600078e3cff */
[----:B---3--:R0:W-:Y:S04]  /*22970*/  STS.U16 [R3+UR5+0x1a200], R145 ;  /* 0x01a2009103007988 */ /* 0x0081e80008000405 */
[----:B------:R1:W-:Y:S04]  /*22980*/  STS.U16 [R3+UR5+0x12600], R144 ;  /* 0x0126009003007988 */ /* 0x0003e80008000405 */
[----:B------:R3:W-:Y:S04]  /*22990*/  STS.U16 [R3+UR5+0x1a600], R147 ;  /* 0x01a6009303007988 */ /* 0x0007e80008000405 */
[----:B0-----:R-:W4:Y:S04]  /*229a0*/  LDL.LU R145, [R1+0x10fc] ;  /* 0x0010fc0001917983 */ /* 0x001f280000300800 */
[----:B-1----:R-:W4:Y:S04]  /*229b0*/  LDL.LU R144, [R1+0x10f8] ;  /* 0x0010f80001907983 */ /* 0x002f280000300800 */
[----:B---3--:R-:W3:Y:S04]  /*229c0*/  LDL.LU R147, [R1+0x10f4] ;  /* 0x0010f40001937983 */ /* 0x008ee80000300800 */
        /* <DEDUP_REMOVED lines=24> */
[----:B------:R-:W2:Y:S04]  /*22b50*/  LDL.LU R162, [R1+0x10c0] ;  /* 0x0010c00001a27983 */ /* 0x000ea80000300800 */
[----:B------:R0:W-:Y:S04]  /*22b60*/  STS.U16 [R48+UR5+0x10280], R163 ;  /* 0x010280a330007988 */ /* 0x0001e80008000405 */
[----:B------:R1:W-:Y:S04]  /*22b70*/  STS.U16 [R48+UR5+0x18280], R164 ;  /* 0x018280a430007988 */ /* 0x0003e80008000405 */
[----:B------:R1:W-:Y:S04]  /*22b80*/  STS.U16 [R48+UR5+0x10680], R165 ;  /* 0x010680a530007988 */ /* 0x0003e80008000405 */
[----:B0-----:R-:W2:Y:S04]  /*22b90*/  LDL.LU R163, [R1+0x10bc] ;  /* 0x0010bc0001a37983 */ /* 0x001ea80000300800 */
[----:B-1----:R-:W2:Y:S04]  /*22ba0*/  LDL.LU R164, [R1+0x10b8] ;  /* 0x0010b80001a47983 */ /* 0x002ea80000300800 */
[----:B------:R-:W2:Y:S04]  /*22bb0*/  LDL.LU R165, [R1+0x10b4] ;  /* 0x0010b40001a57983 */ /* 0x000ea80000300800 */
        /* <DEDUP_REMOVED lines=8> */
[----:B--2---:R0:W-:Y:S04]  /*22c40*/  STS.U16 [R48+UR5+0x19680], R165 ;  /* 0x019680a530007988 */ /* 0x0041e80008000405 */
        /* <DEDUP_REMOVED lines=13> */
[----:B0-----:R-:W2:Y:S04]  /*22d20*/  LDL.LU R161, [R1+0x1098] ;  /* 0x0010980001a17983 */ /* 0x001ea80000300800 */
[----:B-1----:R-:W2:Y:S04]  /*22d30*/  LDL.LU R158, [R1+0x1094] ;  /* 0x00109400019e7983 */ /* 0x002ea80000300800 */
[----:B------:R0:W-:Y:S04]  /*22d40*/  STS.U16 [R48+UR5+0x1a680], R159 ;  /* 0x01a6809f30007988 */ /* 0x0001e80008000405 */
[----:B------:R-:W-:Y:S04]  /*22d50*/  STS.U16 [R48+UR5+0x12a80], R84 ;  /* 0x012a805430007988 */ /* 0x000fe80008000405 */
[----:B------:R-:W-:Y:S04]  /*22d60*/  STS.U16 [R48+UR5+0x1aa80], R80 ;  /* 0x01aa805030007988 */ /* 0x000fe80008000405 */
[----:B------:R-:W-:Y:S04]  /*22d70*/  STS.U16 [R48+UR5+0x12e80], R79 ;  /* 0x012e804f30007988 */ /* 0x000fe80008000405 */
[----:B------:R-:W-:Y:S04]  /*22d80*/  STS.U16 [R48+UR5+0x1ae80], R78 ;  /* 0x01ae804e30007988 */ /* 0x000fe80008000405 */
[----:B0-----:R-:W3:Y:S04]  /*22d90*/  LDL.LU R159, [R1+0x1090] ;  /* 0x00109000019f7983 */ /* 0x001ee80000300800 */
[----:B------:R-:W-:Y:S04]  /*22da0*/  STS.U16 [R48+UR5+0x13280], R77 ;  /* 0x0132804d30007988 */ /* 0x000fe80008000405 */
[----:B------:R-:W-:Y:S04]  /*22db0*/  STS.U16 [R48+UR5+0x1b280], R76 ;  /* 0x01b2804c30007988 */ /* 0x000fe80008000405 */
[----:B------:R-:W3:Y:S04]  /*22dc0*/  LDL R51, [R1+0x8cc] ;  /* 0x0008cc0001337983 */ /* 0x000ee80000100800 */
[----:B------:R-:W3:Y:S04]  /*22dd0*/  LDL R50, [R1+0x8d0] ;  /* 0x0008d00001327983 */ /* 0x000ee80000100800 */
[----:B------:R-:W-:Y:S04]  /*22de0*/  STS.U16 [R48+UR5+0x13680], R75 ;  /* 0x0136804b30007988 */ /* 0x000fe80008000405 */
[----:B------:R-:W-:Y:S04]  /*22df0*/  STS.U16 [R48+UR5+0x1b680], R74 ;  /* 0x01b6804a30007988 */ /* 0x000fe80008000405 */
[----:B------:R0:W-:Y:S04]  /*22e00*/  STS.U16 [R48+UR5+0x13a80], R69 ;  /* 0x013a804530007988 */ /* 0x0001e80008000405 */
[----:B------:R-:W-:Y:S04]  /*22e10*/  STS.U16 [R48+UR5+0x1ba80], R73 ;  /* 0x01ba804930007988 */ /* 0x000fe80008000405 */
[----:B------:R-:W3:Y:S01]  /*22e20*/  LDL R53, [R1+0x90c] ;  /* 0x00090c0001357983 */ /* 0x000ee20000100800 */
[----:B0-----:R-:W-:-:S03]  /*22e30*/  LOP3.LUT R69, R0, 0x60, RZ, 0x3c, !PT ;  /* 0x0000006000457812 */ /* 0x001fc600078e3cff */
[----:B------:R-:W-:Y:S04]  /*22e40*/  STS.U16 [R48+UR5+0x13e80], R72 ;  /* 0x013e804830007988 */ /* 0x000fe80008000405 */
[----:B------:R-:W-:Y:S04]  /*22e50*/  STS.U16 [R48+UR5+0x1be80], R71 ;  /* 0x01be804730007988 */ /* 0x000fe80008000405 */
[----:B------:R-:W3:Y:S04]  /*22e60*/  LDL R52, [R1+0x910] ;  /* 0x0009100001347983 */ /* 0x000ee80000100800 */
[----:B--2---:R0:W-:Y:S04]  /*22e70*/  STS.U16 [R69+UR5+0x10300], R158 ;  /* 0x0103009e45007988 */ /* 0x0041e80008000405 */
[----:B------:R1:W-:Y:S04]  /*22e80*/  STS.U16 [R69+UR5+0x18300], R161 ;  /* 0x018300a145007988 */ /* 0x0003e80008000405 */
[----:B----4-:R2:W-:Y:S04]  /*22e90*/  STS.U16 [R69+UR5+0x10700], R160 ;  /* 0x010700a045007988 */ /* 0x0105e80008000405 */
[----:B0-----:R-:W4:Y:S04]  /*22ea0*/  LDL.LU R158, [R1+0x108c] ;  /* 0x00108c00019e7983 */ /* 0x001f280000300800 */
[----:B-1----:R-:W4:Y:S04]  /*22eb0*/  LDL.LU R161, [R1+0x1088] ;  /* 0x0010880001a17983 */ /* 0x002f280000300800 */
[----:B--2---:R-:W2:Y:S04]  /*22ec0*/  LDL.LU R160, [R1+0x1084] ;  /* 0x0010840001a07983 */ /* 0x004ea80000300800 */
[----:B------:R-:W2:Y:S04]  /*22ed0*/  LDL R73, [R1+0x950] ;  /* 0x0009500001497983 */ /* 0x000ea80000100800 */
[----:B------:R0:W-:Y:S04]  /*22ee0*/  STS.U16 [R69+UR5+0x18700], R3 ;  /* 0x0187000345007988 */ /* 0x0001e80008000405 */
[----:B------:R1:W-:Y:S04]  /*22ef0*/  STS.U16 [R69+UR5+0x10b00], R162 ;  /* 0x010b00a245007988 */ /* 0x0003e80008000405 */
[----:B0-----:R-:W2:Y:S04]  /*22f00*/  LDL.LU R3, [R1+0x1080] ;  /* 0x0010800001037983 */ /* 0x001ea80000300800 */
[----:B------:R-:W2:Y:S04]  /*22f10*/  LDL R74, [R1+0x94c] ;  /* 0x00094c00014a7983 */ /* 0x000ea80000100800 */
[----:B-1----:R-:W4:Y:S04]  /*22f20*/  LDL.LU R162, [R1+0x107c] ;  /* 0x00107c0001a27983 */ /* 0x002f280000300800 */
[----:B------:R-:W4:Y:S04]  /*22f30*/  LDL R71, [R1+0x990] ;  /* 0x0009900001477983 */ /* 0x000f280000100800 */
[----:B------:R0:W-:Y:S04]  /*22f40*/  STS.U16 [R69+UR5+0x18b00], R163 ;  /* 0x018b00a345007988 */ /* 0x0001e80008000405 */
[----:B0-----:R-:W4:Y:S04]  /*22f50*/  LDL.LU R163, [R1+0x1078] ;  /* 0x0010780001a37983 */ /* 0x001f280000300800 */
[----:B------:R-:W4:Y:S04]  /*22f60*/  LDL R72, [R1+0x98c] ;  /* 0x00098c0001487983 */ /* 0x000f280000100800 */
[----:B------:R-:W4:Y:S04]  /*22f70*/  LDL R48, [R1+0x9d0] ;  /* 0x0009d00001307983 */ /* 0x000f280000100800 */
[----:B------:R-:W4:Y:S01]  /*22f80*/  LDL R49, [R1+0x9cc] ;  /* 0x0009cc0001317983 */ /* 0x000f220000100800 */
[----:B------:R-:W-:-:S06]  /*22f90*/  PRMT R103, RZ, 0x7610, R103 ;  /* 0x00007610ff677816 */ /* 0x000fcc0000000067 */
[----:B---3--:R-:W3:Y:S01]  /*22fa0*/  @!P3 LDG.E.U16 R103, desc[UR16][R50.64] ;  /* 0x000000103267b981 */ /* 0x008ee2000c1e1500 */
[----:B------:R-:W-:-:S06]  /*22fb0*/  PRMT R104, RZ, 0x7610, R104 ;  /* 0x00007610ff687816 */ /* 0x000fcc0000000068 */
[----:B------:R-:W3:Y:S04]  /*22fc0*/  @!P3 LDG.E.U16 R104, desc[UR16][R52.64] ;  /* 0x000000103468b981 */ /* 0x000ee8000c1e1500 */
[----:B------:R-:W3:Y:S04]  /*22fd0*/  LDL R51, [R1+0xa0c] ;  /* 0x000a0c0001337983 */ /* 0x000ee80000100800 */
[----:B------:R-:W3:Y:S04]  /*22fe0*/  LDL R50, [R1+0xa10] ;  /* 0x000a100001327983 */ /* 0x000ee80000100800 */
[----:B------:R-:W3:Y:S04]  /*22ff0*/  LDL R53, [R1+0xa4c] ;  /* 0x000a4c0001357983 */ /* 0x000ee80000100800 */
[----:B------:R-:W3:Y:S01]  /*23000*/  LDL R52, [R1+0xa50] ;  /* 0x000a500001347983 */ /* 0x000ee20000100800 */
[----:B------:R-:W-:Y:S01]  /*23010*/  PRMT R106, RZ, 0x7610, R106 ;  /* 0x00007610ff6a7816 */ /* 0x000fe2000000006a */
[----:B--2---:R-:W-:-:S02]  /*23020*/  @!P3 IMAD.MOV.U32 R75, RZ, RZ, R74 ;  /* 0x000000ffff4bb224 */ /* 0x004fc400078e004a */
[----:B------:R-:W-:Y:S02]  /*23030*/  @!P3 IMAD.MOV.U32 R74, RZ, RZ, R73 ;  /* 0x000000ffff4ab224 */ /* 0x000fe400078e0049 */
[----:B----4-:R-:W-:Y:S02]  /*23040*/  @!P3 IMAD.MOV.U32 R73, RZ, RZ, R72 ;  /* 0x000000ffff49b224 */ /* 0x010fe400078e0048 */
[----:B------:R-:W-:Y:S01]  /*23050*/  @!P3 IMAD.MOV.U32 R72, RZ, RZ, R71 ;  /* 0x000000ffff48b224 */ /* 0x000fe200078e0047 */
[----:B------:R-:W-:Y:S01]  /*23060*/  PRMT R116, RZ, 0x7610, R116 ;  /* 0x00007610ff747816 */ /* 0x000fe20000000074 */
[----:B------:R-:W2:Y:S04]  /*23070*/  LDL R71, [R1+0x958] ;  /* 0x0009580001477983 */ /* 0x000ea80000100800 */
[----:B------:R0:W4:Y:S02]  /*23080*/  @!P3 LDG.E.U16 R106, desc[UR16][R72.64] ;  /* 0x00000010486ab981 */ /* 0x000124000c1e1500 */
[----:B0-----:R-:W-:-:S02]  /*23090*/  @!P3 IMAD.MOV.U32 R72, RZ, RZ, R48 ;  /* 0x000000ffff48b224 */ /* 0x001fc400078e0030 */
[----:B------:R-:W-:Y:S01]  /*230a0*/  @!P3 IMAD.MOV.U32 R73, RZ, RZ, R49 ;  /* 0x000000ffff49b224 */ /* 0x000fe200078e0031 */
[----:B------:R-:W2:Y:S04]  /*230b0*/  LDL R48, [R1+0xa90] ;  /* 0x000a900001307983 */ /* 0x000ea80000100800 */
[----:B------:R-:W2:Y:S01]  /*230c0*/  LDL R49, [R1+0xa8c] ;  /* 0x000a8c0001317983 */ /* 0x000ea20000100800 */
[----:B------:R-:W-:Y:S02]  /*230d0*/  PRMT R105, RZ, 0x7610, R105 ;  /* 0x00007610ff697816 */ /* 0x000fe40000000069 */
[----:B------:R-:W-:Y:S01]  /*230e0*/  PRMT R107, RZ, 0x7610, R107 ;  /* 0x00007610ff6b7816 */ /* 0x000fe2000000006b */
[----:B------:R0:W4:Y:S01]  /*230f0*/  @!P3 LDG.E.U16 R116, desc[UR16][R72.64] ;  /* 0x000000104874b981 */ /* 0x000122000c1e1500 */
[----:B------:R-:W-:-:S03]  /*23100*/  PRMT R108, RZ, 0x7610, R108 ;  /* 0x00007610ff6c7816 */ /* 0x000fc6000000006c */
[----:B------:R1:W4:Y:S04]  /*23110*/  @!P3 LDG.E.U16 R105, desc[UR16][R74.64] ;  /* 0x000000104a69b981 */ /* 0x000328000c1e1500 */
[----:B---3--:R-:W3:Y:S01]  /*23120*/  @!P3 LDG.E.U16 R108, desc[UR16][R52.64] ;  /* 0x00000010346cb981 */ /* 0x008ee2000c1e1500 */
[----:B0-----:R-:W-:Y:S02]  /*23130*/  @!P3 IMAD.MOV.U32 R72, RZ, RZ, R50 ;  /* 0x000000ffff48b224 */ /* 0x001fe400078e0032 */
[----:B------:R-:W-:Y:S01]  /*23140*/  @!P3 IMAD.MOV.U32 R73, RZ, RZ, R51 ;  /* 0x000000ffff49b224 */ /* 0x000fe200078e0033 */
[----:B------:R-:W3:Y:S04]  /*23150*/  LDL R50, [R1+0x8d8] ;  /* 0x0008d80001327983 */ /* 0x000ee80000100800 */
[----:B------:R-:W3:Y:S04]  /*23160*/  LDL R51, [R1+0x8d4] ;  /* 0x0008d40001337983 */ /* 0x000ee80000100800 */
[----:B------:R0:W4:Y:S04]  /*23170*/  @!P3 LDG.E.U16 R107, desc[UR16][R72.64] ;  /* 0x00000010486bb981 */ /* 0x000128000c1e1500 */
[----:B------:R-:W1:Y:S04]  /*23180*/  LDL R74, [R1+0x914] ;  /* 0x00091400014a7983 */ /* 0x000e680000100800 */
[----:B------:R-:W4:Y:S04]  /*23190*/  LDL R53, [R1+0x994] ;  /* 0x0009940001357983 */ /* 0x000f280000100800 */
[----:B------:R-:W4:Y:S04]  /*231a0*/  LDL R73, [R1+0x918] ;  /* 0x0009180001497983 */ /* 0x000f280000100800 */
[----:B------:R-:W0:Y:S04]  /*231b0*/  LDL R72, [R1+0x954] ;  /* 0x0009540001487983 */ /* 0x000e280000100800 */
[----:B------:R-:W4:Y:S01]  /*231c0*/  LDL R52, [R1+0x998] ;  /* 0x0009980001347983 */ /* 0x000f220000100800 */
[----:B------:R-:W-:-:S06]  /*231d0*/  PRMT R109, RZ, 0x7610, R109 ;  /* 0x00007610ff6d7816 */ /* 0x000fcc000000006d */
[----:B--2---:R-:W2:Y:S04]  /*231e0*/  @!P3 LDG.E.U16 R109, desc[UR16][R48.64] ;  /* 0x00000010306db981 */ /* 0x004ea8000c1e1500 */
[----:B------:R-:W2:Y:S04]  /*231f0*/  LDL R49, [R1+0x9d4] ;  /* 0x0009d40001317983 */ /* 0x000ea80000100800 */
[----:B------:R-:W2:Y:S01]  /*23200*/  LDL R48, [R1+0x9d8] ;  /* 0x0009d80001307983 */ /* 0x000ea20000100800 */
[----:B------:R-:W-:-:S06]  /*23210*/  PRMT R110, RZ, 0x7610, R110 ;  /* 0x00007610ff6e7816 */ /* 0x000fcc000000006e */
[----:B---3--:R-:W3:Y:S01]  /*23220*/  @!P3 LDG.E.U16 R110, desc[UR16][R50.64] ;  /* 0x00000010326eb981 */ /* 0x008ee2000c1e1500 */
[----:B------:R-:W-:-:S03]  /*23230*/  PRMT R112, RZ, 0x7610, R112 ;  /* 0x00007610ff707816 */ /* 0x000fc60000000070 */
[----:B------:R-:W3:Y:S01]  /*23240*/  LDL R51, [R1+0xa14] ;  /* 0x000a140001337983 */ /* 0x000ee20000100800 */
[----:B-1----:R-:W-:-:S03]  /*23250*/  @!P3 IMAD.MOV.U32 R75, RZ, RZ, R74 ;  /* 0x000000ffff4bb224 */ /* 0x002fc600078e004a */
[----:B------:R-:W3:Y:S01]  /*23260*/  LDL R50, [R1+0xa18] ;  /* 0x000a180001327983 */ /* 0x000ee20000100800 */
[----:B----4-:R-:W-:Y:S02]  /*23270*/  @!P3 IMAD.MOV.U32 R74, RZ, RZ, R73 ;  /* 0x000000ffff4ab224 */ /* 0x010fe400078e0049 */
[----:B0-----:R-:W-:Y:S02]  /*23280*/  @!P3 IMAD.MOV.U32 R73, RZ, RZ, R72 ;  /* 0x000000ffff49b224 */ /* 0x001fe400078e0048 */
[----:B------:R-:W-:Y:S01]  /*23290*/  @!P3 IMAD.MOV.U32 R72, RZ, RZ, R71 ;  /* 0x000000ffff48b224 */ /* 0x000fe200078e0047 */
[----:B------:R-:W-:Y:S01]  /*232a0*/  PRMT R113, RZ, 0x7610, R113 ;  /* 0x00007610ff717816 */ /* 0x000fe20000000071 */
[----:B------:R-:W4:Y:S04]  /*232b0*/  LDL R71, [R1+0x920] ;  /* 0x0009200001477983 */ /* 0x000f280000100800 */
[----:B------:R0:W4:Y:S02]  /*232c0*/  @!P3 LDG.E.U16 R112, desc[UR16][R72.64] ;  /* 0x000000104870b981 */ /* 0x000124000c1e1500 */
[----:B0-----:R-:W-:-:S02]  /*232d0*/  @!P3 IMAD.MOV.U32 R72, RZ, RZ, R52 ;  /* 0x000000ffff48b224 */ /* 0x001fc400078e0034 */
[----:B------:R-:W-:Y:S01]  /*232e0*/  @!P3 IMAD.MOV.U32 R73, RZ, RZ, R53 ;  /* 0x000000ffff49b224 */ /* 0x000fe200078e0035 */
[----:B------:R-:W4:Y:S04]  /*232f0*/  LDL R52, [R1+0xa58] ;  /* 0x000a580001347983 */ /* 0x000f280000100800 */
[----:B------:R-:W4:Y:S04]  /*23300*/  LDL R53, [R1+0xa54] ;  /* 0x000a540001357983 */ /* 0x000f280000100800 */
[----:B------:R2:W4:Y:S02]  /*23310*/  @!P3 LDG.E.U16 R113, desc[UR16][R72.64] ;  /* 0x000000104871b981 */ /* 0x000524000c1e1500 */
[----:B--2---:R-:W-:-:S02]  /*23320*/  @!P3 MOV R73, R49 ;  /* 0x000000310049b202 */ /* 0x004fc40000000f00 */
[----:B------:R-:W2:Y:S01]  /*23330*/  LDL R49, [R1+0xa94] ;  /* 0x000a940001317983 */ /* 0x000ea20000100800 */
[----:B------:R-:W-:-:S03]  /*23340*/  @!P3 IMAD.MOV.U32 R72, RZ, RZ, R48 ;  /* 0x000000ffff48b224 */ /* 0x000fc600078e0030 */
[----:B------:R-:W2:Y:S01]  /*23350*/  LDL R48, [R1+0xa98] ;  /* 0x000a980001307983 */ /* 0x000ea20000100800 */
[----:B------:R-:W-:Y:S02]  /*23360*/  PRMT R111, RZ, 0x7610, R111 ;  /* 0x00007610ff6f7816 */ /* 0x000fe4000000006f */
[----:B------:R-:W-:-:S04]  /*23370*/  PRMT R124, RZ, 0x7610, R124 ;  /* 0x00007610ff7c7816 */ /* 0x000fc8000000007c */
[----:B------:R0:W2:Y:S01]  /*23380*/  @!P3 LDG.E.U16 R111, desc[UR16][R74.64] ;  /* 0x000000104a6fb981 */ /* 0x0000a2000c1e1500 */
[----:B------:R-:W-:-:S03]  /*23390*/  PRMT R114, RZ, 0x7610, R114 ;  /* 0x00007610ff727816 */ /* 0x000fc60000000072 */
[----:B------:R1:W2:Y:S04]  /*233a0*/  @!P3 LDG.E.U16 R124, desc[UR16][R72.64] ;  /* 0x00000010487cb981 */ /* 0x0002a8000c1e1500 */
[----:B------:R-:W0:Y:S04]  /*233b0*/  LDL R74, [R1+0x8dc] ;  /* 0x0008dc00014a7983 */ /* 0x000e280000100800 */
[----:B------:R-:W2:Y:S04]  /*233c0*/  LDL R73, [R1+0x8e0] ;  /* 0x0008e00001497983 */ /* 0x000ea80000100800 */
[----:B------:R-:W1:Y:S04]  /*233d0*/  LDL R72, [R1+0x91c] ;  /* 0x00091c0001487983 */ /* 0x000e680000100800 */
[----:B---3--:R-:W3:Y:S01]  /*233e0*/  @!P3 LDG.E.U16 R114, desc[UR16][R50.64] ;  /* 0x000000103272b981 */ /* 0x008ee2000c1e1500 */
[----:B------:R-:W-:-:S03]  /*233f0*/  PRMT R115, RZ, 0x7610, R115 ;  /* 0x00007610ff737816 */ /* 0x000fc60000000073 */
[----:B------:R-:W3:Y:S04]  /*23400*/  LDL R51, [R1+0x95c] ;  /* 0x00095c0001337983 */ /* 0x000ee80000100800 */
[----:B------:R-:W3:Y:S04]  /*23410*/  LDL R50, [R1+0x960] ;  /* 0x0009600001327983 */ /* 0x000ee80000100800 */
[----:B----4-:R-:W4:Y:S01]  /*23420*/  @!P3 LDG.E.U16 R115, desc[UR16][R52.64] ;  /* 0x000000103473b981 */ /* 0x010f22000c1e1500 */
[----:B------:R-:W-:-:S03]  /*23430*/  PRMT R117, RZ, 0x7610, R117 ;  /* 0x00007610ff757816 */ /* 0x000fc60000000075 */
[----:B------:R-:W4:Y:S04]  /*23440*/  LDL R53, [R1+0x99c] ;  /* 0x00099c0001357983 */ /* 0x000f280000100800 */
[----:B------:R-:W4:Y:S04]  /*23450*/  LDL R52, [R1+0x9a0] ;  /* 0x0009a00001347983 */ /* 0x000f280000100800 */
[----:B--2---:R-:W2:Y:S04]  /*23460*/  @!P3 LDG.E.U16 R117, desc[UR16][R48.64] ;  /* 0x000000103075b981 */ /* 0x004ea8000c1e1500 */
[----:B------:R-:W2:Y:S04]  /*23470*/  LDL R49, [R1+0x9dc] ;  /* 0x0009dc0001317983 */ /* 0x000ea80000100800 */
[----:B------:R-:W2:Y:S01]  /*23480*/  LDL R48, [R1+0x9e0] ;  /* 0x0009e00001307983 */ /* 0x000ea20000100800 */
[----:B------:R-:W-:Y:S01]  /*23490*/  PRMT R119, RZ, 0x7610, R119 ;  /* 0x00007610ff777816 */ /* 0x000fe20000000077 */
[----:B0-----:R-:W-:-:S02]  /*234a0*/  @!P3 IMAD.MOV.U32 R75, RZ, RZ, R74 ;  /* 0x000000ffff4bb224 */ /* 0x001fc400078e004a */
[----:B------:R-:W-:Y:S02]  /*234b0*/  @!P3 IMAD.MOV.U32 R74, RZ, RZ, R73 ;  /* 0x000000ffff4ab224 */ /* 0x000fe400078e0049 */
[----:B-1----:R-:W-:Y:S02]  /*234c0*/  @!P3 IMAD.MOV.U32 R73, RZ, RZ, R72 ;  /* 0x000000ffff49b224 */ /* 0x002fe400078e0048 */
[----:B------:R-:W-:Y:S01]  /*234d0*/  @!P3 IMAD.MOV.U32 R72, RZ, RZ, R71 ;  /* 0x000000ffff48b224 */ /* 0x000fe200078e0047 */
[----:B------:R-:W-:Y:S01]  /*234e0*/  PRMT R120, RZ, 0x7610, R120 ;  /* 0x00007610ff787816 */ /* 0x000fe20000000078 */
[----:B------:R-:W2:Y:S04]  /*234f0*/  LDL R71, [R1+0x8e8] ;  /* 0x0008e80001477983 */ /* 0x000ea80000100800 */
[----:B------:R3:W2:Y:S02]  /*23500*/  @!P3 LDG.E.U16 R119, desc[UR16][R72.64] ;  /* 0x000000104877b981 */ /* 0x0006a4000c1e1500 */
[----:B---3--:R-:W-:-:S02]  /*23510*/  @!P3 IMAD.MOV.U32 R72, RZ, RZ, R50 ;  /* 0x000000ffff48b224 */ /* 0x008fc400078e0032 */
[----:B------:R-:W-:Y:S01]  /*23520*/  @!P3 IMAD.MOV.U32 R73, RZ, RZ, R51 ;  /* 0x000000ffff49b224 */ /* 0x000fe200078e0033 */
[----:B------:R-:W3:Y:S04]  /*23530*/  LDL R50, [R1+0xa20] ;  /* 0x000a200001327983 */ /* 0x000ee80000100800 */
[----:B------:R-:W3:Y:S01]  /*23540*/  LDL R51, [R1+0xa1c] ;  /* 0x000a1c0001337983 */ /* 0x000ee20000100800 */
[----:B------:R-:W-:Y:S02]  /*23550*/  PRMT R118, RZ, 0x7610, R118 ;  /* 0x00007610ff767816 */ /* 0x000fe40000000076 */
[----:B------:R-:W-:Y:S01]  /*23560*/  PRMT R121, RZ, 0x7610, R121 ;  /* 0x00007610ff797816 */ /* 0x000fe20000000079 */
[----:B------:R4:W3:Y:S01]  /*23570*/  @!P3 LDG.E.U16 R120, desc[UR16][R72.64] ;  /* 0x000000104878b981 */ /* 0x0008e2000c1e1500 */
[----:B------:R-:W-:-:S03]  /*23580*/  PRMT R132, RZ, 0x7610, R132 ;  /* 0x00007610ff847816 */ /* 0x000fc60000000084 */
[----:B------:R0:W3:Y:S01]  /*23590*/  @!P3 LDG.E.U16 R118, desc[UR16][R74.64] ;  /* 0x000000104a76b981 */ /* 0x0000e2000c1e1500 */
[----:B----4-:R-:W-:Y:S02]  /*235a0*/  @!P3 IMAD.MOV.U32 R72, RZ, RZ, R52 ;  /* 0x000000ffff48b224 */ /* 0x010fe400078e0034 */
[----:B------:R-:W-:Y:S01]  /*235b0*/  @!P3 IMAD.MOV.U32 R73, RZ, RZ, R53 ;  /* 0x000000ffff49b224 */ /* 0x000fe200078e0035 */
[----:B------:R-:W4:Y:S04]  /*235c0*/  LDL R52, [R1+0xa60] ;  /* 0x000a600001347983 */ /* 0x000f280000100800 */
[----:B------:R-:W4:Y:S04]  /*235d0*/  LDL R53, [R1+0xa5c] ;  /* 0x000a5c0001357983 */ /* 0x000f280000100800 */
[----:B------:R1:W4:Y:S04]  /*235e0*/  @!P3 LDG.E.U16 R121, desc[UR16][R72.64] ;  /* 0x000000104879b981 */ /* 0x000328000c1e1500 */
[----:B------:R-:W0:Y:S04]  /*235f0*/  LDL R74, [R1+0xa9c] ;  /* 0x000a9c00014a7983 */ /* 0x000e280000100800 */
[----:B------:R-:W4:Y:S04]  /*23600*/  LDL R73, [R1+0xaa0] ;  /* 0x000aa00001497983 */ /* 0x000f280000100800 */
[----:B------:R-:W1:Y:S04]  /*23610*/  LDL R72, [R1+0x8e4] ;  /* 0x0008e40001487983 */ /* 0x000e680000100800 */
[----:B--2---:R-:W2:Y:S04]  /*23620*/  @!P3 LDG.E.U16 R132, desc[UR16][R48.64] ;  /* 0x000000103084b981 */ /* 0x004ea8000c1e1500 */
[----:B------:R-:W2:Y:S04]  /*23630*/  LDL R49, [R1+0x924] ;  /* 0x0009240001317983 */ /* 0x000ea80000100800 */
[----:B------:R-:W2:Y:S01]  /*23640*/  LDL R48, [R1+0x928] ;  /* 0x0009280001307983 */ /* 0x000ea20000100800 */
[----:B------:R-:W-:-:S02]  /*23650*/  PRMT R122, RZ, 0x7610, R122 ;  /* 0x00007610ff7a7816 */ /* 0x000fc4000000007a */
[----:B------:R-:W-:-:S04]  /*23660*/  PRMT R123, RZ, 0x7610, R123 ;  /* 0x00007610ff7b7816 */ /* 0x000fc8000000007b */
[----:B---3--:R-:W3:Y:S04]  /*23670*/  @!P3 LDG.E.U16 R122, desc[UR16][R50.64] ;  /* 0x00000010327ab981 */ /* 0x008ee8000c1e1500 */
[----:B------:R-:W3:Y:S04]  /*23680*/  LDL R51, [R1+0x964] ;  /* 0x0009640001337983 */ /* 0x000ee80000100800 */
[----:B------:R-:W3:Y:S01]  /*23690*/  LDL R50, [R1+0x968] ;  /* 0x0009680001327983 */ /* 0x000ee20000100800 */
[----:B------:R-:W-:-:S03]  /*236a0*/  PRMT R126, RZ, 0x7610, R126 ;  /* 0x00007610ff7e7816 */ /* 0x000fc6000000007e */
[----:B----4-:R-:W4:Y:S04]  /*236b0*/  @!P3 LDG.E.U16 R123, desc[UR16][R52.64] ;  /* 0x00000010347bb981 */ /* 0x010f28000c1e1500 */
[----:B------:R-:W4:Y:S01]  /*236c0*/  LDL R53, [R1+0x9a4] ;  /* 0x0009a40001357983 */ /* 0x000f220000100800 */
[----:B0-----:R-:W-:-:S03]  /*236d0*/  @!P3 IMAD.MOV.U32 R75, RZ, RZ, R74 ;  /* 0x000000ffff4bb224 */ /* 0x001fc600078e004a */
[----:B------:R-:W4:Y:S01]  /*236e0*/  LDL R52, [R1+0x9a8] ;  /* 0x0009a80001347983 */ /* 0x000f220000100800 */
[----:B------:R-:W-:Y:S02]  /*236f0*/  @!P3 IMAD.MOV.U32 R74, RZ, RZ, R73 ;  /* 0x000000ffff4ab224 */ /* 0x000fe400078e0049 */
[----:B-1----:R-:W-:Y:S02]  /*23700*/  @!P3 IMAD.MOV.U32 R73, RZ, RZ, R72 ;  /* 0x000000ffff49b224 */ /* 0x002fe400078e0048 */
[----:B------:R-:W-:Y:S01]  /*23710*/  @!P3 IMAD.MOV.U32 R72, RZ, RZ, R71 ;  /* 0x000000ffff48b224 */ /* 0x000fe200078e0047 */
[----:B------:R-:W-:Y:S01]  /*23720*/  PRMT R127, RZ, 0x7610, R127 ;  /* 0x00007610ff7f7816 */ /* 0x000fe2000000007f */
[----:B------:R-:W4:Y:S04]  /*23730*/  LDL R71, [R1+0xaa4] ;  /* 0x000aa40001477983 */ /* 0x000f280000100800 */
[----:B------:R2:W4:Y:S02]  /*23740*/  @!P3 LDG.E.U16 R126, desc[UR16][R72.64] ;  /* 0x00000010487eb981 */ /* 0x000524000c1e1500 */
[----:B--2---:R-:W-:-:S02]  /*23750*/  @!P3 IMAD.MOV.U32 R73, RZ, RZ, R49 ;  /* 0x000000ffff49b224 */ /* 0x004fc400078e0031 */
[----:B------:R-:W2:Y:S01]  /*23760*/  LDL R49, [R1+0x9e4] ;  /* 0x0009e40001317983 */ /* 0x000ea20000100800 */
[----:B------:R-:W-:-:S03]  /*23770*/  @!P3 IMAD.MOV.U32 R72, RZ, RZ, R48 ;  /* 0x000000ffff48b224 */ /* 0x000fc600078e0030 */
[----:B------:R-:W2:Y:S01]  /*23780*/  LDL R48, [R1+0x9e8] ;  /* 0x0009e80001307983 */ /* 0x000ea20000100800 */
[----:B------:R-:W-:Y:S02]  /*23790*/  PRMT R125, RZ, 0x7610, R125 ;  /* 0x00007610ff7d7816 */ /* 0x000fe4000000007d */
[----:B------:R-:W-:Y:S01]  /*237a0*/  PRMT R128, RZ, 0x7610, R128 ;  /* 0x00007610ff807816 */ /* 0x000fe20000000080 */
[----:B------:R3:W2:Y:S01]  /*237b0*/  @!P3 LDG.E.U16 R127, desc[UR16][R72.64] ;  /* 0x00000010487fb981 */ /* 0x0006a2000c1e1500 */
[----:B------:R-:W-:-:S03]  /*237c0*/  PRMT R129, RZ, 0x7610, R129 ;  /* 0x00007610ff817816 */ /* 0x000fc60000000081 */
[----:B------:R0:W2:Y:S04]  /*237d0*/  @!P3 LDG.E.U16 R125, desc[UR16][R74.64] ;  /* 0x000000104a7db981 */ /* 0x0000a8000c1e1500 */
[----:B------:R-:W0:Y:S01]  /*237e0*/  LDL R74, [R1+0xa64] ;  /* 0x000a6400014a7983 */ /* 0x000e220000100800 */
[----:B---3--:R-:W-:-:S03]  /*237f0*/  @!P3 IMAD.MOV.U32 R73, RZ, RZ, R51 ;  /* 0x000000ffff49b224 */ /* 0x008fc600078e0033 */
[----:B------:R-:W3:Y:S01]  /*23800*/  LDL R51, [R1+0xa24] ;  /* 0x000a240001337983 */ /* 0x000ee20000100800 */
[----:B------:R-:W-:-:S03]  /*23810*/  @!P3 IMAD.MOV.U32 R72, RZ, RZ, R50 ;  /* 0x000000ffff48b224 */ /* 0x000fc600078e0032 */
[----:B------:R-:W3:Y:S04]  /*23820*/  LDL R50, [R1+0xa28] ;  /* 0x000a280001327983 */ /* 0x000ee80000100800 */
[----:B------:R1:W3:Y:S04]  /*23830*/  @!P3 LDG.E.U16 R128, desc[UR16][R72.64] ;  /* 0x000000104880b981 */ /* 0x0002e8000c1e1500 */
[----:B------:R-:W3:Y:S04]  /*23840*/  LDL R73, [R1+0xa68] ;  /* 0x000a680001497983 */ /* 0x000ee80000100800 */
[----:B------:R-:W1:Y:S04]  /*23850*/  LDL R72, [R1+0x8b8] ;  /* 0x0008b80001487983 */ /* 0x000e680000100800 */
        /* <DEDUP_REMOVED lines=8> */
[----:B0-----:R-:W-:Y:S01]  /*238e0*/  @!P3 IMAD.MOV.U32 R75, RZ, RZ, R74 ;  /* 0x000000ffff4bb224 */ /* 0x001fe200078e004a */
[----:B------:R-:W-:-:S02]  /*238f0*/  PRMT R133, RZ, 0x7610, R133 ;  /* 0x00007610ff857816 */ /* 0x000fc40000000085 */
[----:B------:R-:W-:Y:S02]  /*23900*/  PRMT R134, RZ, 0x7610, R134 ;  /* 0x00007610ff867816 */ /* 0x000fe40000000086 */
[----:B---3--:R-:W3:Y:S04]  /*23910*/  @!P3 LDG.E.U16 R130, desc[UR16][R50.64] ;  /* 0x000000103282b981 */ /* 0x008ee8000c1e1500 */
[----:B------:R-:W3:Y:S01]  /*23920*/  LDL R51, [R1+0x96c] ;  /* 0x00096c0001337983 */ /* 0x000ee20000100800 */
[----:B------:R-:W-:-:S03]  /*23930*/  @!P3 IMAD.MOV.U32 R74, RZ, RZ, R73 ;  /* 0x000000ffff4ab224 */ /* 0x000fc600078e0049 */
[----:B------:R-:W3:Y:S01]  /*23940*/  LDL R50, [R1+0x970] ;  /* 0x0009700001327983 */ /* 0x000ee20000100800 */
[----:B-1----:R-:W-:Y:S01]  /*23950*/  @!P3 IMAD.MOV.U32 R73, RZ, RZ, R72 ;  /* 0x000000ffff49b224 */ /* 0x002fe200078e0048 */
[----:B------:R-:W-:Y:S02]  /*23960*/  @!P3 MOV R72, R71 ;  /* 0x000000470048b202 */ /* 0x000fe40000000f00 */
[----:B------:R-:W-:Y:S01]  /*23970*/  PRMT R131, RZ, 0x7610, R131 ;  /* 0x00007610ff837816 */ /* 0x000fe20000000083 */
[----:B------:R-:W3:Y:S04]  /*23980*/  LDL R71, [R1+0xa70] ;  /* 0x000a700001477983 */ /* 0x000ee80000100800 */
[----:B------:R4:W3:Y:S01]  /*23990*/  @!P3 LDG.E.U16 R133, desc[UR16][R72.64] ;  /* 0x000000104885b981 */ /* 0x0008e2000c1e1500 */
[----:B------:R-:W-:-:S03]  /*239a0*/  PRMT R135, RZ, 0x7610, R135 ;  /* 0x00007610ff877816 */ /* 0x000fc60000000087 */
[----:B------:R-:W3:Y:S01]  /*239b0*/  @!P3 LDG.E.U16 R131, desc[UR16][R74.64] ;  /* 0x000000104a83b981 */ /* 0x000ee2000c1e1500 */
[----:B----4-:R-:W-:Y:S02]  /*239c0*/  @!P3 IMAD.MOV.U32 R72, RZ, RZ, R52 ;  /* 0x000000ffff48b224 */ /* 0x010fe400078e0034 */
[----:B------:R-:W-:Y:S01]  /*239d0*/  @!P3 IMAD.MOV.U32 R73, RZ, RZ, R53 ;  /* 0x000000ffff49b224 */ /* 0x000fe200078e0035 */
[----:B------:R-:W4:Y:S04]  /*239e0*/  LDL R52, [R1+0x9b0] ;  /* 0x0009b00001347983 */ /* 0x000f280000100800 */
[----:B------:R-:W4:Y:S04]  /*239f0*/  LDL R53, [R1+0x9ac] ;  /* 0x0009ac0001357983 */ /* 0x000f280000100800 */
[----:B------:R2:W4:Y:S01]  /*23a00*/  @!P3 LDG.E.U16 R134, desc[UR16][R72.64] ;  /* 0x000000104886b981 */ /* 0x000522000c1e1500 */
[----:B------:R-:W-:-:S03]  /*23a10*/  PRMT R136, RZ, 0x7610, R136 ;  /* 0x00007610ff887816 */ /* 0x000fc60000000088 */
[----:B------:R-:W4:Y:S01]  /*23a20*/  LDL R74, [R1+0xa2c] ;  /* 0x000a2c00014a7983 */ /* 0x000f220000100800 */
[----:B--2---:R-:W-:-:S03]  /*23a30*/  @!P3 IMAD.MOV.U32 R73, RZ, RZ, R49 ;  /* 0x000000ffff49b224 */ /* 0x004fc600078e0031 */
[----:B------:R-:W2:Y:S01]  /*23a40*/  LDL R49, [R1+0x9ec] ;  /* 0x0009ec0001317983 */ /* 0x000ea20000100800 */
[----:B------:R-:W-:-:S03]  /*23a50*/  @!P3 IMAD.MOV.U32 R72, RZ, RZ, R48 ;  /* 0x000000ffff48b224 */ /* 0x000fc600078e0030 */
[----:B------:R-:W2:Y:S04]  /*23a60*/  LDL R48, [R1+0x9f0] ;  /* 0x0009f00001307983 */ /* 0x000ea80000100800 */
[----:B------:R0:W2:Y:S01]  /*23a70*/  @!P3 LDG.E.U16 R135, desc[UR16][R72.64] ;  /* 0x000000104887b981 */ /* 0x0000a2000c1e1500 */
[----:B------:R-:W-:-:S03]  /*23a80*/  PRMT R137, RZ, 0x7610, R137 ;  /* 0x00007610ff897816 */ /* 0x000fc60000000089 */
[----:B------:R-:W2:Y:S04]  /*23a90*/  LDL R73, [R1+0xa30] ;  /* 0x000a300001497983 */ /* 0x000ea80000100800 */
[----:B------:R-:W0:Y:S01]  /*23aa0*/  LDL R72, [R1+0xa6c] ;  /* 0x000a6c0001487983 */ /* 0x000e220000100800 */
[----:B------:R-:W-:-:S03]  /*23ab0*/  PRMT R148, RZ, 0x7610, R148 ;  /* 0x00007610ff947816 */ /* 0x000fc60000000094 */
[----:B---3--:R-:W3:Y:S04]  /*23ac0*/  @!P3 LDG.E.U16 R136, desc[UR16][R50.64] ;  /* 0x000000103288b981 */ /* 0x008ee8000c1e1500 */
[----:B------:R-:W3:Y:S04]  /*23ad0*/  LDL R51, [R1+0x8bc] ;  /* 0x0008bc0001337983 */ /* 0x000ee80000100800 */
[----:B------:R-:W3:Y:S04]  /*23ae0*/  LDL R50, [R1+0xaa8] ;  /* 0x000aa80001327983 */ /* 0x000ee80000100800 */
[----:B----4-:R-:W4:Y:S04]  /*23af0*/  @!P3 LDG.E.U16 R137, desc[UR16][R52.64] ;  /* 0x000000103489b981 */ /* 0x010f28000c1e1500 */
[----:B------:R-:W4:Y:S04]  /*23b00*/  LDL R53, [R1+0x8f4] ;  /* 0x0008f40001357983 */ /* 0x000f280000100800 */
[----:B------:R-:W4:Y:S04]  /*23b10*/  LDL R52, [R1+0x8f8] ;  /* 0x0008f80001347983 */ /* 0x000f280000100800 */
[----:B--2---:R-:W2:Y:S04]  /*23b20*/  @!P3 LDG.E.U16 R148, desc[UR16][R48.64] ;  /* 0x000000103094b981 */ /* 0x004ea8000c1e1500 */
[----:B------:R-:W2:Y:S04]  /*23b30*/  LDL R49, [R1+0x934] ;  /* 0x0009340001317983 */ /* 0x000ea80000100800 */
[----:B------:R-:W2:Y:S01]  /*23b40*/  LDL R48, [R1+0x938] ;  /* 0x0009380001307983 */ /* 0x000ea20000100800 */
[----:B------:R-:W-:Y:S01]  /*23b50*/  @!P3 IMAD.MOV.U32 R75, RZ, RZ, R74 ;  /* 0x000000ffff4bb224 */ /* 0x000fe200078e004a */
[----:B------:R-:W-:Y:S01]  /*23b60*/  PRMT R139, RZ, 0x7610, R139 ;  /* 0x00007610ff8b7816 */ /* 0x000fe2000000008b */
[----:B------:R-:W-:-:S02]  /*23b70*/  @!P3 IMAD.MOV.U32 R74, RZ, RZ, R73 ;  /* 0x000000ffff4ab224 */ /* 0x000fc400078e0049 */
[----:B0-----:R-:W-:Y:S02]  /*23b80*/  @!P3 IMAD.MOV.U32 R73, RZ, RZ, R72 ;  /* 0x000000ffff49b224 */ /* 0x001fe400078e0048 */
[----:B------:R-:W-:Y:S01]  /*23b90*/  @!P3 IMAD.MOV.U32 R72, RZ, RZ, R71 ;  /* 0x000000ffff48b224 */ /* 0x000fe200078e0047 */
[----:B------:R-:W-:Y:S01]  /*23ba0*/  PRMT R141, RZ, 0x7610, R141 ;  /* 0x00007610ff8d7816 */ /* 0x000fe2000000008d */
[----:B------:R-:W2:Y:S04]  /*23bb0*/  LDL R71, [R1+0xa38] ;  /* 0x000a380001477983 */ /* 0x000ea80000100800 */
[----:B------:R3:W2:Y:S01]  /*23bc0*/  @!P3 LDG.E.U16 R139, desc[UR16][R72.64] ;  /* 0x00000010488bb981 */ /* 0x0006a2000c1e1500 */
[----:B------:R-:W-:Y:S02]  /*23bd0*/  PRMT R138, RZ, 0x7610, R138 ;  /* 0x00007610ff8a7816 */ /* 0x000fe4000000008a */
[----:B------:R-:W-:-:S04]  /*23be0*/  PRMT R142, RZ, 0x7610, R142 ;  /* 0x00007610ff8e7816 */ /* 0x000fc8000000008e */
[----:B------:R-:W2:Y:S01]  /*23bf0*/  @!P3 LDG.E.U16 R138, desc[UR16][R74.64] ;  /* 0x000000104a8ab981 */ /* 0x000ea2000c1e1500 */
[----:B------:R-:W-:-:S03]  /*23c00*/  PRMT R143, RZ, 0x7610, R143 ;  /* 0x00007610ff8f7816 */ /* 0x000fc6000000008f */
[----:B------:R-:W2:Y:S01]  /*23c10*/  LDL R74, [R1+0x9f4] ;  /* 0x0009f400014a7983 */ /* 0x000ea20000100800 */
[----:B---3--:R-:W-:-:S03]  /*23c20*/  @!P3 IMAD.MOV.U32 R73, RZ, RZ, R51 ;  /* 0x000000ffff49b224 */ /* 0x008fc600078e0033 */
[----:B------:R-:W3:Y:S01]  /*23c30*/  LDL R51, [R1+0x974] ;  /* 0x0009740001337983 */ /* 0x000ee20000100800 */
[----:B------:R-:W-:-:S03]  /*23c40*/  @!P3 IMAD.MOV.U32 R72, RZ, RZ, R50 ;  /* 0x000000ffff48b224 */ /* 0x000fc600078e0032 */
[----:B------:R-:W3:Y:S04]  /*23c50*/  LDL R50, [R1+0x978] ;  /* 0x0009780001327983 */ /* 0x000ee80000100800 */
[----:B------:R4:W3:Y:S02]  /*23c60*/  @!P3 LDG.E.U16 R141, desc[UR16][R72.64] ;  /* 0x00000010488db981 */ /* 0x0008e4000c1e1500 */
[----:B----4-:R-:W-:Y:S02]  /*23c70*/  @!P3 IMAD.MOV.U32 R73, RZ, RZ, R53 ;  /* 0x000000ffff49b224 */ /* 0x010fe400078e0035 */
[----:B------:R-:W4:Y:S01]  /*23c80*/  LDL R53, [R1+0x9b4] ;  /* 0x0009b40001357983 */ /* 0x000f220000100800 */
[----:B------:R-:W-:-:S03]  /*23c90*/  @!P3 IMAD.MOV.U32 R72, RZ, RZ, R52 ;  /* 0x000000ffff48b224 */ /* 0x000fc600078e0034 */
[----:B------:R-:W4:Y:S04]  /*23ca0*/  LDL R52, [R1+0x9b8] ;  /* 0x0009b80001347983 */ /* 0x000f280000100800 */
[----:B------:R0:W4:Y:S04]  /*23cb0*/  @!P3 LDG.E.U16 R142, desc[UR16][R72.64] ;  /* 0x00000010488eb981 */ /* 0x000128000c1e1500 */
[----:B------:R-:W4:Y:S04]  /*23cc0*/  LDL R73, [R1+0x9f8] ;  /* 0x0009f80001497983 */ /* 0x000f280000100800 */
[----:B------:R-:W0:Y:S04]  /*23cd0*/  LDL R72, [R1+0xa34] ;  /* 0x000a340001487983 */ /* 0x000e280000100800 */
[----:B--2---:R-:W2:Y:S04]  /*23ce0*/  @!P3 LDG.E.U16 R143, desc[UR16][R48.64] ;  /* 0x00000010308fb981 */ /* 0x004ea8000c1e1500 */
[----:B------:R-:W2:Y:S04]  /*23cf0*/  LDL R49, [R1+0xa74] ;  /* 0x000a740001317983 */ /* 0x000ea80000100800 */
[----:B------:R-:W2:Y:S01]  /*23d00*/  LDL R48, [R1+0xa78] ;  /* 0x000a780001307983 */ /* 0x000ea20000100800 */
[----:B------:R-:W-:-:S02]  /*23d10*/  PRMT R145, RZ, 0x7610, R145 ;  /* 0x00007610ff917816 */ /* 0x000fc40000000091 */
[----:B------:R-:W-:Y:S02]  /*23d20*/  PRMT R146, RZ, 0x7610, R146 ;  /* 0x00007610ff927816 */ /* 0x000fe40000000092 */
[----:B------:R-:W-:Y:S01]  /*23d30*/  PRMT R144, RZ, 0x7610, R144 ;  /* 0x00007610ff907816 */ /* 0x000fe20000000090 */
[----:B------:R-:W-:-:S05]  /*23d40*/  @!P3 IMAD.MOV.U32 R75, RZ, RZ, R74 ;  /* 0x000000ffff4bb224 */ /* 0x000fca00078e004a */
[----:B---3--:R-:W3:Y:S04]  /*23d50*/  @!P3 LDG.E.U16 R144, desc[UR16][R50.64] ;  /* 0x000000103290b981 */ /* 0x008ee8000c1e1500 */
[----:B------:R-:W3:Y:S04]  /*23d60*/  LDL R51, [R1+0x8c0] ;  /* 0x0008c00001337983 */ /* 0x000ee80000100800 */
[----:B------:R-:W3:Y:S04]  /*23d70*/  LDL R50, [R1+0xaac] ;  /* 0x000aac0001327983 */ /* 0x000ee80000100800 */
[----:B----4-:R-:W4:Y:S04]  /*23d80*/  @!P3 LDG.E.U16 R145, desc[UR16][R52.64] ;  /* 0x000000103491b981 */ /* 0x010f28000c1e1500 */
[----:B------:R-:W4:Y:S01]  /*23d90*/  LDL R53, [R1+0x8fc] ;  /* 0x0008fc0001357983 */ /* 0x000f220000100800 */
[----:B------:R-:W-:-:S03]  /*23da0*/  @!P3 IMAD.MOV.U32 R74, RZ, RZ, R73 ;  /* 0x000000ffff4ab224 */ /* 0x000fc600078e0049 */
[----:B------:R-:W4:Y:S01]  /*23db0*/  LDL R52, [R1+0x900] ;  /* 0x0009000001347983 */ /* 0x000f220000100800 */
[----:B0-----:R-:W-:Y:S02]  /*23dc0*/  @!P3 IMAD.MOV.U32 R73, RZ, RZ, R72 ;  /* 0x000000ffff49b224 */ /* 0x001fe400078e0048 */
        /* <DEDUP_REMOVED lines=9> */
[----:B------:R-:W-:Y:S02]  /*23e60*/  PRMT R156, RZ, 0x7610, R156 ;  /* 0x00007610ff9c7816 */ /* 0x000fe4000000009c */
[----:B------:R-:W-:Y:S02]  /*23e70*/  PRMT R149, RZ, 0x7610, R149 ;  /* 0x00007610ff957816 */ /* 0x000fe40000000095 */
[----:B------:R3:W2:Y:S04]  /*23e80*/  @!P3 LDG.E.U16 R147, desc[UR16][R72.64] ;  /* 0x000000104893b981 */ /* 0x0006a8000c1e1500 */
[----:B------:R0:W2:Y:S04]  /*23e90*/  @!P3 LDG.E.U16 R156, desc[UR16][R74.64] ;  /* 0x000000104a9cb981 */ /* 0x0000a8000c1e1500 */
[----:B------:R-:W0:Y:S01]  /*23ea0*/  LDL R74, [R1+0x9bc] ;  /* 0x0009bc00014a7983 */ /* 0x000e220000100800 */
[----:B---3--:R-:W-:-:S03]  /*23eb0*/  @!P3 MOV R73, R51 ;  /* 0x000000330049b202 */ /* 0x008fc60000000f00 */
[----:B------:R-:W3:Y:S01]  /*23ec0*/  LDL R51, [R1+0x97c] ;  /* 0x00097c0001337983 */ /* 0x000ee20000100800 */
[----:B------:R-:W-:-:S03]  /*23ed0*/  @!P3 IMAD.MOV.U32 R72, RZ, RZ, R50 ;  /* 0x000000ffff48b224 */ /* 0x000fc600078e0032 */
[----:B------:R-:W3:Y:S04]  /*23ee0*/  LDL R50, [R1+0x980] ;  /* 0x0009800001327983 */ /* 0x000ee80000100800 */
[----:B------:R-:W3:Y:S04]  /*23ef0*/  @!P3 LDG.E.U16 R149, desc[UR16][R72.64] ;  /* 0x000000104895b981 */ /* 0x000ee8000c1e1500 */
[----:B------:R-:W3:Y:S01]  /*23f00*/  LDL R73, [R1+0x9c0] ;  /* 0x0009c00001497983 */ /* 0x000ee20000100800 */
[----:B------:R-:W-:Y:S02]  /*23f10*/  PRMT R154, RZ, 0x7610, R154 ;  /* 0x00007610ff9a7816 */ /* 0x000fe4000000009a */
[----:B------:R-:W-:Y:S01]  /*23f20*/  PRMT R151, RZ, 0x7610, R151 ;  /* 0x00007610ff977816 */ /* 0x000fe20000000097 */
[----:B------:R-:W3:Y:S04]  /*23f30*/  LDL R72, [R1+0x9fc] ;  /* 0x0009fc0001487983 */ /* 0x000ee80000100800 */
[----:B----4-:R-:W4:Y:S04]  /*23f40*/  @!P3 LDG.E.U16 R150, desc[UR16][R52.64] ;  /* 0x000000103496b981 */ /* 0x010f28000c1e1500 */
[----:B------:R-:W4:Y:S04]  /*23f50*/  LDL R53, [R1+0xa3c] ;  /* 0x000a3c0001357983 */ /* 0x000f280000100800 */
[----:B------:R-:W4:Y:S01]  /*23f60*/  LDL R52, [R1+0xa40] ;  /* 0x000a400001347983 */ /* 0x000f220000100800 */
[----:B--2---:R-:W-:-:S03]  /*23f70*/  @!P3 IMAD.MOV.U32 R77, RZ, RZ, R49 ;  /* 0x000000ffff4db224 */ /* 0x004fc600078e0031 */
[----:B------:R-:W2:Y:S01]  /*23f80*/  LDL R49, [R1+0xa7c] ;  /* 0x000a7c0001317983 */ /* 0x000ea20000100800 */
[----:B------:R-:W-:-:S03]  /*23f90*/  @!P3 IMAD.MOV.U32 R76, RZ, RZ, R48 ;  /* 0x000000ffff4cb224 */ /* 0x000fc600078e0030 */
[----:B------:R-:W2:Y:S01]  /*23fa0*/  LDL R48, [R1+0xa80] ;  /* 0x000a800001307983 */ /* 0x000ea20000100800 */
[----:B------:R-:W-:Y:S02]  /*23fb0*/  PRMT R155, RZ, 0x7610, R155 ;  /* 0x00007610ff9b7816 */ /* 0x000fe4000000009b */
[----:B------:R-:W-:Y:S01]  /*23fc0*/  PRMT R152, RZ, 0x7610, R152 ;  /* 0x00007610ff987816 */ /* 0x000fe20000000098 */
[----:B------:R3:W2:Y:S01]  /*23fd0*/  @!P3 LDG.E.U16 R151, desc[UR16][R76.64] ;  /* 0x000000104c97b981 */ /* 0x0006a2000c1e1500 */
[----:B------:R-:W-:Y:S01]  /*23fe0*/  PRMT R153, RZ, 0x7610, R153 ;  /* 0x00007610ff997816 */ /* 0x000fe20000000099 */
[----:B0-----:R-:W-:Y:S02]  /*23ff0*/  @!P3 IMAD.MOV.U32 R75, RZ, RZ, R74 ;  /* 0x000000ffff4bb224 */ /* 0x001fe400078e004a */
[----:B---3--:R-:W-:Y:S02]  /*24000*/  @!P3 IMAD.MOV.U32 R77, RZ, RZ, R51 ;  /* 0x000000ffff4db224 */ /* 0x008fe400078e0033 */
[----:B------:R-:W3:Y:S01]  /*24010*/  LDL R51, [R1+0x8c4] ;  /* 0x0008c40001337983 */ /* 0x000ee20000100800 */
[----:B------:R-:W-:-:S03]  /*24020*/  @!P3 IMAD.MOV.U32 R76, RZ, RZ, R50 ;  /* 0x000000ffff4cb224 */ /* 0x000fc600078e0032 */
[----:B------:R-:W3:Y:S04]  /*24030*/  LDL R50, [R1+0xab0] ;  /* 0x000ab00001327983 */ /* 0x000ee80000100800 */
[----:B------:R-:W3:Y:S01]  /*24040*/  @!P3 LDG.E.U16 R152, desc[UR16][R76.64] ;  /* 0x000000104c98b981 */ /* 0x000ee2000c1e1500 */
[----:B------:R-:W-:-:S03]  /*24050*/  @!P3 IMAD.MOV.U32 R74, RZ, RZ, R73 ;  /* 0x000000ffff4ab224 */ /* 0x000fc600078e0049 */
[----:B------:R-:W3:Y:S04]  /*24060*/  LDL R77, [R1+0x984] ;  /* 0x00098400014d7983 */ /* 0x000ee80000100800 */
[----:B------:R-:W3:Y:S04]  /*24070*/  @!P3 LDG.E.U16 R153, desc[UR16][R74.64] ;  /* 0x000000104a99b981 */ /* 0x000ee8000c1e1500 */
[----:B------:R-:W3:Y:S04]  /*24080*/  LDL R75, [R1+0x988] ;  /* 0x00098800014b7983 */ /* 0x000ee80000100800 */
[----:B----4-:R2:W4:Y:S02]  /*24090*/  @!P3 LDG.E.U16 R154, desc[UR16][R52.64] ;  /* 0x00000010349ab981 */ /* 0x010524000c1e1500 */
[----:B--2---:R-:W-:-:S02]  /*240a0*/  @!P3 IMAD.MOV.U32 R53, RZ, RZ, R49 ;  /* 0x000000ffff35b224 */ /* 0x004fc400078e0031 */
[----:B------:R-:W2:Y:S01]  /*240b0*/  LDL R49, [R1+0x904] ;  /* 0x0009040001317983 */ /* 0x000ea20000100800 */
[----:B------:R-:W-:-:S03]  /*240c0*/  @!P3 IMAD.MOV.U32 R52, RZ, RZ, R48 ;  /* 0x000000ffff34b224 */ /* 0x000fc600078e0030 */
[----:B------:R-:W4:Y:S04]  /*240d0*/  LDL R48, [R1+0x908] ;  /* 0x0009080001307983 */ /* 0x000f280000100800 */
[----:B------:R-:W4:Y:S04]  /*240e0*/  @!P3 LDG.E.U16 R155, desc[UR16][R52.64] ;  /* 0x00000010349bb981 */ /* 0x000f28000c1e1500 */
[----:B------:R-:W4:Y:S04]  /*240f0*/  LDL R53, [R1+0x944] ;  /* 0x0009440001357983 */ /* 0x000f280000100800 */
[----:B------:R-:W4:Y:S01]  /*24100*/  LDL R52, [R1+0x948] ;  /* 0x0009480001347983 */ /* 0x000f220000100800 */
[----:B------:R-:W-:-:S02]  /*24110*/  PRMT R157, RZ, 0x7610, R157 ;  /* 0x00007610ff9d7816 */ /* 0x000fc4000000009d */
[----:B------:R-:W-:Y:S01]  /*24120*/  PRMT R159, RZ, 0x7610, R159 ;  /* 0x00007610ff9f7816 */ /* 0x000fe2000000009f */
[----:B------:R-:W-:Y:S04]  /*24130*/  STS.U16 [R69+UR5+0x10f00], R164 ;  /* 0x010f00a445007988 */ /* 0x000fe80008000405 */
[----:B------:R0:W-:Y:S01]  /*24140*/  STS.U16 [R69+UR5+0x18f00], R165 ;  /* 0x018f00a545007988 */ /* 0x0001e20008000405 */
[----:B------:R-:W-:Y:S01]  /*24150*/  PRMT R162, RZ, 0x7610, R162 ;  /* 0x00007610ffa27816 */ /* 0x000fe200000000a2 */
[----:B------:R-:W-:Y:S01]  /*24160*/  @!P3 IMAD.MOV.U32 R73, RZ, RZ, R72 ;  /* 0x000000ffff49b224 */ /* 0x000fe200078e0048 */
[----:B------:R-:W-:Y:S01]  /*24170*/  PRMT R158, RZ, 0x7610, R158 ;  /* 0x00007610ff9e7816 */ /* 0x000fe2000000009e */
[----:B------:R-:W4:Y:S01]  /*24180*/  LDL.LU R76, [R1+0xb74] ;  /* 0x000b7400014c7983 */ /* 0x000f220000300800 */
[----:B------:R-:W-:Y:S01]  /*24190*/  @!P3 IMAD.MOV.U32 R72, RZ, RZ, R71 ;  /* 0x000000ffff48b224 */ /* 0x000fe200078e0047 */
[----:B------:R-:W-:-:S02]  /*241a0*/  PRMT R160, RZ, 0x7610, R160 ;  /* 0x00007610ffa07816 */ /* 0x000fc400000000a0 */
[----:B------:R-:W4:Y:S04]  /*241b0*/  LDL.LU R79, [R1+0xb70] ;  /* 0x000b7000014f7983 */ /* 0x000f280000300800 */
[----:B---3--:R2:W3:Y:S04]  /*241c0*/  @!P3 LDG.E.U16 R157, desc[UR16][R50.64] ;  /* 0x00000010329db981 */ /* 0x0084e8000c1e1500 */
[----:B------:R-:W3:Y:S04]  /*241d0*/  LDL.LU R78, [R1+0xb64] ;  /* 0x000b6400014e7983 */ /* 0x000ee80000300800 */
[----:B------:R-:W3:Y:S04]  /*241e0*/  LDL.LU R81, [R1+0xb60] ;  /* 0x000b600001517983 */ /* 0x000ee80000300800 */
[----:B------:R-:W3:Y:S04]  /*241f0*/  LDL.LU R80, [R1+0xb54] ;  /* 0x000b540001507983 */ /* 0x000ee80000300800 */
[----:B------:R-:W3:Y:S04]  /*24200*/  LDL.LU R83, [R1+0xb50] ;  /* 0x000b500001537983 */ /* 0x000ee80000300800 */
[----:B------:R-:W3:Y:S04]  /*24210*/  LDL.LU R82, [R1+0xb44] ;  /* 0x000b440001527983 */ /* 0x000ee80000300800 */
[----:B------:R-:W3:Y:S04]  /*24220*/  @!P3 LDG.E.U16 R162, desc[UR16][R72.64] ;  /* 0x0000001048a2b981 */ /* 0x000ee8000c1e1500 */
[----:B------:R-:W3:Y:S04]  /*24230*/  LDL.LU R84, [R1+0xb40] ;  /* 0x000b400001547983 */ /* 0x000ee80000300800 */
[----:B------:R-:W3:Y:S04]  /*24240*/  LDL R74, [R1+0xa84] ;  /* 0x000a8400014a7983 */ /* 0x000ee80000100800 */
[----:B------:R-:W3:Y:S04]  /*24250*/  LDL R73, [R1+0xa88] ;  /* 0x000a880001497983 */ /* 0x000ee80000100800 */
[----:B------:R-:W3:Y:S04]  /*24260*/  LDL R72, [R1+0x8b4] ;  /* 0x0008b40001487983 */ /* 0x000ee80000100800 */
[----:B------:R-:W3:Y:S01]  /*24270*/  LDL R71, [R1+0x8c8] ;  /* 0x0008c80001477983 */ /* 0x000ee20000100800 */
[----:B--2---:R-:W-:-:S03]  /*24280*/  @!P3 IMAD.MOV.U32 R51, RZ, RZ, R49 ;  /* 0x000000ffff33b224 */ /* 0x004fc600078e0031 */
[----:B------:R-:W2:Y:S01]  /*24290*/  LDL R49, [R1+0x9c4] ;  /* 0x0009c40001317983 */ /* 0x000ea20000100800 */
[----:B----4-:R-:W-:-:S03]  /*242a0*/  @!P3 IMAD.MOV.U32 R50, RZ, RZ, R48 ;  /* 0x000000ffff32b224 */ /* 0x010fc600078e0030 */
[----:B------:R-:W2:Y:S04]  /*242b0*/  LDL R48, [R1+0x9c8] ;  /* 0x0009c80001307983 */ /* 0x000ea80000100800 */
[----:B------:R-:W4:Y:S01]  /*242c0*/  @!P3 LDG.E.U16 R158, desc[UR16][R50.64] ;  /* 0x00000010329eb981 */ /* 0x000f22000c1e1500 */
[----:B0-----:R-:W-:-:S03]  /*242d0*/  @!P3 IMAD.MOV.U32 R165, RZ, RZ, R53 ;  /* 0x000000ffffa5b224 */ /* 0x001fc600078e0035 */
[----:B------:R-:W4:Y:S01]  /*242e0*/  LDL R51, [R1+0xa04] ;  /* 0x000a040001337983 */ /* 0x000f220000100800 */
[----:B------:R-:W-:-:S03]  /*242f0*/  @!P3 IMAD.MOV.U32 R164, RZ, RZ, R52 ;  /* 0x000000ffffa4b224 */ /* 0x000fc600078e0034 */
[----:B------:R-:W4:Y:S04]  /*24300*/  LDL R50, [R1+0xa08] ;  /* 0x000a080001327983 */ /* 0x000f280000100800 */
[----:B------:R0:W4:Y:S04]  /*24310*/  @!P3 LDG.E.U16 R159, desc[UR16][R164.64] ;  /* 0x00000010a49fb981 */ /* 0x000128000c1e1500 */
[----:B------:R-:W4:Y:S04]  /*24320*/  LDL R53, [R1+0xa44] ;  /* 0x000a440001357983 */ /* 0x000f280000100800 */
[----:B------:R-:W4:Y:S01]  /*24330*/  LDL R52, [R1+0xa48] ;  /* 0x000a480001347983 */ /* 0x000f220000100800 */
[----:B0-----:R-:W-:-:S02]  /*24340*/  @!P3 IMAD.MOV.U32 R164, RZ, RZ, R75 ;  /* 0x000000ffffa4b224 */ /* 0x001fc400078e004b */
[----:B------:R-:W-:-:S05]  /*24350*/  @!P3 IMAD.MOV.U32 R165, RZ, RZ, R77 ;  /* 0x000000ffffa5b224 */ /* 0x000fca00078e004d */
[----:B------:R0:W4:Y:S04]  /*24360*/  @!P3 LDG.E.U16 R160, desc[UR16][R164.64] ;  /* 0x00000010a4a0b981 */ /* 0x000128000c1e1500 */
[----:B------:R-:W0:Y:S01]  /*24370*/  LDL.LU.64 R164, [R1+0x1070] ;  /* 0x0010700001a47983 */ /* 0x000e220000300a00 */
[----:B------:R-:W-:Y:S02]  /*24380*/  PRMT R161, RZ, 0x7610, R161 ;  /* 0x00007610ffa17816 */ /* 0x000fe400000000a1 */
[----:B------:R-:W-:Y:S02]  /*24390*/  PRMT R3, RZ, 0x7610, R3 ;  /* 0x00007610ff037816 */ /* 0x000fe40000000003 */
[----:B------:R-:W-:Y:S01]  /*243a0*/  PRMT R163, RZ, 0x7610, R163 ;  /* 0x00007610ffa37816 */ /* 0x000fe200000000a3 */
[----:B------:R1:W-:Y:S01]  /*243b0*/  STS.U16 [R69+UR5+0x11300], R76 ;  /* 0x0113004c45007988 */ /* 0x0003e20008000405 */
[----:B---3--:R-:W-:-:S02]  /*243c0*/  @!P3 IMAD.MOV.U32 R75, RZ, RZ, R74 ;  /* 0x000000ffff4bb224 */ /* 0x008fc400078e004a */
[----:B------:R-:W-:Y:S02]  /*243d0*/  @!P3 IMAD.MOV.U32 R74, RZ, RZ, R73 ;  /* 0x000000ffff4ab224 */ /* 0x000fe400078e0049 */
[----:B------:R-:W-:-:S03]  /*243e0*/  @!P3 IMAD.MOV.U32 R73, RZ, RZ, R72 ;  /* 0x000000ffff49b224 */ /* 0x000fc600078e0048 */
[----:B------:R-:W3:Y:S01]  /*243f0*/  @!P3 LDG.E.U16 R163, desc[UR16][R74.64] ;  /* 0x000000104aa3b981 */ /* 0x000ee2000c1e1500 */
[----:B------:R-:W-:-:S05]  /*24400*/  @!P3 MOV R72, R71 ;  /* 0x000000470048b202 */ /* 0x000fca0000000f00 */
[----:B------:R-:W3:Y:S04]  /*24410*/  @!P3 LDG.E.U16 R3, desc[UR16][R72.64] ;  /* 0x000000104803b981 */ /* 0x000ee8000c1e1500 */
[----:B------:R-:W-:Y:S04]  /*24420*/  STS.U16 [R69+UR5+0x19300], R79 ;  /* 0x0193004f45007988 */ /* 0x000fe80008000405 */
[----:B------:R0:W-:Y:S04]  /*24430*/  STS.U16 [R69+UR5+0x11700], R78 ;  /* 0x0117004e45007988 */ /* 0x0001e80008000405 */
[----:B------:R-:W-:Y:S04]  /*24440*/  STS.U16 [R69+UR5+0x19700], R81 ;  /* 0x0197005145007988 */ /* 0x000fe80008000405 */
[----:B------:R0:W-:Y:S04]  /*24450*/  STS.U16 [R69+UR5+0x11b00], R80 ;  /* 0x011b005045007988 */ /* 0x0001e80008000405 */
[----:B------:R-:W-:Y:S04]  /*24460*/  STS.U16 [R69+UR5+0x19b00], R83 ;  /* 0x019b005345007988 */ /* 0x000fe80008000405 */
[----:B------:R0:W-:Y:S04]  /*24470*/  STS.U16 [R69+UR5+0x11f00], R82 ;  /* 0x011f005245007988 */ /* 0x0001e80008000405 */
[----:B------:R0:W-:Y:S04]  /*24480*/  STS.U16 [R69+UR5+0x19f00], R84 ;  /* 0x019f005445007988 */ /* 0x0001e80008000405 */
[----:B--2---:R-:W2:Y:S04]  /*24490*/  @!P3 LDG.E.U16 R161, desc[UR16][R48.64] ;  /* 0x0000001030a1b981 */ /* 0x004ea8000c1e1500 */
[----:B------:R0:W5:Y:S02]  /*244a0*/  LDL.LU.64 R48, [R1+0x1068] ;  /* 0x0010680001307983 */ /* 0x0001640000300a00 */
[----:B0-----:R-:W-:-:S02]  /*244b0*/  PRMT R165, RZ, 0x7610, R165 ;  /* 0x00007610ffa57816 */ /* 0x001fc400000000a5 */
[----:B------:R-:W-:-:S04]  /*244c0*/  PRMT R164, RZ, 0x7610, R164 ;  /* 0x00007610ffa47816 */ /* 0x000fc800000000a4 */
[----:B----4-:R-:W4:Y:S04]  /*244d0*/  @!P3 LDG.E.U16 R165, desc[UR16][R50.64] ;  /* 0x0000001032a5b981 */ /* 0x010f28000c1e1500 */
[----:B------:R-:W2:Y:S04]  /*244e0*/  @!P3 LDG.E.U16 R164, desc[UR16][R52.64] ;  /* 0x0000001034a4b981 */ /* 0x000ea8000c1e1500 */
[----:B------:R0:W5:Y:S04]  /*244f0*/  LDL.LU.64 R50, [R1+0x1060] ;  /* 0x0010600001327983 */ /* 0x0001680000300a00 */
[----:B------:R0:W5:Y:S04]  /*24500*/  LDL.LU.64 R52, [R1+0x1058] ;  /* 0x0010580001347983 */ /* 0x0001680000300a00 */
[----:B------:R-:W2:Y:S04]  /*24510*/  LDL.LU R71, [R1+0xb94] ;  /* 0x000b940001477983 */ /* 0x000ea80000300800 */
[----:B------:R-:W3:Y:S04]  /*24520*/  LDL.LU R72, [R1+0xb90] ;  /* 0x000b900001487983 */ /* 0x000ee80000300800 */
[----:B------:R-:W4:Y:S04]  /*24530*/  LDL.LU R73, [R1+0xb8c] ;  /* 0x000b8c0001497983 */ /* 0x000f280000300800 */
[----:B------:R-:W4:Y:S04]  /*24540*/  LDL.LU R74, [R1+0xb88] ;  /* 0x000b8800014a7983 */ /* 0x000f280000300800 */
[----:B------:R-:W4:Y:S04]  /*24550*/  LDL.LU R75, [R1+0xb84] ;  /* 0x000b8400014b7983 */ /* 0x000f280000300800 */
[----:B-1----:R-:W4:Y:S04]  /*24560*/  LDL.LU R76, [R1+0xb80] ;  /* 0x000b8000014c7983 */ /* 0x002f280000300800 */
        /* <DEDUP_REMOVED lines=9> */
[----:B------:R0:W-:Y:S04]  /*24600*/  STS.U16 [R69+UR5+0x1a300], R56 ;  /* 0x01a3003845007988 */ /* 0x0001e80008000405 */
[----:B------:R0:W-:Y:S04]  /*24610*/  STS.U16 [R69+UR5+0x12700], R57 ;  /* 0x0127003945007988 */ /* 0x0001e80008000405 */
[----:B-1----:R1:W5:Y:S04]  /*24620*/  LDL.LU R55, [R1+0x1050] ;  /* 0x0010500001377983 */ /* 0x0023680000300800 */
[----:B------:R1:W-:Y:S04]  /*24630*/  STS.U16 [R69+UR5+0x1a700], R58 ;  /* 0x01a7003a45007988 */ /* 0x0003e80008000405 */
[----:B0-----:R0:W5:Y:S04]  /*24640*/  LDL.LU R56, [R1+0x104c] ;  /* 0x00104c0001387983 */ /* 0x0011680000300800 */
[----:B------:R0:W-:Y:S04]  /*24650*/  STS.U16 [R69+UR5+0x12b00], R59 ;  /* 0x012b003b45007988 */ /* 0x0001e80008000405 */
[----:B------:R0:W5:Y:S04]  /*24660*/  LDL.LU R57, [R1+0x1048] ;  /* 0x0010480001397983 */ /* 0x0001680000300800 */
        /* <DEDUP_REMOVED lines=16> */
[----:B------:R0:W5:Y:S01]  /*24770*/  LDL.LU R66, [R1+0x1024] ;  /* 0x0010240001427983 */ /* 0x0001620000300800 */
[----:B-1----:R-:W-:-:S03]  /*24780*/  LOP3.LUT R102, R0, 0x70, RZ, 0x3c, !PT ;  /* 0x0000007000667812 */ /* 0x002fc600078e3cff */
[----:B------:R1:W-:Y:S04]  /*24790*/  STS.U16 [R69+UR5+0x1bb00], R67 ;  /* 0x01bb004345007988 */ /* 0x0003e80008000405 */
[----:B------:R0:W-:Y:S04]  /*247a0*/  STS.U16 [R69+UR5+0x13f00], R68 ;  /* 0x013f004445007988 */ /* 0x0001e80008000405 */
[----:B------:R0:W-:Y:S04]  /*247b0*/  STS.U16 [R69+UR5+0x1bf00], R70 ;  /* 0x01bf004645007988 */ /* 0x0001e80008000405 */
[----:B-1----:R1:W5:Y:S04]  /*247c0*/  LDL.LU R67, [R1+0x1020] ;  /* 0x0010200001437983 */ /* 0x0023680000300800 */
[----:B0-----:R1:W5:Y:S04]  /*247d0*/  LDL.LU R68, [R1+0x101c] ;  /* 0x00101c0001447983 */ /* 0x0013680000300800 */
[----:B------:R1:W5:Y:S04]  /*247e0*/  LDL.LU R69, [R1+0x1018] ;  /* 0x0010180001457983 */ /* 0x0003680000300800 */
[----:B------:R1:W5:Y:S04]  /*247f0*/  LDL.LU R70, [R1+0x1014] ;  /* 0x0010140001467983 */ /* 0x0003680000300800 */
[----:B--2---:R0:W-:Y:S04]  /*24800*/  STS.U16 [R102+UR5+0x10380], R71 ;  /* 0x0103804766007988 */ /* 0x0041e80008000405 */
[----:B---3--:R2:W-:Y:S04]  /*24810*/  STS.U16 [R102+UR5+0x18380], R72 ;  /* 0x0183804866007988 */ /* 0x0085e80008000405 */
[----:B----4-:R3:W-:Y:S04]  /*24820*/  STS.U16 [R102+UR5+0x10780], R73 ;  /* 0x0107804966007988 */ /* 0x0107e80008000405 */
[----:B0-----:R1:W5:Y:S04]  /*24830*/  LDL.LU R71, [R1+0x1010] ;  /* 0x0010100001477983 */ /* 0x0013680000300800 */
[----:B--2---:R1:W5:Y:S04]  /*24840*/  LDL.LU R72, [R1+0x100c] ;  /* 0x00100c0001487983 */ /* 0x0043680000300800 */
[----:B---3--:R1:W5:Y:S04]  /*24850*/  LDL.LU R73, [R1+0x1008] ;  /* 0x0010080001497983 */ /* 0x0083680000300800 */
[----:B------:R0:W-:Y:S04]  /*24860*/  STS.U16 [R102+UR5+0x18780], R74 ;  /* 0x0187804a66007988 */ /* 0x0001e80008000405 */
[----:B------:R2:W-:Y:S04]  /*24870*/  STS.U16 [R102+UR5+0x10b80], R75 ;  /* 0x010b804b66007988 */ /* 0x0005e80008000405 */
[----:B------:R3:W-:Y:S04]  /*24880*/  STS.U16 [R102+UR5+0x18b80], R76 ;  /* 0x018b804c66007988 */ /* 0x0007e80008000405 */
        /* <DEDUP_REMOVED lines=53> */
[----:B0-----:R1:W5:Y:S04]  /*24be0*/  LDL.LU R101, [R1+0xf98] ;  /* 0x000f980001657983 */ /* 0x0013680000300800 */
[----:B--2---:R1:W5:Y:S04]  /*24bf0*/  LDL.LU R102, [R1+0xf94] ;  /* 0x000f940001667983 */ /* 0x0043680000300800 */
[----:B------:R-:W2:Y:S04]  /*24c00*/  LDL.LU R2, [R1+0xf90] ;  /* 0x000f900001027983 */ /* 0x000ea80000300800 */
[----:B--2---:R0:W-:Y:S04]  /*24c10*/  STS.U16 [R2+UR5+0x25000], R116 ;  /* 0x0250007402007988 */ /* 0x0041e80008000405 */
[----:B------:R2:W-:Y:S01]  /*24c20*/  STS.U16 [R2+UR5+0x24000], R103 ;  /* 0x0240006702007988 */ /* 0x0005e20008000405 */
[----:B0-----:R-:W-:-:S03]  /*24c30*/  LOP3.LUT R116, R2, 0x10, RZ, 0x3c, !PT ;  /* 0x0000001002747812 */ /* 0x001fc600078e3cff */
        /* <DEDUP_REMOVED lines=11> */
[----:B--2---:R1:W5:Y:S04]  /*24cf0*/  LDL.LU R103, [R1+0xf8c] ;  /* 0x000f8c0001677983 */ /* 0x0043680000300800 */
[----:B0-----:R1:W5:Y:S01]  /*24d00*/  LDL.LU R104, [R1+0xf88] ;  /* 0x000f880001687983 */ /* 0x0013620000300800 */
[----:B---3--:R-:W-:-:S03]  /*24d10*/  LOP3.LUT R124, R2, 0x20, RZ, 0x3c, !PT ;  /* 0x00000020027c7812 */ /* 0x008fc600078e3cff */
[----:B------:R-:W-:Y:S04]  /*24d20*/  STS.U16 [R116+UR5+0x25480], R114 ;  /* 0x0254807274007988 */ /* 0x000fe80008000405 */
[----:B------:R1:W5:Y:S04]  /*24d30*/  LDL.LU R105, [R1+0xf84] ;  /* 0x000f840001697983 */ /* 0x0003680000300800 */
        /* <DEDUP_REMOVED lines=12> */
[----:B------:R0:W-:Y:S04]  /*24e00*/  STS.U16 [R124+UR5+0x25100], R132 ;  /* 0x025100847c007988 */ /* 0x0001e80008000405 */
[----:B------:R1:W5:Y:S04]  /*24e10*/  LDL.LU R112, [R1+0xf68] ;  /* 0x000f680001707983 */ /* 0x0003680000300800 */
[----:B------:R1:W5:Y:S01]  /*24e20*/  LDL.LU R113, [R1+0xf64] ;  /* 0x000f640001717983 */ /* 0x0003620000300800 */
[----:B0-----:R-:W-:-:S03]  /*24e30*/  LOP3.LUT R132, R2, 0x30, RZ, 0x3c, !PT ;  /* 0x0000003002847812 */ /* 0x001fc600078e3cff */
[----:B------:R1:W5:Y:S04]  /*24e40*/  LDL.LU R114, [R1+0xf60] ;  /* 0x000f600001727983 */ /* 0x0003680000300800 */
[----:B------:R0:W-:Y:S04]  /*24e50*/  STS.U16 [R124+UR5+0x25500], R122 ;  /* 0x0255007a7c007988 */ /* 0x0001e80008000405 */
[----:B------:R1:W5:Y:S04]  /*24e60*/  LDL.LU R115, [R1+0xf5c] ;  /* 0x000f5c0001737983 */ /* 0x0003680000300800 */
[----:B------:R2:W-:Y:S04]  /*24e70*/  STS.U16 [R124+UR5+0x25900], R123 ;  /* 0x0259007b7c007988 */ /* 0x0005e80008000405 */
        /* <DEDUP_REMOVED lines=12> */
[----:B0-----:R1:W5:Y:S04]  /*24f40*/  LDL.LU R122, [R1+0xf40] ;  /* 0x000f4000017a7983 */ /* 0x0013680000300800 */
[----:B--2---:R1:W5:Y:S01]  /*24f50*/  LDL.LU R123, [R1+0xf3c] ;  /* 0x000f3c00017b7983 */ /* 0x0043620000300800 */
[----:B---3--:R-:W-:-:S03]  /*24f60*/  LOP3.LUT R140, R2, 0x40, RZ, 0x3c, !PT ;  /* 0x00000040028c7812 */ /* 0x008fc600078e3cff */
[----:B------:R1:W5:Y:S04]  /*24f70*/  LDL.LU R124, [R1+0xf38] ;  /* 0x000f3800017c7983 */ /* 0x0003680000300800 */
[----:B------:R0:W-:Y:S04]  /*24f80*/  STS.U16 [R132+UR5+0x25580], R130 ;  /* 0x0255808284007988 */ /* 0x0001e80008000405 */
        /* <DEDUP_REMOVED lines=10> */
[----:B0-----:R1:W5:Y:S04]  /*25030*/  LDL.LU R130, [R1+0xf20] ;  /* 0x000f200001827983 */ /* 0x0013680000300800 */
[----:B------:R-:W-:Y:S04]  /*25040*/  STS.U16 [R140+UR5+0x24e00], R137 ;  /* 0x024e00898c007988 */ /* 0x000fe80008000405 */
[----:B--2---:R1:W5:Y:S04]  /*25050*/  LDL.LU R131, [R1+0xf1c] ;  /* 0x000f1c0001837983 */ /* 0x0043680000300800 */
[----:B------:R0:W-:Y:S04]  /*25060*/  STS.U16 [R140+UR5+0x25200], R148 ;  /* 0x025200948c007988 */ /* 0x0001e80008000405 */
[----:B---3--:R1:W5:Y:S04]  /*25070*/  LDL.LU R132, [R1+0xf18] ;  /* 0x000f180001847983 */ /* 0x0083680000300800 */
[----:B------:R1:W5:Y:S01]  /*25080*/  LDL.LU R133, [R1+0xf14] ;  /* 0x000f140001857983 */ /* 0x0003620000300800 */
[----:B0-----:R-:W-:-:S03]  /*25090*/  LOP3.LUT R148, R2, 0x50, RZ, 0x3c, !PT ;  /* 0x0000005002947812 */ /* 0x001fc600078e3cff */
[----:B------:R1:W5:Y:S04]  /*250a0*/  LDL.LU R134, [R1+0xf10] ;  /* 0x000f100001867983 */ /* 0x0003680000300800 */
[----:B------:R0:W-:Y:S04]  /*250b0*/  STS.U16 [R140+UR5+0x25600], R138 ;  /* 0x0256008a8c007988 */ /* 0x0001e80008000405 */
[----:B------:R1:W5:Y:S04]  /*250c0*/  LDL.LU R135, [R1+0xf0c] ;  /* 0x000f0c0001877983 */ /* 0x0003680000300800 */
[----:B------:R2:W-:Y:S04]  /*250d0*/  STS.U16 [R140+UR5+0x25a00], R139 ;  /* 0x025a008b8c007988 */ /* 0x0005e80008000405 */
[----:B------:R1:W5:Y:S04]  /*250e0*/  LDL.LU R136, [R1+0xf08] ;  /* 0x000f080001887983 */ /* 0x0003680000300800 */
[----:B------:R3:W-:Y:S04]  /*250f0*/  STS.U16 [R140+UR5+0x25e00], R141 ;  /* 0x025e008d8c007988 */ /* 0x0007e80008000405 */
[----:B------:R1:W5:Y:S04]  /*25100*/  LDL.LU R137, [R1+0xf04] ;  /* 0x000f040001897983 */ /* 0x0003680000300800 */
[----:B------:R4:W-:Y:S04]  /*25110*/  STS.U16 [R148+UR5+0x24280], R142 ;  /* 0x0242808e94007988 */ /* 0x0009e80008000405 */
[----:B0-----:R1:W5:Y:S04]  /*25120*/  LDL.LU R138, [R1+0xf00] ;  /* 0x000f0000018a7983 */ /* 0x0013680000300800 */
[----:B------:R0:W-:Y:S04]  /*25130*/  STS.U16 [R148+UR5+0x24680], R143 ;  /* 0x0246808f94007988 */ /* 0x0001e80008000405 */
[----:B--2---:R1:W5:Y:S04]  /*25140*/  LDL.LU R139, [R1+0xefc] ;  /* 0x000efc00018b7983 */ /* 0x0043680000300800 */
[----:B------:R-:W-:Y:S04]  /*25150*/  STS.U16 [R148+UR5+0x24a80], R144 ;  /* 0x024a809094007988 */ /* 0x000fe80008000405 */
[----:B---3--:R1:W5:Y:S04]  /*25160*/  LDL.LU R140, [R1+0xef8] ;  /* 0x000ef800018c7983 */ /* 0x0083680000300800 */
[----:B------:R-:W-:Y:S04]  /*25170*/  STS.U16 [R148+UR5+0x24e80], R145 ;  /* 0x024e809194007988 */ /* 0x000fe80008000405 */
[----:B------:R1:W5:Y:S04]  /*25180*/  LDL.LU R141, [R1+0xef4] ;  /* 0x000ef400018d7983 */ /* 0x0003680000300800 */
[----:B------:R2:W-:Y:S04]  /*25190*/  STS.U16 [R148+UR5+0x25280], R156 ;  /* 0x0252809c94007988 */ /* 0x0005e80008000405 */
[----:B----4-:R1:W5:Y:S04]  /*251a0*/  LDL.LU R142, [R1+0xef0] ;  /* 0x000ef000018e7983 */ /* 0x0103680000300800 */
[----:B0-----:R1:W5:Y:S01]  /*251b0*/  LDL.LU R143, [R1+0xeec] ;  /* 0x000eec00018f7983 */ /* 0x0013620000300800 */
[----:B--2---:R-:W-:-:S03]  /*251c0*/  LOP3.LUT R156, R2, 0x60, RZ, 0x3c, !PT ;  /* 0x00000060029c7812 */ /* 0x004fc600078e3cff */
[----:B------:R1:W5:Y:S04]  /*251d0*/  LDL.LU R144, [R1+0xee8] ;  /* 0x000ee80001907983 */ /* 0x0003680000300800 */
[----:B------:R0:W-:Y:S04]  /*251e0*/  STS.U16 [R148+UR5+0x25680], R146 ;  /* 0x0256809294007988 */ /* 0x0001e80008000405 */
[----:B------:R1:W5:Y:S04]  /*251f0*/  LDL.LU R145, [R1+0xee4] ;  /* 0x000ee40001917983 */ /* 0x0003680000300800 */
[----:B------:R2:W-:Y:S04]  /*25200*/  STS.U16 [R148+UR5+0x25a80], R147 ;  /* 0x025a809394007988 */ /* 0x0005e80008000405 */
[----:B0-----:R1:W5:Y:S04]  /*25210*/  LDL.LU R146, [R1+0xee0] ;  /* 0x000ee00001927983 */ /* 0x0013680000300800 */
[----:B------:R0:W-:Y:S04]  /*25220*/  STS.U16 [R148+UR5+0x25e80], R149 ;  /* 0x025e809594007988 */ /* 0x0001e80008000405 */
[----:B--2---:R1:W5:Y:S04]  /*25230*/  LDL.LU R147, [R1+0xedc] ;  /* 0x000edc0001937983 */ /* 0x0043680000300800 */
[----:B------:R2:W-:Y:S04]  /*25240*/  STS.U16 [R156+UR5+0x24300], R150 ;  /* 0x024300969c007988 */ /* 0x0005e80008000405 */
[----:B0-----:R1:W5:Y:S04]  /*25250*/  LDL.LU R148, [R1+0xed8] ;  /* 0x000ed80001947983 */ /* 0x0013680000300800 */
[----:B------:R0:W-:Y:S04]  /*25260*/  STS.U16 [R156+UR5+0x24700], R151 ;  /* 0x024700979c007988 */ /* 0x0001e80008000405 */
[----:B------:R1:W5:Y:S04]  /*25270*/  LDL.LU R149, [R1+0xed4] ;  /* 0x000ed40001957983 */ /* 0x0003680000300800 */
[----:B------:R3:W-:Y:S04]  /*25280*/  STS.U16 [R156+UR5+0x24b00], R152 ;  /* 0x024b00989c007988 */ /* 0x0007e80008000405 */
[----:B--2---:R1:W5:Y:S04]  /*25290*/  LDL.LU R150, [R1+0xed0] ;  /* 0x000ed00001967983 */ /* 0x0043680000300800 */
[----:B------:R2:W-:Y:S04]  /*252a0*/  STS.U16 [R156+UR5+0x24f00], R153 ;  /* 0x024f00999c007988 */ /* 0x0005e80008000405 */
[----:B0-----:R1:W5:Y:S04]  /*252b0*/  LDL.LU R151, [R1+0xecc] ;  /* 0x000ecc0001977983 */ /* 0x0013680000300800 */
[----:B------:R0:W-:Y:S04]  /*252c0*/  STS.U16 [R156+UR5+0x25300], R162 ;  /* 0x025300a29c007988 */ /* 0x0001e80008000405 */
[----:B---3--:R1:W5:Y:S04]  /*252d0*/  LDL.LU R152, [R1+0xec8] ;  /* 0x000ec80001987983 */ /* 0x0083680000300800 */
[----:B--2---:R1:W5:Y:S01]  /*252e0*/  LDL.LU R153, [R1+0xec4] ;  /* 0x000ec40001997983 */ /* 0x0043620000300800 */
[----:B0-----:R-:W-:-:S03]  /*252f0*/  LOP3.LUT R162, R2, 0x70, RZ, 0x3c, !PT ;  /* 0x0000007002a27812 */ /* 0x001fc600078e3cff */
[----:B------:R0:W-:Y:S04]  /*25300*/  STS.U16 [R156+UR5+0x25700], R154 ;  /* 0x0257009a9c007988 */ /* 0x0001e80008000405 */
[----:B------:R2:W-:Y:S04]  /*25310*/  STS.U16 [R156+UR5+0x25b00], R155 ;  /* 0x025b009b9c007988 */ /* 0x0005e80008000405 */
[----:B------:R3:W-:Y:S04]  /*25320*/  STS.U16 [R156+UR5+0x25f00], R157 ;  /* 0x025f009d9c007988 */ /* 0x0007e80008000405 */
[----:B0-----:R1:W5:Y:S04]  /*25330*/  LDL.LU R154, [R1+0xec0] ;  /* 0x000ec000019a7983 */ /* 0x0013680000300800 */
[----:B--2---:R1:W5:Y:S04]  /*25340*/  LDL.LU R155, [R1+0xebc] ;  /* 0x000ebc00019b7983 */ /* 0x0043680000300800 */
[----:B---3--:R1:W5:Y:S04]  /*25350*/  LDL.LU R156, [R1+0xeb8] ;  /* 0x000eb800019c7983 */ /* 0x0083680000300800 */
[----:B------:R1:W5:Y:S04]  /*25360*/  LDL.LU R157, [R1+0xeb4] ;  /* 0x000eb400019d7983 */ /* 0x0003680000300800 */
        /* <DEDUP_REMOVED lines=13> */
[----:B------:R2:W-:Y:S01]  /*25440*/  STS.U16 [R162+UR5+0x25f80], R3 ;  /* 0x025f8003a2007988 */ /* 0x0005e20008000405 */
[----:B------:R3:W-:Y:S06]  /*25450*/  MEMBAR.ALL.CTA ;  /* 0x0000000000007992 */ /* 0x0007ec0000008000 */
[----:B---3--:R-:W3:Y:S04]  /*25460*/  FENCE.VIEW.ASYNC.S ;  /* 0x00000000000073c6 */ /* 0x008ee80000000000 */
[----:B0-----:R1:W5:Y:S04]  /*25470*/  LDL.LU R163, [R1+0xe98] ;  /* 0x000e980001a37983 */ /* 0x0013680000300800 */
[----:B--2---:R1:W5:Y:S04]  /*25480*/  LDL.LU R162, [R1+0xe94] ;  /* 0x000e940001a27983 */ /* 0x0043680000300800 */
[----:B------:R1:W5:Y:S01]  /*25490*/  LDL.LU R3, [R1+0xe90] ;  /* 0x000e900001037983 */ /* 0x0003620000300800 */
[----:B------:R-:W-:-:S04]  /*254a0*/  ULEA UR8, UR11, UR5, 0x3 ;  /* 0x000000050b087291 */ /* 0x000fc8000f8e18ff */
[----:B------:R-:W-:Y:S01]  /*254b0*/  UIADD3 UR8, UPT, UPT, UR8, 0x28000, URZ ;  /* 0x0002800008087890 */ /* 0x000fe2000fffe0ff */
[----:B---3--:R-:W-:Y:S06]  /*254c0*/  BAR.SYNC.DEFER_BLOCKING 0x0 ;  /* 0x0000000000007b1d */ /* 0x008fec0000010000 */
[----:B------:R-:W-:Y:S05]  /*254d0*/  @P1 BRA `(.L_x_9) ;  /* 0x0000000000dc1947 */ /* 0x000fea0003800000 */
[----:B------:R0:W-:Y:S01]  /*254e0*/  STL [R1+0xe94], R2 ;  /* 0x000e940201007387 */ /* 0x0001e20000100800 */
[----:B------:R-:W-:Y:S01]  /*254f0*/  UMOV UR70, 0x0 ;  /* 0x0000000000467882 */ /* 0x000fe20000000000 */
[----:B------:R-:W-:Y:S01]  /*25500*/  UMOV UR71, 0x8108010 ;  /* 0x0810801000477882 */ /* 0x000fe20000000000 */
[----:B------:R-:W-:Y:S01]  /*25510*/  UMOV UR15, 0x40004040 ;  /* 0x40004040000f7882 */ /* 0x000fe20000000000 */
[----:B------:R2:W-:Y:S01]  /*25520*/  STL [R1+0xe90], R0 ;  /* 0x000e900001007387 */ /* 0x0005e20000100800 */
[----:B------:R-:W-:Y:S01]  /*25530*/  UMOV UR72, 0x0 ;  /* 0x0000000000487882 */ /* 0x000fe20000000000 */
[----:B------:R-:W-:Y:S01]  /*25540*/  UMOV UR73, 0x8108010 ;  /* 0x0810801000497882 */ /* 0x000fe20000000000 */
[----:B------:R-:W-:Y:S01]  /*25550*/  UMOV UR62, 0x0 ;  /* 0x00000000003e7882 */ /* 0x000fe20000000000 */
[----:B------:R-:W-:Y:S01]  /*25560*/  UMOV UR63, 0x8108010 ;  /* 0x08108010003f7882 */ /* 0x000fe20000000000 */
[----:B------:R-:W-:Y:S01]  /*25570*/  UTCHMMA gdesc[UR14], gdesc[UR60], tmem[UR6], tmem[UR70], idesc[UR71], UPT ;  /* 0x00ff463c0e0075ea */ /* 0x000fe2000b800006 */
[----:B0-----:R-:W-:Y:S01]  /*25580*/  MOV.SPILL R2, UR17 ;  /* 0x0000001100027c02 */ /* 0x001fe20009000f00 */
[----:B------:R-:W-:Y:S01]  /*25590*/  UMOV UR17, 0x8108010 ;  /* 0x0810801000117882 */ /* 0x000fe20000000000 */
[----:B------:R-:W-:Y:S01]  /*255a0*/  UTCHMMA gdesc[UR12], gdesc[UR18], tmem[UR6], tmem[UR72], idesc[UR73], UPT ;  /* 0x00ff48120c0075ea */ /* 0x000fe2000b800006 */
[----:B------:R-:W-:Y:S01]  /*255b0*/  UTCHMMA gdesc[UR20], gdesc[UR22], tmem[UR6], tmem[UR62], idesc[UR63], UPT ;  /* 0x00ff3e16140075ea */ /* 0x000fe2000b800006 */
[----:B--2---:R-:W-:Y:S01]  /*255c0*/  MOV.SPILL R0, UR16 ;  /* 0x0000001000007c02 */ /* 0x004fe20009000f00 */
[----:B------:R-:W-:Y:S01]  /*255d0*/  UMOV UR16, 0x0 ;  /* 0x0000000000107882 */ /* 0x000fe20000000000 */
[----:B------:R-:W-:Y:S01]  /*255e0*/  UMOV UR64, 0x0 ;  /* 0x0000000000407882 */ /* 0x000fe20000000000 */
[----:B------:R0:W-:Y:S01]  /*255f0*/  UTCHMMA gdesc[UR24], gdesc[UR26], tmem[UR6], tmem[UR16], idesc[UR17], UPT ;  /* 0x00ff101a180075ea */ /* 0x0001e2000b800006 */
[----:B------:R-:W-:Y:S01]  /*25600*/  UMOV UR65, 0x8108010 ;  /* 0x0810801000417882 */ /* 0x000fe20000000000 */
[----:B------:R-:W-:-:S02]  /*25610*/  UIADD3 UR76, UPT, UPT, UR6, 0x40, URZ ;  /* 0x00000040064c7890 */ /* 0x000fc4000fffe0ff */
[----:B------:R-:W-:Y:S01]  /*25620*/  UTCHMMA gdesc[UR28], gdesc[UR30], tmem[UR6], tmem[UR64], idesc[UR65], UPT ;  /* 0x00ff401e1c0075ea */ /* 0x000fe2000b800006 */
[----:B------:R-:W-:Y:S01]  /*25630*/  UMOV UR66, 0x0 ;  /* 0x0000000000427882 */ /* 0x000fe20000000000 */
[----:B------:R-:W-:Y:S01]  /*25640*/  UMOV UR67, 0x8108010 ;  /* 0x0810801000437882 */ /* 0x000fe20000000000 */
[----:B------:R-:W-:Y:S02]  /*25650*/  UIADD3 UR77, UPT, UPT, UR6, 0x40, URZ ;  /* 0x00000040064d7890 */ /* 0x000fe4000fffe0ff */
[----:B------:R-:W-:Y:S01]  /*25660*/  UTCHMMA gdesc[UR32], gdesc[UR34], tmem[UR6], tmem[UR66], idesc[UR67], UPT ;  /* 0x00ff4222200075ea */ /* 0x000fe2000b800006 */
[----:B------:R-:W-:Y:S01]  /*25670*/  UMOV UR74, 0x0 ;  /* 0x00000000004a7882 */ /* 0x000fe20000000000 */
[----:B------:R-:W-:Y:S01]  /*25680*/  UMOV UR75, 0x8108010 ;  /* 0x08108010004b7882 */ /* 0x000fe20000000000 */
[----:B0-----:R-:W-:Y:S01]  /*25690*/  R2UR.FILL UR17, R2 ;  /* 0x00000000021172ca */ /* 0x001fe200004e0000 */
[----:B------:R-:W-:Y:S01]  /*256a0*/  UIADD3 UR4, UPT, UPT, UR6, 0x40, URZ ;  /* 0x0000004006047890 */ /* 0x000fe2000fffe0ff */
[----:B------:R0:W5:Y:S01]  /*256b0*/  LDL.LU R2, [R1+0xe94] ;  /* 0x000e940001027983 */ /* 0x0001620000300800 */
[----:B------:R-:W-:Y:S01]  /*256c0*/  R2UR.FILL UR16, R0 ;  /* 0x00000000001072ca */ /* 0x000fe200004e0000 */
[----:B------:R-:W-:Y:S01]  /*256d0*/  UMOV UR68, 0x0 ;  /* 0x0000000000447882 */ /* 0x000fe20000000000 */
[----:B------:R-:W-:Y:S01]  /*256e0*/  UMOV UR69, 0x8108010 ;  /* 0x0810801000457882 */ /* 0x000fe20000000000 */
[----:B------:R0:W5:Y:S01]  /*256f0*/  LDL.LU R0, [R1+0xe90] ;  /* 0x000e900001007983 */ /* 0x0001620000300800 */
[----:B------:R-:W-:-:S02]  /*25700*/  UIADD3 UR10, UPT, UPT, UR6, 0x40, URZ ;  /* 0x00000040060a7890 */ /* 0x000fc4000fffe0ff */
[----:B------:R-:W-:Y:S02]  /*25710*/  UIADD3 UR15, UPT, UPT, UR6, 0x40, URZ ;  /* 0x00000040060f7890 */ /* 0x000fe4000fffe0ff */
[----:B------:R2:W-:Y:S01]  /*25720*/  UTCHMMA gdesc[UR36], gdesc[UR38], tmem[UR6], tmem[UR74], idesc[UR75], UPT ;  /* 0x00ff4a26240075ea */ /* 0x0005e2000b800006 */
[----:B------:R-:W-:Y:S01]  /*25730*/  UTCHMMA gdesc[UR40], gdesc[UR42], tmem[UR6], tmem[UR68], idesc[UR69], UPT ;  /* 0x00ff442a280075ea */ /* 0x000fe2000b800006 */
[----:B------:R-:W-:Y:S01]  /*25740*/  UTCHMMA gdesc[UR44], gdesc[UR60], tmem[UR76], tmem[UR70], idesc[UR71], UPT ;  /* 0x00ff463c2c0075ea */ /* 0x000fe2000b80004c */
[----:B------:R3:W-:Y:S01]  /*25750*/  UTCHMMA gdesc[UR46], gdesc[UR18], tmem[UR77], tmem[UR72], idesc[UR73], UPT ;  /* 0x00ff48122e0075ea */ /* 0x0007e2000b80004d */
[----:B------:R0:W-:Y:S01]  /*25760*/  UTCHMMA gdesc[UR48], gdesc[UR22], tmem[UR4], tmem[UR62], idesc[UR63], UPT ;  /* 0x00ff3e16300075ea */ /* 0x0001e2000b800004 */
[----:B------:R0:W-:Y:S02]  /*25770*/  UTCHMMA gdesc[UR50], gdesc[UR26], tmem[UR10], tmem[UR64], idesc[UR65], UPT ;  /* 0x00ff401a320075ea */ /* 0x0001e4000b80000a */
[----:B------:R0:W-:Y:S01]  /*25780*/  UTCHMMA gdesc[UR52], gdesc[UR30], tmem[UR15], tmem[UR66], idesc[UR67], UPT ;  /* 0x00ff421e340075ea */ /* 0x0001e2000b80000f */
[----:B--2---:R-:W-:-:S02]  /*25790*/  UIADD3 UR74, UPT, UPT, UR6, 0x40, URZ ;  /* 0x00000040064a7890 */ /* 0x004fc4000fffe0ff */
[----:B------:R-:W-:Y:S01]  /*257a0*/  UIADD3 UR75, UPT, UPT, UR6, 0x40, URZ ;  /* 0x00000040064b7890 */ /* 0x000fe2000fffe0ff */
[----:B---3--:R-:W-:Y:S01]  /*257b0*/  UMOV UR72, UR8 ;  /* 0x0000000800487c82 */ /* 0x008fe20008000000 */
[----:B------:R-:W-:Y:S02]  /*257c0*/  UMOV UR73, URZ ;  /* 0x000000ff00497c82 */ /* 0x000fe40008000000 */
[----:B------:R-:W-:Y:S01]  /*257d0*/  UMOV UR77, UR72 ;  /* 0x00000048004d7c82 */ /* 0x000fe20008000000 */
[----:B------:R-:W-:Y:S01]  /*257e0*/  UMOV UR72, 0x0 ;  /* 0x0000000000487882 */ /* 0x000fe20000000000 */
[----:B------:R-:W-:Y:S01]  /*257f0*/  UMOV UR73, 0x8108010 ;  /* 0x0810801000497882 */ /* 0x000fe20000000000 */
[----:B------:R0:W-:Y:S02]  /*25800*/  UTCHMMA gdesc[UR54], gdesc[UR34], tmem[UR74], tmem[UR68], idesc[UR69], UPT ;  /* 0x00ff4422360075ea */ /* 0x0001e4000b80004a */
[----:B------:R0:W-:Y:S01]  /*25810*/  UTCHMMA gdesc[UR56], gdesc[UR38], tmem[UR75], tmem[UR70], idesc[UR71], UPT ;  /* 0x00ff4626380075ea */ /* 0x0001e2000b80004b */
[----:B------:R0:W-:Y:S01]  /*25820*/  UTCHMMA gdesc[UR58], gdesc[UR42], tmem[UR76], tmem[UR72], idesc[UR73], UPT ;  /* 0x00ff482a3a0075ea */ /* 0x0001e2000b80004c */
[----:B------:R0:W-:Y:S01]  /*25830*/  UTCBAR [UR77], URZ ;  /* 0x000000ff4d0073e9 */ /* 0x0001e200080000ff */
[----:B------:R-:W-:Y:S01]  /*25840*/  NOP ;  /* 0x0000000000007918 */ /* 0x000fe20000000000 */
.L_x_9:
[----:B-----5:R2:W-:Y:S04]  /*25850*/  STL [R1+0xe94], R2 ;  /* 0x000e940201007387 */ /* 0x0205e80000100800 */
[----:B--2---:R-:W2:Y:S04]  /*25860*/  LDL R2, [R1+0xe70] ;  /* 0x000e700001027983 */ /* 0x004ea80000100800 */
[----:B------:R3:W-:Y:S04]  /*25870*/  STL [R1+0xe90], R0 ;  /* 0x000e900001007387 */ /* 0x0007e80000100800 */
[----:B---3--:R-:W2:Y:S01]  /*25880*/  LDL R0, [R1+0x590] ;  /* 0x0005900001007983 */ /* 0x008ea20000100800 */
[----:B------:R-:W-:-:S04]  /*25890*/  UIADD3 UR11, UPT, UPT, UR11, 0x1, URZ ;  /* 0x000000010b0b7890 */ /* 0x000fc8000fffe0ff */
[----:B------:R-:W-:-:S04]  /*258a0*/  UISETP.GT.AND UP1, UPT, UR11, 0x1, UPT ;  /* 0x000000010b00788c */ /* 0x000fc8000bf24270 */
[----:B0-----:R-:W-:Y:S02]  /*258b0*/  USEL UR4, URZ, 0x1, !UP1 ;  /* 0x00000001ff047887 */ /* 0x001fe4000c800000 */
[----:B------:R-:W-:Y:S01]  /*258c0*/  USEL UR11, UR11, URZ, !UP1 ;  /* 0x000000ff0b0b7287 */ /* 0x000fe2000c800000 */
[----:B--2---:R-:W-:Y:S02]  /*258d0*/  ISETP.NE.U32.AND P0, PT, R0, R2, PT ;  /* 0x000000020000720c */ /* 0x004fe40003f05070 */
[----:B------:R0:W5:Y:S04]  /*258e0*/  LDL.LU R2, [R1+0xe94] ;  /* 0x000e940001027983 */ /* 0x0001680000300800 */
[----:B------:R0:W5:Y:S01]  /*258f0*/  LDL.LU R0, [R1+0xe90] ;  /* 0x000e900001007983 */ /* 0x0001620000300800 */
[----:B------:R-:W-:-:S03]  /*25900*/  ULOP3.LUT UR10, UR9, UR4, URZ, 0x3c, !UPT ;  /* 0x00000004090a7292 */ /* 0x000fc6000f8e3cff */
[----:B------:R-:W-:-:S04]  /*25910*/  UMOV UR4, UR9 ;  /* 0x0000000900047c82 */ /* 0x000fc80008000000 */
[----:B------:R-:W-:Y:S01]  /*25920*/  UMOV UR9, UR10 ;  /* 0x0000000a00097c82 */ /* 0x000fe20008000000 */
[----:B0-----:R-:W-:Y:S05]  /*25930*/  @P0 BRA `(.L_x_10) ;  /* 0xfffffea000080947 */ /* 0x001fea000383ffff */
.L_x_7:
[----:B------:R-:W0:Y:S08]  /*25940*/  LDC R165, c[0x0][0x3a0] ;  /* 0x0000e800ffa57b82 */ /* 0x000e300000000800 */
[----:B------:R-:W2:Y:S01]  /*25950*/  LDC R3, c[0x0][0x3b4] ;  /* 0x0000ed00ff037b82 */ /* 0x000ea20000000800 */
[----:B0-----:R-:W-:-:S05]  /*25960*/  VIADD R165, R165, 0x7f ;  /* 0x0000007fa5a57836 */ /* 0x001fca0000000000 */
[----:B------:R-:W-:-:S13]  /*25970*/  ISETP.GE.AND P0, PT, R165, 0x80, PT ;  /* 0x00000080a500780c */ /* 0x000fda0003f06270 */
[----:B--2---:R-:W-:Y:S05]  /*25980*/  @!P0 BRA `(.L_x_11) ;  /* 0x0000000000108947 */ /* 0x004fea0003800000 */
[----:B------:R-:W-:-:S06]  /*25990*/  USHF.L.U32 UR4, UR4, 0x1f, URZ ;  /* 0x0000001f04047899 */ /* 0x000fcc00080006ff */
[----:B-----5:R-:W-:-:S04]  /*259a0*/  IMAD.U32 R0, RZ, RZ, UR4 ;  /* 0x00000004ff007e24 */ /* 0x020fc8000f8e00ff */
[----:B------:R-:W0:Y:S02]  /*259b0*/  SYNCS.PHASECHK.TRANS64.TRYWAIT P0, [UR8], R0 ;  /* 0x00000000ff0075a7 */ /* 0x000e240008001108 */
[----:B0-----:R-:W-:Y:S05]  /*259c0*/  @!P0 BRA `(.L_x_12) ;  /* 0x0000003000008947 */ /* 0x001fea0003800000 */
.L_x_11:
[----:B-----5:R-:W2:Y:S01]  /*259d0*/  LDL.LU R145, [R1+0x800] ;  /* 0x0008000001917983 */ /* 0x020ea20000300800 */
[----:B------:R-:W0:Y:S03]  /*259e0*/  LDCU.128 UR8, c[0x0][0x390] ;  /* 0x00007200ff0877ac */ /* 0x000e260008000c00 */
[----:B------:R-:W3:Y:S01]  /*259f0*/  LDL.LU R144, [R1+0x8b0] ;  /* 0x0008b00001907983 */ /* 0x000ee20000300800 */
[C---:B------:R-:W-:Y:S01]  /*25a00*/  VIADD R0, R164.reuse, 0x1 ;  /* 0x00000001a4007836 */ /* 0x040fe20000000000 */
[----:B------:R-:W4:Y:S01]  /*25a10*/  LDCU UR4, c[0x0][0x3b8] ;  /* 0x00007700ff0477ac */ /* 0x000f220008000800 */
[C---:B------:R-:W-:Y:S01]  /*25a20*/  VIADD R2, R164.reuse, 0x2 ;  /* 0x00000002a4027836 */ /* 0x040fe20000000000 */
[----:B------:R-:W-:Y:S01]  /*25a30*/  BAR.SYNC.DEFER_BLOCKING 0x0 ;  /* 0x0000000000007b1d */ /* 0x000fe20000010000 */
[C---:B------:R-:W-:Y:S02]  /*25a40*/  VIADD R133, R164.reuse, 0x4 ;  /* 0x00000004a4857836 */ /* 0x040fe40000000000 */
[----:B------:R-:W-:-:S02]  /*25a50*/  VIADD R132, R164, 0x3 ;  /* 0x00000003a4847836 */ /* 0x000fc40000000000 */
[----:B------:R-:W-:Y:S01]  /*25a60*/  VIADD R141, R164, 0x5 ;  /* 0x00000005a48d7836 */ /* 0x000fe20000000000 */
[----:B0-----:R-:W-:Y:S02]  /*25a70*/  ISETP.GE.AND P5, PT, R0, UR11, PT ;  /* 0x0000000b00007c0c */ /* 0x001fe4000bfa6270 */
[----:B------:R-:W-:Y:S02]  /*25a80*/  ISETP.GE.AND P3, PT, R2, UR11, PT ;  /* 0x0000000b02007c0c */ /* 0x000fe4000bf66270 */
[----:B------:R-:W-:Y:S01]  /*25a90*/  ISETP.GE.AND P0, PT, R133, UR11, PT ;  /* 0x0000000b85007c0c */ /* 0x000fe2000bf06270 */
[----:B----4-:R-:W-:Y:S01]  /*25aa0*/  IMAD R133, R164, UR4, RZ ;  /* 0x00000004a4857c24 */ /* 0x010fe2000f8e02ff */
[----:B------:R-:W-:-:S03]  /*25ab0*/  ISETP.GE.AND P4, PT, R132, UR11, PT ;  /* 0x0000000b84007c0c */ /* 0x000fc6000bf86270 */
[----:B------:R-:W-:Y:S01]  /*25ac0*/  VIADD R139, R133, UR4 ;  /* 0x00000004858b7c36 */ /* 0x000fe20008000000 */
[----:B------:R-:W0:Y:S02]  /*25ad0*/  @!P2 SYNCS.CCTL.IV [UR5+0x28000] ;  /* 0x02800000ff00a9b1 */ /* 0x000e240008000005 */
[----:B0-----:R-:W-:Y:S06]  /*25ae0*/  BAR.SYNC.DEFER_BLOCKING 0x0 ;  /* 0x0000000000007b1d */ /* 0x001fec0000010000 */
[----:B------:R-:W0:Y:S01]  /*25af0*/  LDTM.x128 R4, tmem[UR7] ;  /* 0x00000007000479ee */ /* 0x000e2200083c0000 */
[----:B------:R-:W4:Y:S01]  /*25b00*/  @!P2 SYNCS.CCTL.IV [UR5+0x28008] ;  /* 0x02800800ff00a9b1 */ /* 0x000f220008000005 */
[----:B------:R-:W-:Y:S01]  /*25b10*/  ISETP.GE.AND P2, PT, R164, UR11, PT ;  /* 0x0000000ba4007c0c */ /* 0x000fe2000bf46270 */
[----:B------:R-:W-:Y:S01]  /*25b20*/  NOP ;  /* 0x0000000000007918 */ /* 0x000fe20000000000 */
[----:B0-----:R-:W-:-:S02]  /*25b30*/  F2FP.F16.F32.PACK_AB R138, R5, R4 ;  /* 0x00000004058a723e */ /* 0x001fc400000000ff */
[----:B------:R-:W-:Y:S02]  /*25b40*/  F2FP.F16.F32.PACK_AB R140, R69, R68 ;  /* 0x00000044458c723e */ /* 0x000fe400000000ff */
[----:B------:R-:W-:Y:S02]  /*25b50*/  PRMT R142, R138, 0x7632, R142 ;  /* 0x000076328a8e7816 */ /* 0x000fe4000000008e */
[----:B------:R-:W-:Y:S02]  /*25b60*/  PRMT R143, R140, 0x7632, R143 ;  /* 0x000076328c8f7816 */ /* 0x000fe4000000008f */
[----:B------:R-:W-:Y:S02]  /*25b70*/  F2FP.F16.F32.PACK_AB R72, R73, R72 ;  /* 0x000000484948723e */ /* 0x000fe400000000ff */
[----:B------:R-:W-:Y:S01]  /*25b80*/  F2FP.F16.F32.PACK_AB R74, R75, R74 ;  /* 0x0000004a4b4a723e */ /* 0x000fe200000000ff */
[----:B------:R-:W-:Y:S01]  /*25b90*/  VIADD R75, R164, 0xa ;  /* 0x0000000aa44b7836 */ /* 0x000fe20000000000 */
[----:B------:R-:W-:-:S02]  /*25ba0*/  F2FP.F16.F32.PACK_AB R12, R13, R12 ;  /* 0x0000000c0d0c723e */ /* 0x000fc400000000ff */
[----:B------:R-:W-:Y:S02]  /*25bb0*/  F2FP.F16.F32.PACK_AB R76, R77, R76 ;  /* 0x0000004c4d4c723e */ /* 0x000fe400000000ff */
[----:B------:R-:W-:Y:S02]  /*25bc0*/  F2FP.F16.F32.PACK_AB R14, R15, R14 ;  /* 0x0000000e0f0e723e */ /* 0x000fe400000000ff */
[----:B------:R-:W-:Y:S02]  /*25bd0*/  F2FP.F16.F32.PACK_AB R78, R79, R78 ;  /* 0x0000004e4f4e723e */ /* 0x000fe400000000ff */
[----:B------:R-:W-:Y:S02]  /*25be0*/  F2FP.F16.F32.PACK_AB R16, R17, R16 ;  /* 0x000000101110723e */ /* 0x000fe400000000ff */
[----:B------:R-:W-:Y:S02]  /*25bf0*/  F2FP.F16.F32.PACK_AB R80, R81, R80 ;  /* 0x000000505150723e */ /* 0x000fe400000000ff */
        /* <DEDUP_REMOVED lines=49> */
[----:B------:R-:W-:Y:S01]  /*25f10*/  F2FP.F16.F32.PACK_AB R67, R131, R67 ;  /* 0x000000438343723e */ /* 0x000fe200000000ff */
[C---:B--2---:R-:W-:Y:S01]  /*25f20*/  IMAD R0, R145.reuse, R3, RZ ;  /* 0x0000000391007224 */ /* 0x044fe200078e02ff */
[----:B------:R-:W-:-:S03]  /*25f30*/  ISETP.GE.AND P1, PT, R145, UR10, PT ;  /* 0x0000000a91007c0c */ /* 0x000fc6000bf26270 */
[----:B------:R-:W-:Y:S01]  /*25f40*/  IMAD R3, R3, 0x80, R0 ;  /* 0x0000008003037824 */ /* 0x000fe200078e0200 */
[----:B------:R-:W-:Y:S02]  /*25f50*/  LEA R4, P6, R0, UR8, 0x1 ;  /* 0x0000000800047c11 */ /* 0x000fe4000f8c08ff */
[----:B------:R-:W-:Y:S02]  /*25f60*/  ISETP.LT.AND P1, PT, R164, UR11, !P1 ;  /* 0x0000000ba4007c0c */ /* 0x000fe4000cf21270 */
[----:B------:R-:W-:Y:S02]  /*25f70*/  LEA.HI.X.SX32 R5, R0, UR9, 0x1, P6 ;  /* 0x0000000900057c11 */ /* 0x000fe4000b0f0eff */
[----:B------:R-:W-:Y:S02]  /*25f80*/  LEA R2, P6, R3, UR8, 0x1 ;  /* 0x0000000803027c11 */ /* 0x000fe4000f8c08ff */
[----:B---3--:R-:W-:Y:S01]  /*25f90*/  ISETP.LT.AND P2, PT, R144, UR10, !P2 ;  /* 0x0000000a90007c0c */ /* 0x008fe2000d741270 */
[----:B------:R-:W-:Y:S01]  /*25fa0*/  IMAD.WIDE R68, R133, 0x2, R4 ;  /* 0x0000000285447825 */ /* 0x000fe200078e0204 */
[----:B------:R-:W-:-:S02]  /*25fb0*/  LEA.HI.X.SX32 R3, R3, UR9, 0x1, P6 ;  /* 0x0000000903037c11 */ /* 0x000fc4000b0f0eff */
[----:B------:R-:W-:Y:S01]  /*25fc0*/  ISETP.LT.AND P6, PT, R145, UR10, !P5 ;  /* 0x0000000a91007c0c */ /* 0x000fe2000efc1270 */
[----:B------:R-:W-:Y:S01]  /*25fd0*/  IMAD.WIDE R134, R139, 0x2, R4 ;  /* 0x000000028b867825 */ /* 0x000fe200078e0204 */
[----:B------:R-:W-:Y:S01]  /*25fe0*/  ISETP.LT.AND P5, PT, R144, UR10, !P5 ;  /* 0x0000000a90007c0c */ /* 0x000fe2000efa1270 */
[----:B------:R0:W-:Y:S01]  /*25ff0*/  @P1 STG.E.U16 desc[UR16][R68.64], R138 ;  /* 0x0000008a44001986 */ /* 0x0001e2000c101510 */
[----:B------:R-:W-:Y:S01]  /*26000*/  F2FP.F16.F32.PACK_AB R0, R7, R6 ;  /* 0x000000060700723e */ /* 0x000fe200000000ff */
[----:B------:R-:W-:Y:S01]  /*26010*/  IMAD.WIDE R132, R133, 0x2, R2 ;  /* 0x0000000285847825 */ /* 0x000fe200078e0202 */
[----:B------:R-:W-:-:S03]  /*26020*/  ISETP.GE.AND P1, PT, R141, UR11, PT ;  /* 0x0000000b8d007c0c */ /* 0x000fc6000bf26270 */
[----:B------:R-:W-:Y:S01]  /*26030*/  IMAD.WIDE R136, R139, 0x2, R2 ;  /* 0x000000028b887825 */ /* 0x000fe200078e0202 */
[----:B------:R2:W-:Y:S01]  /*26040*/  @P2 STG.E.U16 desc[UR16][R132.64], R140 ;  /* 0x0000008c84002986 */ /* 0x0005e2000c101510 */
[----:B------:R-:W-:Y:S02]  /*26050*/  ISETP.LT.AND P2, PT, R145, UR10, !P3 ;  /* 0x0000000a91007c0c */ /* 0x000fe4000df41270 */
[----:B------:R-:W-:Y:S01]  /*26060*/  ISETP.LT.AND P3, PT, R144, UR10, !P3 ;  /* 0x0000000a90007c0c */ /* 0x000fe2000df61270 */
[----:B------:R3:W-:Y:S01]  /*26070*/  @P6 STG.E.U16 desc[UR16][R134.64], R142 ;  /* 0x0000008e86006986 */ /* 0x0007e2000c101510 */
[----:B------:R-:W-:Y:S01]  /*26080*/  VIADD R139, R139, UR4 ;  /* 0x000000048b8b7c36 */ /* 0x000fe20008000000 */
[----:B------:R-:W-:Y:S01]  /*26090*/  ISETP.LT.AND P6, PT, R145, UR10, !P4 ;  /* 0x0000000a91007c0c */ /* 0x000fe2000e7c1270 */
[----:B0-----:R-:W-:Y:S01]  /*260a0*/  VIADD R138, R164, 0x6 ;  /* 0x00000006a48a7836 */ /* 0x001fe20000000000 */
[----:B------:R-:W-:Y:S01]  /*260b0*/  @P5 STG.E.U16 desc[UR16][R136.64], R143 ;  /* 0x0000008f88005986 */ /* 0x000fe2000c101510 */
[C---:B------:R-:W-:Y:S01]  /*260c0*/  VIADD R141, R139.reuse, UR4 ;  /* 0x000000048b8d7c36 */ /* 0x040fe20008000000 */
[----:B------:R-:W-:Y:S01]  /*260d0*/  ISETP.LT.AND P4, PT, R144, UR10, !P4 ;  /* 0x0000000a90007c0c */ /* 0x000fe2000e781270 */
[----:B------:R-:W-:Y:S01]  /*260e0*/  IMAD.WIDE R6, R139, 0x2, R4 ;  /* 0x000000028b067825 */ /* 0x000fe200078e0204 */
[----:B--2---:R-:W-:-:S02]  /*260f0*/  F2FP.F16.F32.PACK_AB R133, R71, R70 ;  /* 0x000000464785723e */ /* 0x004fc400000000ff */
[----:B------:R-:W-:Y:S01]  /*26100*/  ISETP.GE.AND P5, PT, R138, UR11, PT ;  /* 0x0000000b8a007c0c */ /* 0x000fe2000bfa6270 */
[----:B------:R-:W-:Y:S01]  /*26110*/  IMAD.WIDE R68, R139, 0x2, R2 ;  /* 0x000000028b447825 */ /* 0x000fe200078e0202 */
[C---:B---3--:R-:W-:Y:S02]  /*26120*/  PRMT R134, R0.reuse, 0x7610, R134 ;  /* 0x0000761000867816 */ /* 0x048fe40000000086 */
[----:B------:R-:W-:Y:S01]  /*26130*/  PRMT R135, R0, 0x7632, R135 ;  /* 0x0000763200877816 */ /* 0x000fe20000000087 */
[----:B------:R-:W-:Y:S01]  /*26140*/  IMAD.WIDE R70, R141, 0x2, R4 ;  /* 0x000000028d467825 */ /* 0x000fe200078e0204 */
[----:B------:R-:W-:Y:S01]  /*26150*/  F2FP.F16.F32.PACK_AB R0, R9, R8 ;  /* 0x000000080900723e */ /* 0x000fe200000000ff */
[----:B------:R0:W-:Y:S02]  /*26160*/  @P2 STG.E.U16 desc[UR16][R6.64], R134 ;  /* 0x0000008606002986 */ /* 0x0001e4000c101510 */
[----:B------:R-:W-:Y:S02]  /*26170*/  VIADD R73, R141, UR4 ;  /* 0x000000048d497c36 */ /* 0x000fe40008000000 */
[----:B------:R2:W-:Y:S01]  /*26180*/  @P3 STG.E.U16 desc[UR16][R68.64], R133 ;  /* 0x0000008544003986 */ /* 0x0005e2000c101510 */
[----:B------:R-:W-:-:S02]  /*26190*/  VIADD R132, R164, 0x7 ;  /* 0x00000007a4847836 */ /* 0x000fc40000000000 */
[----:B------:R-:W-:Y:S01]  /*261a0*/  IMAD.WIDE R8, R73, 0x2, R4 ;  /* 0x0000000249087825 */ /* 0x000fe200078e0204 */
[----:B------:R3:W-:Y:S01]  /*261b0*/  @P6 STG.E.U16 desc[UR16][R70.64], R135 ;  /* 0x0000008746006986 */ /* 0x0007e2000c101510 */
[----:B------:R-:W-:Y:S02]  /*261c0*/  ISETP.LT.AND P6, PT, R145, UR10, !P0 ;  /* 0x0000000a91007c0c */ /* 0x000fe4000c7c1270 */
[----:B------:R-:W-:Y:S01]  /*261d0*/  ISETP.LT.AND P0, PT, R144, UR10, !P0 ;  /* 0x0000000a90007c0c */ /* 0x000fe2000c701270 */
[----:B0-----:R-:W-:Y:S01]  /*261e0*/  IMAD.WIDE R6, R141, 0x2, R2 ;  /* 0x000000028d067825 */ /* 0x001fe200078e0202 */
[----:B------:R-:W-:Y:S02]  /*261f0*/  ISETP.GE.AND P2, PT, R132, UR11, PT ;  /* 0x0000000b84007c0c */ /* 0x000fe4000bf46270 */
[----:B--2---:R-:W-:Y:S01]  /*26200*/  PRMT R133, R133, 0x7632, R133 ;  /* 0x0000763285857816 */ /* 0x004fe20000000085 */
[----:B------:R-:W-:Y:S01]  /*26210*/  IMAD.WIDE R68, R73, 0x2, R2 ;  /* 0x0000000249447825 */ /* 0x000fe200078e0202 */
[----:B---3--:R-:W-:-:S03]  /*26220*/  F2FP.F16.F32.PACK_AB R70, R11, R10 ;  /* 0x0000000a0b46723e */ /* 0x008fc600000000ff */
[----:B------:R0:W-:Y:S01]  /*26230*/  @P4 STG.E.U16 desc[UR16][R6.64], R133 ;  /* 0x0000008506004986 */ /* 0x0001e2000c101510 */
[----:B------:R-:W-:Y:S02]  /*26240*/  VIADD R73, R73, UR4 ;  /* 0x0000000449497c36 */ /* 0x000fe40008000000 */
[----:B------:R-:W-:Y:S01]  /*26250*/  VIADD R132, R164, 0x8 ;  /* 0x00000008a4847836 */ /* 0x000fe20000000000 */
[----:B------:R2:W-:Y:S01]  /*26260*/  @P6 STG.E.U16 desc[UR16][R8.64], R0 ;  /* 0x0000000008006986 */ /* 0x0005e2000c101510 */
[----:B------:R-:W-:Y:S01]  /*26270*/  ISETP.LT.AND P6, PT, R145, UR10, !P5 ;  /* 0x0000000a91007c0c */ /* 0x000fe2000efc1270 */
[----:B------:R-:W-:Y:S01]  /*26280*/  VIADD R71, R73, UR4 ;  /* 0x0000000449477c36 */ /* 0x000fe20008000000 */
[C---:B------:R-:W-:Y:S01]  /*26290*/  ISETP.LT.AND P5, PT, R144.reuse, UR10, !P5 ;  /* 0x0000000a90007c0c */ /* 0x040fe2000efa1270 */
[----:B------:R3:W-:Y:S01]  /*262a0*/  @P0 STG.E.U16 desc[UR16][R68.64], R72 ;  /* 0x0000004844000986 */ /* 0x0007e2000c101510 */
[----:B------:R-:W-:Y:S01]  /*262b0*/  ISETP.LT.AND P0, PT, R145, UR10, !P1 ;  /* 0x0000000a91007c0c */ /* 0x000fe2000cf01270 */
[----:B------:R-:W-:Y:S01]  /*262c0*/  IMAD.WIDE R10, R71, 0x2, R4 ;  /* 0x00000002470a7825 */ /* 0x000fe200078e0204 */
[----:B------:R-:W-:-:S02]  /*262d0*/  ISETP.LT.AND P1, PT, R144, UR10, !P1 ;  /* 0x0000000a90007c0c */ /* 0x000fc4000cf21270 */
[----:B------:R-:W-:Y:S01]  /*262e0*/  ISETP.GE.AND P3, PT, R132, UR11, PT ;  /* 0x0000000b84007c0c */ /* 0x000fe2000bf66270 */
[----:B0-----:R-:W-:-:S04]  /*262f0*/  IMAD.WIDE R6, R73, 0x2, R4 ;  /* 0x0000000249067825 */ /* 0x001fc800078e0204 */
[----:B--2---:R-:W-:Y:S01]  /*26300*/  IMAD.WIDE R8, R73, 0x2, R2 ;  /* 0x0000000249087825 */ /* 0x004fe200078e0202 */
[----:B---3--:R-:W-:-:S03]  /*26310*/  PRMT R72, R0, 0x7632, R72 ;  /* 0x0000763200487816 */ /* 0x008fc60000000048 */
[C---:B------:R-:W-:Y:S01]  /*26320*/  IMAD.WIDE R68, R71.reuse, 0x2, R2 ;  /* 0x0000000247447825 */ /* 0x040fe200078e0202 */
[----:B------:R-:W-:Y:S02]  /*26330*/  IADD3 R0, PT, PT, R164, 0xb, RZ ;  /* 0x0000000ba4007810 */ /* 0x000fe40007ffe0ff */
[----:B------:R-:W-:Y:S01]  /*26340*/  PRMT R73, R72, 0x7632, R73 ;  /* 0x0000763248497816 */ /* 0x000fe20000000049 */
[----:B------:R0:W-:Y:S01]  /*26350*/  @P0 STG.E.U16 desc[UR16][R6.64], R72 ;  /* 0x0000004806000986 */ /* 0x0001e2000c101510 */
[----:B------:R-:W-:Y:S01]  /*26360*/  VIADD R71, R71, UR4 ;  /* 0x0000000447477c36 */ /* 0x000fe20008000000 */
[----:B------:R-:W-:Y:S01]  /*26370*/  ISETP.GE.AND P0, PT, R75, UR11, PT ;  /* 0x0000000b4b007c0c */ /* 0x000fe2000bf06270 */
[----:B------:R-:W-:Y:S01]  /*26380*/  VIADD R134, R164, 0x9 ;  /* 0x00000009a4867836 */ /* 0x000fe20000000000 */
[----:B------:R2:W-:Y:S01]  /*26390*/  @P1 STG.E.U16 desc[UR16][R8.64], R73 ;  /* 0x0000004908001986 */ /* 0x0005e2000c101510 */
[----:B------:R-:W-:Y:S01]  /*263a0*/  ISETP.LT.AND P1, PT, R145, UR10, !P2 ;  /* 0x0000000a91007c0c */ /* 0x000fe2000d721270 */
[----:B------:R-:W-:Y:S01]  /*263b0*/  VIADD R13, R71, UR4 ;  /* 0x00000004470d7c36 */ /* 0x000fe20008000000 */
[----:B------:R-:W-:Y:S01]  /*263c0*/  ISETP.LT.AND P2, PT, R144, UR10, !P2 ;  /* 0x0000000a90007c0c */ /* 0x000fe2000d741270 */
[----:B------:R3:W-:Y:S01]  /*263d0*/  @P6 STG.E.U16 desc[UR16][R10.64], R70 ;  /* 0x000000460a006986 */ /* 0x0007e2000c101510 */
[----:B------:R-:W-:-:S02]  /*263e0*/  ISETP.LT.AND P6, PT, R145, UR10, !P3 ;  /* 0x0000000a91007c0c */ /* 0x000fc4000dfc1270 */
[----:B------:R-:W-:Y:S01]  /*263f0*/  PRMT R75, R70, 0x7632, R75 ;  /* 0x00007632464b7816 */ /* 0x000fe2000000004b */
[C---:B0-----:R-:W-:Y:S01]  /*26400*/  IMAD.WIDE R6, R71.reuse, 0x2, R4 ;  /* 0x0000000247067825 */ /* 0x041fe200078e0204 */
[----:B------:R-:W-:Y:S01]  /*26410*/  ISETP.GE.AND P4, PT, R134, UR11, PT ;  /* 0x0000000b86007c0c */ /* 0x000fe2000bf86270 */
[----:B------:R0:W-:Y:S01]  /*26420*/  @P5 STG.E.U16 desc[UR16][R68.64], R74 ;  /* 0x0000004a44005986 */ /* 0x0001e2000c101510 */
[----:B------:R-:W-:Y:S01]  /*26430*/  ISETP.LT.AND P3, PT, R144, UR10, !P3 ;  /* 0x0000000a90007c0c */ /* 0x000fe2000df61270 */
[----:B--2---:R-:W-:Y:S01]  /*26440*/  IMAD.WIDE R8, R71, 0x2, R2 ;  /* 0x0000000247087825 */ /* 0x004fe200078e0202 */
[----:B------:R-:W-:Y:S01]  /*26450*/  PRMT R71, R12, 0x7632, R71 ;  /* 0x000076320c477816 */ /* 0x000fe20000000047 */
[----:B------:R2:W-:Y:S01]  /*26460*/  @P1 STG.E.U16 desc[UR16][R6.64], R75 ;  /* 0x0000004b06001986 */ /* 0x0005e2000c101510 */
[----:B------:R-:W-:Y:S01]  /*26470*/  ISETP.GE.AND P5, PT, R0, UR11, PT ;  /* 0x0000000b00007c0c */ /* 0x000fe2000bfa6270 */
[----:B---3--:R-:W-:Y:S01]  /*26480*/  IMAD.WIDE R10, R13, 0x2, R4 ;  /* 0x000000020d0a7825 */ /* 0x008fe200078e0204 */
[----:B------:R-:W-:-:S03]  /*26490*/  PRMT R70, R74, 0x7632, R70 ;  /* 0x000076324a467816 */ /* 0x000fc60000000046 */
[C---:B------:R-:W-:Y:S02]  /*264a0*/  VIADD R72, R164.reuse, 0xc ;  /* 0x0000000ca4487836 */ /* 0x040fe40000000000 */
[----:B------:R3:W-:Y:S01]  /*264b0*/  @P2 STG.E.U16 desc[UR16][R8.64], R70 ;  /* 0x0000004608002986 */ /* 0x0007e2000c101510 */
[----:B0-----:R-:W-:Y:S02]  /*264c0*/  VIADD R69, R13, UR4 ;  /* 0x000000040d457c36 */ /* 0x001fe40008000000 */
[----:B------:R-:W-:Y:S01]  /*264d0*/  VIADD R68, R164, 0xe ;  /* 0x0000000ea4447836 */ /* 0x000fe20000000000 */
[----:B------:R0:W-:Y:S01]  /*264e0*/  @P6 STG.E.U16 desc[UR16][R10.64], R12 ;  /* 0x0000000c0a006986 */ /* 0x0001e2000c101510 */
[----:B------:R-:W-:Y:S01]  /*264f0*/  ISETP.LT.AND P6, PT, R145, UR10, !P4 ;  /* 0x0000000a91007c0c */ /* 0x000fe2000e7c1270 */
[----:B--2---:R-:W-:Y:S01]  /*26500*/  IMAD.WIDE R6, R13, 0x2, R2 ;  /* 0x000000020d067825 */ /* 0x004fe200078e0202 */
[----:B------:R-:W-:Y:S02]  /*26510*/  ISETP.LT.AND P4, PT, R144, UR10, !P4 ;  /* 0x0000000a90007c0c */ /* 0x000fe4000e781270 */
[----:B------:R-:W-:Y:S01]  /*26520*/  ISETP.GE.AND P1, PT, R72, UR11, PT ;  /* 0x0000000b48007c0c */ /* 0x000fe2000bf26270 */
[----:B------:R-:W-:Y:S01]  /*26530*/  VIADD R0, R164, 0xd ;  /* 0x0000000da4007836 */ /* 0x000fe20000000000 */
[----:B------:R2:W-:Y:S01]  /*26540*/  @P3 STG.E.U16 desc[UR16][R6.64], R76 ;  /* 0x0000004c06003986 */ /* 0x0005e2000c101510 */
[----:B---3--:R-:W-:Y:S01]  /*26550*/  IMAD.WIDE R8, R69, 0x2, R4 ;  /* 0x0000000245087825 */ /* 0x008fe200078e0204 */
[----:B------:R-:W-:-:S02]  /*26560*/  ISETP.GE.AND P3, PT, R68, UR11, PT ;  /* 0x0000000b44007c0c */ /* 0x000fc4000bf66270 */
[----:B------:R-:W-:Y:S01]  /*26570*/  PRMT R68, R14, 0x7632, R68 ;  /* 0x000076320e447816 */ /* 0x000fe20000000044 */
[----:B0-----:R-:W-:Y:S01]  /*26580*/  IMAD.WIDE R10, R69, 0x2, R2 ;  /* 0x00000002450a7825 */ /* 0x001fe200078e0202 */
[----:B------:R-:W-:Y:S01]  /*26590*/  PRMT R12, R76, 0x7632, R12 ;  /* 0x000076324c0c7816 */ /* 0x000fe2000000000c */
[----:B------:R0:W-:Y:S01]  /*265a0*/  @P6 STG.E.U16 desc[UR16][R8.64], R71 ;  /* 0x0000004708006986 */ /* 0x0001e2000c101510 */
[----:B------:R-:W-:Y:S01]  /*265b0*/  ISETP.LT.AND P6, PT, R145, UR10, !P5 ;  /* 0x0000000a91007c0c */ /* 0x000fe2000efc1270 */
[----:B------:R-:W-:Y:S01]  /*265c0*/  VIADD R69, R69, UR4 ;  /* 0x0000000445457c36 */ /* 0x000fe20008000000 */
[----:B------:R-:W-:Y:S01]  /*265d0*/  ISETP.GE.AND P2, PT, R0, UR11, PT ;  /* 0x0000000b00007c0c */ /* 0x000fe2000bf46270 */
[----:B------:R3:W-:Y:S01]  /*265e0*/  @P4 STG.E.U16 desc[UR16][R10.64], R12 ;  /* 0x0000000c0a004986 */ /* 0x0007e2000c101510 */
[----:B------:R-:W-:Y:S01]  /*265f0*/  ISETP.LT.AND P4, PT, R145, UR10, !P0 ;  /* 0x0000000a91007c0c */ /* 0x000fe2000c781270 */
[C---:B------:R-:W-:Y:S01]  /*26600*/  VIADD R15, R69.reuse, UR4 ;  /* 0x00000004450f7c36 */ /* 0x040fe20008000000 */
[C---:B------:R-:W-:Y:S01]  /*26610*/  ISETP.LT.AND P0, PT, R144.reuse, UR10, !P0 ;  /* 0x0000000a90007c0c */ /* 0x040fe2000c701270 */
[----:B--2---:R-:W-:Y:S01]  /*26620*/  IMAD.WIDE R6, R69, 0x2, R4 ;  /* 0x0000000245067825 */ /* 0x004fe200078e0204 */
[----:B------:R-:W-:-:S02]  /*26630*/  ISETP.LT.AND P5, PT, R144, UR10, !P5 ;  /* 0x0000000a90007c0c */ /* 0x000fc4000efa1270 */
[----:B------:R-:W-:Y:S01]  /*26640*/  PRMT R70, R78, 0x7632, R70 ;  /* 0x000076324e467816 */ /* 0x000fe20000000046 */
[----:B0-----:R-:W-:-:S04]  /*26650*/  IMAD.WIDE R8, R69, 0x2, R2 ;  /* 0x0000000245087825 */ /* 0x001fc800078e0202 */
[C---:B---3--:R-:W-:Y:S02]  /*26660*/  IMAD.WIDE R10, R15.reuse, 0x2, R4 ;  /* 0x000000020f0a7825 */ /* 0x048fe400078e0204 */
[----:B------:R0:W-:Y:S02]  /*26670*/  @P4 STG.E.U16 desc[UR16][R6.64], R14 ;  /* 0x0000000e06004986 */ /* 0x0001e4000c101510 */
[----:B------:R-:W-:Y:S02]  /*26680*/  IMAD.WIDE R12, R15, 0x2, R2 ;  /* 0x000000020f0c7825 */ /* 0x000fe400078e0202 */
[----:B------:R2:W-:Y:S01]  /*26690*/  @P0 STG.E.U16 desc[UR16][R8.64], R78 ;  /* 0x0000004e08000986 */ /* 0x0005e2000c101510 */
[----:B------:R-:W-:Y:S01]  /*266a0*/  ISETP.LT.AND P0, PT, R145, UR10, !P1 ;  /* 0x0000000a91007c0c */ /* 0x000fe2000cf01270 */
[----:B------:R-:W-:Y:S01]  /*266b0*/  VIADD R15, R15, UR4 ;  /* 0x000000040f0f7c36 */ /* 0x000fe20008000000 */
[C---:B------:R-:W-:Y:S01]  /*266c0*/  ISETP.LT.AND P1, PT, R144.reuse, UR10, !P1 ;  /* 0x0000000a90007c0c */ /* 0x040fe2000cf21270 */
[----:B------:R3:W-:Y:S01]  /*266d0*/  @P6 STG.E.U16 desc[UR16][R10.64], R68 ;  /* 0x000000440a006986 */ /* 0x0007e2000c101510 */
[----:B------:R-:W-:Y:S01]  /*266e0*/  ISETP.LT.AND P6, PT, R145, UR10, !P2 ;  /* 0x0000000a91007c0c */ /* 0x000fe2000d7c1270 */
[C---:B------:R-:W-:Y:S01]  /*266f0*/  VIADD R17, R15.reuse, UR4 ;  /* 0x000000040f117c36 */ /* 0x040fe20008000000 */
[----:B------:R-:W-:Y:S01]  /*26700*/  ISETP.LT.AND P2, PT, R144, UR10, !P2 ;  /* 0x0000000a90007c0c */ /* 0x000fe2000d741270 */
[C---:B0-----:R-:W-:Y:S01]  /*26710*/  IMAD.WIDE R6, R15.reuse, 0x2, R4 ;  /* 0x000000020f067825 */ /* 0x041fe200078e0204 */
[----:B------:R0:W-:Y:S03]  /*26720*/  @P5 STG.E.U16 desc[UR16][R12.64], R70 ;  /* 0x000000460c005986 */ /* 0x0001e6000c101510 */
[----:B--2---:R-:W-:-:S02]  /*26730*/  IMAD.WIDE R8, R15, 0x2, R2 ;  /* 0x000000020f087825 */ /* 0x004fc400078e0202 */
[----:B------:R2:W-:Y:S01]  /*26740*/  @P0 STG.E.U16 desc[UR16][R6.64], R16 ;  /* 0x0000001006000986 */ /* 0x0005e2000c101510 */
[----:B---3--:R-:W-:Y:S01]  /*26750*/  PRMT R68, R16, 0x7632, R68 ;  /* 0x0000763210447816 */ /* 0x008fe20000000044 */
[----:B------:R-:W-:Y:S02]  /*26760*/  IMAD.WIDE R10, R17, 0x2, R4 ;  /* 0x00000002110a7825 */ /* 0x000fe400078e0204 */
[----:B------:R3:W-:Y:S02]  /*26770*/  @P1 STG.E.U16 desc[UR16][R8.64], R80 ;  /* 0x0000005008001986 */ /* 0x0007e4000c101510 */
[C---:B------:R-:W-:Y:S02]  /*26780*/  VIADD R14, R164.reuse, 0x11 ;  /* 0x00000011a40e7836 */ /* 0x040fe40000000000 */
[----:B------:R1:W-:Y:S01]  /*26790*/  @P6 STG.E.U16 desc[UR16][R10.64], R68 ;  /* 0x000000440a006986 */ /* 0x0003e2000c101510 */
[----:B------:R-:W-:Y:S01]  /*267a0*/  ISETP.LT.AND P6, PT, R145, UR10, !P3 ;  /* 0x0000000a91007c0c */ /* 0x000fe2000dfc1270 */
[----:B------:R-:W-:Y:S01]  /*267b0*/  VIADD R0, R164, 0xf ;  /* 0x0000000fa4007836 */ /* 0x000fe20000000000 */
[----:B------:R-:W-:Y:S01]  /*267c0*/  ISETP.LT.AND P3, PT, R144, UR10, !P3 ;  /* 0x0000000a90007c0c */ /* 0x000fe2000df61270 */
[C---:B0-----:R-:W-:Y:S01]  /*267d0*/  VIADD R13, R17.reuse, UR4 ;  /* 0x00000004110d7c36 */ /* 0x041fe20008000000 */
[----:B------:R-:W-:Y:S01]  /*267e0*/  ISETP.GE.AND P0, PT, R14, UR11, PT ;  /* 0x0000000b0e007c0c */ /* 0x000fe2000bf06270 */
[----:B--2---:R-:W-:Y:S01]  /*267f0*/  IMAD.WIDE R6, R17, 0x2, R2 ;  /* 0x0000000211067825 */ /* 0x004fe200078e0202 */
[----:B------:R-:W-:-:S02]  /*26800*/  ISETP.GE.AND P4, PT, R0, UR11, PT ;  /* 0x0000000b00007c0c */ /* 0x000fc4000bf86270 */
[----:B------:R-:W-:Y:S01]  /*26810*/  PRMT R14, R80, 0x7632, R14 ;  /* 0x00007632500e7816 */ /* 0x000fe2000000000e */
[----:B------:R-:W-:Y:S01]  /*26820*/  VIADD R0, R164, 0x10 ;  /* 0x00000010a4007836 */ /* 0x000fe20000000000 */
[----:B------:R-:W-:Y:S01]  /*26830*/  PRMT R16, R82, 0x7632, R16 ;  /* 0x0000763252107816 */ /* 0x000fe20000000010 */
[C---:B---3--:R-:W-:Y:S02]  /*26840*/  IMAD.WIDE R8, R13.reuse, 0x2, R4 ;  /* 0x000000020d087825 */ /* 0x048fe400078e0204 */
[----:B------:R0:W-:Y:S01]  /*26850*/  @P2 STG.E.U16 desc[UR16][R6.64], R14 ;  /* 0x0000000e06002986 */ /* 0x0001e2000c101510 */
[----:B------:R-:W-:Y:S01]  /*26860*/  ISETP.GE.AND P5, PT, R0, UR11, PT ;  /* 0x0000000b00007c0c */ /* 0x000fe2000bfa6270 */
[----:B-1----:R-:W-:Y:S02]  /*26870*/  IMAD.WIDE R10, R13, 0x2, R2 ;  /* 0x000000020d0a7825 */ /* 0x002fe400078e0202 */
[----:B------:R1:W-:Y:S01]  /*26880*/  @P6 STG.E.U16 desc[UR16][R8.64], R18 ;  /* 0x0000001208006986 */ /* 0x0003e2000c101510 */
[----:B------:R-:W-:Y:S01]  /*26890*/  ISETP.LT.AND P6, PT, R145, UR10, !P5 ;  /* 0x0000000a91007c0c */ /* 0x000fe2000efc1270 */
[----:B------:R-:W-:Y:S01]  /*268a0*/  VIADD R13, R13, UR4 ;  /* 0x000000040d0d7c36 */ /* 0x000fe20008000000 */
[----:B------:R-:W-:Y:S01]  /*268b0*/  ISETP.LT.AND P5, PT, R144, UR10, !P5 ;  /* 0x0000000a90007c0c */ /* 0x000fe2000efa1270 */
[----:B------:R2:W-:Y:S01]  /*268c0*/  @P3 STG.E.U16 desc[UR16][R10.64], R82 ;  /* 0x000000520a003986 */ /* 0x0005e2000c101510 */
[----:B------:R-:W-:Y:S01]  /*268d0*/  ISETP.LT.AND P3, PT, R145, UR10, !P4 ;  /* 0x0000000a91007c0c */ /* 0x000fe2000e761270 */
[----:B------:R-:W-:Y:S01]  /*268e0*/  VIADD R12, R164, 0x13 ;  /* 0x00000013a40c7836 */ /* 0x000fe20000000000 */
[----:B------:R-:W-:Y:S01]  /*268f0*/  ISETP.LT.AND P4, PT, R144, UR10, !P4 ;  /* 0x0000000a90007c0c */ /* 0x000fe2000e781270 */
[C---:B------:R-:W-:Y:S01]  /*26900*/  VIADD R15, R13.reuse, UR4 ;  /* 0x000000040d0f7c36 */ /* 0x040fe20008000000 */
[----:B0-----:R-:W-:Y:S01]  /*26910*/  PRMT R14, R18, 0x7632, R14 ;  /* 0x00007632120e7816 */ /* 0x001fe2000000000e */
[----:B------:R-:W-:Y:S01]  /*26920*/  IMAD.WIDE R6, R13, 0x2, R4 ;  /* 0x000000020d067825 */ /* 0x000fe200078e0204 */
[----:B------:R-:W-:-:S02]  /*26930*/  ISETP.GE.AND P2, PT, R12, UR11, PT ;  /* 0x0000000b0c007c0c */ /* 0x000fc4000bf46270 */
[----:B-1----:R-:W-:Y:S01]  /*26940*/  PRMT R18, R20, 0x7632, R18 ;  /* 0x0000763214127816 */ /* 0x002fe20000000012 */
[----:B------:R-:W-:-:S04]  /*26950*/  IMAD.WIDE R8, R13, 0x2, R2 ;  /* 0x000000020d087825 */ /* 0x000fc800078e0202 */
[----:B------:R-:W-:Y:S01]  /*26960*/  VIADD R0, R164, 0x12 ;  /* 0x00000012a4007836 */ /* 0x000fe20000000000 */
[----:B------:R0:W-:Y:S01]  /*26970*/  @P3 STG.E.U16 desc[UR16][R6.64], R14 ;  /* 0x0000000e06003986 */ /* 0x0001e2000c101510 */
[----:B--2---:R-:W-:-:S03]  /*26980*/  IMAD.WIDE R10, R15, 0x2, R4 ;  /* 0x000000020f0a7825 */ /* 0x004fc600078e0204 */
[----:B------:R1:W-:Y:S01]  /*26990*/  @P4 STG.E.U16 desc[UR16][R8.64], R16 ;  /* 0x0000001008004986 */ /* 0x0003e2000c101510 */
[C---:B------:R-:W-:Y:S01]  /*269a0*/  IMAD.WIDE R12, R15.reuse, 0x2, R2 ;  /* 0x000000020f0c7825 */ /* 0x040fe200078e0202 */
[----:B------:R-:W-:Y:S02]  /*269b0*/  ISETP.GE.AND P1, PT, R0, UR11, PT ;  /* 0x0000000b00007c0c */ /* 0x000fe4000bf26270 */
[----:B------:R2:W-:Y:S01]  /*269c0*/  @P6 STG.E.U16 desc[UR16][R10.64], R20 ;  /* 0x000000140a006986 */ /* 0x0005e2000c101510 */
[----:B------:R-:W-:Y:S01]  /*269d0*/  VIADD R15, R15, UR4 ;  /* 0x000000040f0f7c36 */ /* 0x000fe20008000000 */
[C---:B------:R-:W-:Y:S01]  /*269e0*/  ISETP.LT.AND P6, PT, R145.reuse, UR10, !P1 ;  /* 0x0000000a91007c0c */ /* 0x040fe2000cfc1270 */
[----:B------:R-:W-:Y:S01]  /*269f0*/  VIADD R0, R164, 0x14 ;  /* 0x00000014a4007836 */ /* 0x000fe20000000000 */
[----:B------:R3:W-:Y:S01]  /*26a00*/  @P5 STG.E.U16 desc[UR16][R12.64], R84 ;  /* 0x000000540c005986 */ /* 0x0007e2000c101510 */
[----:B------:R-:W-:Y:S01]  /*26a10*/  ISETP.LT.AND P5, PT, R145, UR10, !P0 ;  /* 0x0000000a91007c0c */ /* 0x000fe2000c7a1270 */
[C---:B------:R-:W-:Y:S01]  /*26a20*/  VIADD R17, R15.reuse, UR4 ;  /* 0x000000040f117c36 */ /* 0x040fe20008000000 */
[----:B------:R-:W-:Y:S01]  /*26a30*/  ISETP.LT.AND P0, PT, R144, UR10, !P0 ;  /* 0x0000000a90007c0c */ /* 0x000fe2000c701270 */
[----:B0-----:R-:W-:Y:S01]  /*26a40*/  IMAD.WIDE R6, R15, 0x2, R4 ;  /* 0x000000020f067825 */ /* 0x001fe200078e0204 */
[----:B-1----:R-:W-:-:S02]  /*26a50*/  PRMT R16, R84, 0x7632, R16 ;  /* 0x0000763254107816 */ /* 0x002fc40000000010 */
[----:B------:R-:W-:Y:S01]  /*26a60*/  ISETP.LT.AND P1, PT, R144, UR10, !P1 ;  /* 0x0000000a90007c0c */ /* 0x000fe2000cf21270 */
[----:B------:R-:W-:Y:S01]  /*26a70*/  IMAD.WIDE R8, R15, 0x2, R2 ;  /* 0x000000020f087825 */ /* 0x000fe200078e0202 */
[----:B------:R-:W-:Y:S02]  /*26a80*/  ISETP.GE.AND P3, PT, R0, UR11, PT ;  /* 0x0000000b00007c0c */ /* 0x000fe4000bf66270 */
[----:B------:R-:W-:Y:S01]  /*26a90*/  PRMT R15, R23, 0x7632, R15 ;  /* 0x00007632170f7816 */ /* 0x000fe2000000000f */
[C---:B--2---:R-:W-:Y:S01]  /*26aa0*/  IMAD.WIDE R10, R17.reuse, 0x2, R4 ;  /* 0x00000002110a7825 */ /* 0x044fe200078e0204 */
[C---:B------:R-:W-:Y:S01]  /*26ab0*/  IADD3 R0, PT, PT, R164.reuse, 0x15, RZ ;  /* 0x00000015a4007810 */ /* 0x040fe20007ffe0ff */
[----:B------:R0:W-:Y:S02]  /*26ac0*/  @P5 STG.E.U16 desc[UR16][R6.64], R18 ;  /* 0x0000001206005986 */ /* 0x0001e4000c101510 */
[----:B------:R-:W-:Y:S01]  /*26ad0*/  VIADD R14, R164, 0x16 ;  /* 0x00000016a40e7836 */ /* 0x000fe20000000000 */
[----:B------:R-:W-:Y:S01]  /*26ae0*/  ISETP.GE.AND P4, PT, R0, UR11, PT ;  /* 0x0000000b00007c0c */ /* 0x000fe2000bf86270 */
[----:B------:R1:W-:Y:S01]  /*26af0*/  @P0 STG.E.U16 desc[UR16][R8.64], R16 ;  /* 0x0000001008000986 */ /* 0x0003e2000c101510 */
[----:B---3--:R-:W-:-:S02]  /*26b00*/  VIADD R13, R17, UR4 ;  /* 0x00000004110d7c36 */ /* 0x008fc40008000000 */
[----:B------:R-:W-:Y:S01]  /*26b10*/  ISETP.GE.AND P5, PT, R14, UR11, PT ;  /* 0x0000000b0e007c0c */ /* 0x000fe2000bfa6270 */
[----:B------:R2:W-:Y:S01]  /*26b20*/  @P6 STG.E.U16 desc[UR16][R10.64], R22 ;  /* 0x000000160a006986 */ /* 0x0005e2000c101510 */
[----:B------:R-:W-:Y:S01]  /*26b30*/  ISETP.LT.AND P6, PT, R145, UR10, !P2 ;  /* 0x0000000a91007c0c */ /* 0x000fe2000d7c1270 */
[----:B------:R-:W-:Y:S01]  /*26b40*/  VIADD R0, R164, 0x17 ;  /* 0x00000017a4007836 */ /* 0x000fe20000000000 */
[----:B------:R-:W-:Y:S01]  /*26b50*/  ISETP.LT.AND P2, PT, R144, UR10, !P2 ;  /* 0x0000000a90007c0c */ /* 0x000fe2000d741270 */
[----:B0-----:R-:W-:Y:S01]  /*26b60*/  IMAD.WIDE R6, R17, 0x2, R2 ;  /* 0x0000000211067825 */ /* 0x001fe200078e0202 */
[----:B------:R-:W-:Y:S02]  /*26b70*/  PRMT R14, R22, 0x7632, R14 ;  /* 0x00007632160e7816 */ /* 0x000fe4000000000e */
[----:B------:R-:W-:Y:S01]  /*26b80*/  ISETP.GE.AND P0, PT, R0, UR11, PT ;  /* 0x0000000b00007c0c */ /* 0x000fe2000bf06270 */
[----:B-1----:R-:W-:Y:S01]  /*26b90*/  IMAD.WIDE R8, R13, 0x2, R4 ;  /* 0x000000020d087825 */ /* 0x002fe200078e0204 */
[----:B------:R-:W-:Y:S01]  /*26ba0*/  PRMT R16, R24, 0x7632, R16 ;  /* 0x0000763218107816 */ /* 0x000fe20000000010 */
[----:B------:R0:W-:Y:S01]  /*26bb0*/  @P1 STG.E.U16 desc[UR16][R6.64], R14 ;  /* 0x0000000e06001986 */ /* 0x0001e2000c101510 */
[----:B------:R-:W-:Y:S01]  /*26bc0*/  PRMT R18, R25, 0x7632, R18 ;  /* 0x0000763219127816 */ /* 0x000fe20000000012 */
[----:B--2---:R-:W-:-:S02]  /*26bd0*/  IMAD.WIDE R10, R13, 0x2, R2 ;  /* 0x000000020d0a7825 */ /* 0x004fc400078e0202 */
        /* <DEDUP_REMOVED lines=8> */
[----:B0-----:R-:W-:-:S03]  /*26c60*/  IMAD.WIDE R6, R13, 0x2, R4 ;  /* 0x000000020d067825 */ /* 0x001fc600078e0204 */
[----:B------:R-:W-:Y:S01]  /*26c70*/  ISETP.GE.AND P1, PT, R12, UR11, PT ;  /* 0x0000000b0c007c0c */ /* 0x000fe2000bf26270 */
[----:B-1----:R-:W-:-:S04]  /*26c80*/  IMAD.WIDE R8, R13, 0x2, R2 ;  /* 0x000000020d087825 */ /* 0x002fc800078e0202 */
[----:B--2---:R-:W-:Y:S02]  /*26c90*/  VIADD R15, R13, UR4 ;  /* 0x000000040d0f7c36 */ /* 0x004fe40008000000 */
[----:B------:R-:W-:Y:S01]  /*26ca0*/  @P2 STG.E.U16 desc[UR16][R6.64], R24 ;  /* 0x0000001806002986 */ /* 0x000fe2000c101510 */
[----:B------:R-:W-:Y:S02]  /*26cb0*/  VIADD R14, R164, 0x1b ;  /* 0x0000001ba40e7836 */ /* 0x000fe40000000000 */
[----:B------:R-:W-:Y:S01]  /*26cc0*/  IMAD.WIDE R10, R15, 0x2, R4 ;  /* 0x000000020f0a7825 */ /* 0x000fe200078e0204 */
[----:B------:R0:W-:Y:S01]  /*26cd0*/  @P3 STG.E.U16 desc[UR16][R8.64], R16 ;  /* 0x0000001008003986 */ /* 0x0001e2000c101510 */
[----:B------:R-:W-:Y:S02]  /*26ce0*/  ISETP.LT.AND P3, PT, R145, UR10, !P5 ;  /* 0x0000000a91007c0c */ /* 0x000fe4000ef61270 */
[----:B------:R-:W-:Y:S01]  /*26cf0*/  IMAD.WIDE R12, R15, 0x2, R2 ;  /* 0x000000020f0c7825 */ /* 0x000fe200078e0202 */
[----:B------:R1:W-:Y:S01]  /*26d00*/  @P6 STG.E.U16 desc[UR16][R10.64], R25 ;  /* 0x000000190a006986 */ /* 0x0003e2000c101510 */
[----:B------:R-:W-:-:S02]  /*26d10*/  ISETP.LT.AND P5, PT, R144, UR10, !P5 ;  /* 0x0000000a90007c0c */ /* 0x000fc4000efa1270 */
[----:B------:R-:W-:Y:S01]  /*26d20*/  VIADD R15, R15, UR4 ;  /* 0x000000040f0f7c36 */ /* 0x000fe20008000000 */
[----:B------:R-:W-:Y:S01]  /*26d30*/  ISETP.LT.AND P6, PT, R145, UR10, !P0 ;  /* 0x0000000a91007c0c */ /* 0x000fe2000c7c1270 */
[----:B------:R2:W-:Y:S01]  /*26d40*/  @P4 STG.E.U16 desc[UR16][R12.64], R18 ;  /* 0x000000120c004986 */ /* 0x0005e2000c101510 */
[----:B------:R-:W-:Y:S01]  /*26d50*/  ISETP.LT.AND P0, PT, R144, UR10, !P0 ;  /* 0x0000000a90007c0c */ /* 0x000fe2000c701270 */
[C---:B------:R-:W-:Y:S01]  /*26d60*/  VIADD R17, R15.reuse, UR4 ;  /* 0x000000040f117c36 */ /* 0x040fe20008000000 */
[----:B0-----:R-:W-:Y:S01]  /*26d70*/  PRMT R16, R26, 0x7632, R16 ;  /* 0x000076321a107816 */ /* 0x001fe20000000010 */
[----:B------:R-:W-:-:S04]  /*26d80*/  IMAD.WIDE R6, R15, 0x2, R4 ;  /* 0x000000020f067825 */ /* 0x000fc800078e0204 */
[----:B------:R-:W-:Y:S01]  /*26d90*/  IMAD.WIDE R8, R15, 0x2, R2 ;  /* 0x000000020f087825 */ /* 0x000fe200078e0202 */
[----:B------:R0:W-:Y:S01]  /*26da0*/  @P3 STG.E.U16 desc[UR16][R6.64], R26 ;  /* 0x0000001a06003986 */ /* 0x0001e2000c101510 */
[----:B------:R-:W-:Y:S02]  /*26db0*/  ISETP.GE.AND P3, PT, R14, UR11, PT ;  /* 0x0000000b0e007c0c */ /* 0x000fe4000bf66270 */
[----:B-1----:R-:W-:Y:S01]  /*26dc0*/  IMAD.WIDE R10, R17, 0x2, R4 ;  /* 0x00000002110a7825 */ /* 0x002fe200078e0204 */
[----:B------:R1:W-:Y:S01]  /*26dd0*/  @P5 STG.E.U16 desc[UR16][R8.64], R16 ;  /* 0x0000001008005986 */ /* 0x0003e2000c101510 */
[----:B------:R-:W-:Y:S02]  /*26de0*/  PRMT R14, R27, 0x7632, R14 ;  /* 0x000076321b0e7816 */ /* 0x000fe4000000000e */
[----:B------:R-:W-:Y:S01]  /*26df0*/  VIADD R0, R164, 0x19 ;  /* 0x00000019a4007836 */ /* 0x000fe20000000000 */
[----:B------:R3:W-:Y:S01]  /*26e00*/  @P6 STG.E.U16 desc[UR16][R10.64], R27 ;  /* 0x0000001b0a006986 */ /* 0x0007e2000c101510 */
[----:B------:R-:W-:Y:S01]  /*26e10*/  ISETP.LT.AND P6, PT, R145, UR10, !P1 ;  /* 0x0000000a91007c0c */ /* 0x000fe2000cfc1270 */
[C---:B--2---:R-:W-:Y:S01]  /*26e20*/  VIADD R13, R17.reuse, UR4 ;  /* 0x00000004110d7c36 */ /* 0x044fe20008000000 */
[----:B------:R-:W-:Y:S01]  /*26e30*/  ISETP.LT.AND P1, PT, R144, UR10, !P1 ;  /* 0x0000000a90007c0c */ /* 0x000fe2000cf21270 */
[----:B0-----:R-:W-:Y:S01]  /*26e40*/  IMAD.WIDE R6, R17, 0x2, R2 ;  /* 0x0000000211067825 */ /* 0x001fe200078e0202 */
[----:B------:R-:W-:-:S02]  /*26e50*/  ISETP.GE.AND P2, PT, R0, UR11, PT ;  /* 0x0000000b00007c0c */ /* 0x000fc4000bf46270 */
[----:B------:R-:W-:Y:S01]  /*26e60*/  PRMT R15, R28, 0x7632, R15 ;  /* 0x000076321c0f7816 */ /* 0x000fe2000000000f */
[----:B------:R-:W-:Y:S01]  /*26e70*/  VIADD R0, R164, 0x1a ;  /* 0x0000001aa4007836 */ /* 0x000fe20000000000 */
[----:B------:R0:W-:Y:S01]  /*26e80*/  @P0 STG.E.U16 desc[UR16][R6.64], R14 ;  /* 0x0000000e06000986 */ /* 0x0001e2000c101510 */
[----:B-1----:R-:W-:Y:S01]  /*26e90*/  IMAD.WIDE R8, R13, 0x2, R4 ;  /* 0x000000020d087825 */ /* 0x002fe200078e0204 */
[----:B------:R-:W-:Y:S02]  /*26ea0*/  PRMT R16, R29, 0x7632, R16 ;  /* 0x000076321d107816 */ /* 0x000fe40000000010 */
[----:B------:R-:W-:Y:S01]  /*26eb0*/  ISETP.GE.AND P4, PT, R0, UR11, PT ;  /* 0x0000000b00007c0c */ /* 0x000fe2000bf86270 */
[----:B---3--:R-:W-:Y:S01]  /*26ec0*/  IMAD.WIDE R10, R13, 0x2, R2 ;  /* 0x000000020d0a7825 */ /* 0x008fe200078e0202 */
[----:B------:R1:W-:Y:S01]  /*26ed0*/  @P6 STG.E.U16 desc[UR16][R8.64], R28 ;  /* 0x0000001c08006986 */ /* 0x0003e2000c101510 */
[----:B------:R-:W-:Y:S02]  /*26ee0*/  PRMT R18, R30, 0x7632, R18 ;  /* 0x000076321e127816 */ /* 0x000fe40000000012 */
[C---:B------:R-:W-:Y:S01]  /*26ef0*/  ISETP.LT.AND P6, PT, R145.reuse, UR10, !P4 ;  /* 0x0000000a91007c0c */ /* 0x040fe2000e7c1270 */
[----:B------:R2:W-:Y:S01]  /*26f00*/  @P1 STG.E.U16 desc[UR16][R10.64], R15 ;  /* 0x0000000f0a001986 */ /* 0x0005e2000c101510 */
[----:B------:R-:W-:Y:S01]  /*26f10*/  ISETP.LT.AND P1, PT, R145, UR10, !P2 ;  /* 0x0000000a91007c0c */ /* 0x000fe2000d721270 */
[----:B------:R-:W-:Y:S01]  /*26f20*/  VIADD R13, R13, UR4 ;  /* 0x000000040d0d7c36 */ /* 0x000fe20008000000 */
[----:B------:R-:W-:Y:S01]  /*26f30*/  ISETP.LT.AND P2, PT, R144, UR10, !P2 ;  /* 0x0000000a90007c0c */ /* 0x000fe2000d741270 */
[----:B------:R-:W-:Y:S01]  /*26f40*/  VIADD R12, R164, 0x1d ;  /* 0x0000001da40c7836 */ /* 0x000fe20000000000 */
[----:B------:R-:W-:Y:S01]  /*26f50*/  ISETP.LT.AND P4, PT, R144, UR10, !P4 ;  /* 0x0000000a90007c0c */ /* 0x000fe2000e781270 */
[----:B0-----:R-:W-:-:S03]  /*26f60*/  IMAD.WIDE R6, R13, 0x2, R4 ;  /* 0x000000020d067825 */ /* 0x001fc600078e0204 */
[----:B------:R-:W-:Y:S01]  /*26f70*/  ISETP.GE.AND P0, PT, R12, UR11, PT ;  /* 0x0000000b0c007c0c */ /* 0x000fe2000bf06270 */
[----:B-1----:R-:W-:-:S04]  /*26f80*/  IMAD.WIDE R8, R13, 0x2, R2 ;  /* 0x000000020d087825 */ /* 0x002fc800078e0202 */
[----:B--2---:R-:W-:Y:S01]  /*26f90*/  VIADD R15, R13, UR4 ;  /* 0x000000040d0f7c36 */ /* 0x004fe20008000000 */
[----:B------:R-:W-:Y:S01]  /*26fa0*/  @P1 STG.E.U16 desc[UR16][R6.64], R29 ;  /* 0x0000001d06001986 */ /* 0x000fe2000c101510 */
[----:B------:R-:W-:Y:S02]  /*26fb0*/  VIADD R0, R164, 0x1c ;  /* 0x0000001ca4007836 */ /* 0x000fe40000000000 */
[C---:B------:R-:W-:Y:S01]  /*26fc0*/  IMAD.WIDE R10, R15.reuse, 0x2, R4 ;  /* 0x000000020f0a7825 */ /* 0x040fe200078e0204 */
[----:B------:R0:W-:Y:S02]  /*26fd0*/  @P2 STG.E.U16 desc[UR16][R8.64], R16 ;  /* 0x0000001008002986 */ /* 0x0001e4000c101510 */
[----:B------:R-:W-:Y:S01]  /*26fe0*/  ISETP.GE.AND P5, PT, R0, UR11, PT ;  /* 0x0000000b00007c0c */ /* 0x000fe2000bfa6270 */
[----:B------:R-:W-:Y:S01]  /*26ff0*/  IMAD.WIDE R12, R15, 0x2, R2 ;  /* 0x000000020f0c7825 */ /* 0x000fe200078e0202 */
[----:B------:R-:W-:Y:S02]  /*27000*/  @P6 STG.E.U16 desc[UR16][R10.64], R30 ;  /* 0x0000001e0a006986 */ /* 0x000fe4000c101510 */
[----:B------:R-:W-:Y:S01]  /*27010*/  ISETP.LT.AND P6, PT, R145, UR10, !P5 ;  /* 0x0000000a91007c0c */ /* 0x000fe2000efc1270 */
[----:B------:R-:W-:Y:S01]  /*27020*/  VIADD R15, R15, UR4 ;  /* 0x000000040f0f7c36 */ /* 0x000fe20008000000 */
[----:B------:R1:W-:Y:S01]  /*27030*/  @P4 STG.E.U16 desc[UR16][R12.64], R18 ;  /* 0x000000120c004986 */ /* 0x0003e2000c101510 */
[----:B------:R-:W-:Y:S01]  /*27040*/  ISETP.LT.AND P4, PT, R145, UR10, !P3 ;  /* 0x0000000a91007c0c */ /* 0x000fe2000df81270 */
[----:B------:R-:W-:Y:S01]  /*27050*/  VIADD R14, R164, 0x20 ;  /* 0x00000020a40e7836 */ /* 0x000fe20000000000 */
[C---:B------:R-:W-:Y:S01]  /*27060*/  ISETP.LT.AND P3, PT, R144.reuse, UR10, !P3 ;  /* 0x0000000a90007c0c */ /* 0x040fe2000df61270 */
[----:B------:R-:W-:Y:S01]  /*27070*/  VIADD R17, R15, UR4 ;  /* 0x000000040f117c36 */ /* 0x000fe20008000000 */
[----:B0-----:R-:W-:Y:S01]  /*27080*/  PRMT R16, R31, 0x7632, R16 ;  /* 0x000076321f107816 */ /* 0x001fe20000000010 */
[----:B------:R-:W-:Y:S01]  /*27090*/  IMAD.WIDE R6, R15, 0x2, R4 ;  /* 0x000000020f067825 */ /* 0x000fe200078e0204 */
[----:B------:R-:W-:-:S03]  /*270a0*/  ISETP.LT.AND P5, PT, R144, UR10, !P5 ;  /* 0x0000000a90007c0c */ /* 0x000fc6000efa1270 */
[----:B------:R-:W-:Y:S01]  /*270b0*/  IMAD.WIDE R8, R15, 0x2, R2 ;  /* 0x000000020f087825 */ /* 0x000fe200078e0202 */
[----:B------:R-:W-:Y:S02]  /*270c0*/  PRMT R15, R33, 0x7632, R15 ;  /* 0x00007632210f7816 */ /* 0x000fe4000000000f */
[----:B-1----:R-:W-:Y:S01]  /*270d0*/  PRMT R18, R35, 0x7632, R18 ;  /* 0x0000763223127816 */ /* 0x002fe20000000012 */
[C---:B------:R-:W-:Y:S01]  /*270e0*/  IMAD.WIDE R10, R17.reuse, 0x2, R4 ;  /* 0x00000002110a7825 */ /* 0x040fe200078e0204 */
[----:B------:R0:W-:Y:S01]  /*270f0*/  @P4 STG.E.U16 desc[UR16][R6.64], R31 ;  /* 0x0000001f06004986 */ /* 0x0001e2000c101510 */
[----:B------:R-:W-:Y:S02]  /*27100*/  ISETP.GE.AND P4, PT, R14, UR11, PT ;  /* 0x0000000b0e007c0c */ /* 0x000fe4000bf86270 */
[----:B------:R-:W-:Y:S01]  /*27110*/  VIADD R0, R164, 0x1e ;  /* 0x0000001ea4007836 */ /* 0x000fe20000000000 */
[----:B------:R1:W-:Y:S01]  /*27120*/  @P3 STG.E.U16 desc[UR16][R8.64], R16 ;  /* 0x0000001008003986 */ /* 0x0003e2000c101510 */
[----:B------:R-:W-:Y:S01]  /*27130*/  VIADD R13, R17, UR4 ;  /* 0x00000004110d7c36 */ /* 0x000fe20008000000 */
[----:B------:R-:W-:Y:S01]  /*27140*/  PRMT R14, R32, 0x7632, R14 ;  /* 0x00007632200e7816 */ /* 0x000fe2000000000e */
[----:B------:R-:W-:Y:S01]  /*27150*/  VIADD R12, R164, 0x22 ;  /* 0x00000022a40c7836 */ /* 0x000fe20000000000 */
[----:B------:R2:W-:Y:S01]  /*27160*/  @P6 STG.E.U16 desc[UR16][R10.64], R32 ;  /* 0x000000200a006986 */ /* 0x0005e2000c101510 */
[----:B------:R-:W-:-:S02]  /*27170*/  ISETP.LT.AND P6, PT, R145, UR10, !P0 ;  /* 0x0000000a91007c0c */ /* 0x000fc4000c7c1270 */
[----:B------:R-:W-:Y:S01]  /*27180*/  ISETP.LT.AND P0, PT, R144, UR10, !P0 ;  /* 0x0000000a90007c0c */ /* 0x000fe2000c701270 */
[----:B0-----:R-:W-:Y:S01]  /*27190*/  IMAD.WIDE R6, R17, 0x2, R2 ;  /* 0x0000000211067825 */ /* 0x001fe200078e0202 */
[----:B------:R-:W-:Y:S02]  /*271a0*/  ISETP.GE.AND P1, PT, R0, UR11, PT ;  /* 0x0000000b00007c0c */ /* 0x000fe4000bf26270 */
[----:B------:R-:W-:Y:S01]  /*271b0*/  IADD3 R0, PT, PT, R164, 0x1f, RZ ;  /* 0x0000001fa4007810 */ /* 0x000fe20007ffe0ff */
[C---:B-1----:R-:W-:Y:S01]  /*271c0*/  IMAD.WIDE R8, R13.reuse, 0x2, R4 ;  /* 0x000000020d087825 */ /* 0x042fe200078e0204 */
[----:B------:R0:W-:Y:S01]  /*271d0*/  @P5 STG.E.U16 desc[UR16][R6.64], R14 ;  /* 0x0000000e06005986 */ /* 0x0001e2000c101510 */
[----:B------:R-:W-:Y:S02]  /*271e0*/  PRMT R16, R34, 0x7632, R16 ;  /* 0x0000763222107816 */ /* 0x000fe40000000010 */
[C---:B--2---:R-:W-:Y:S01]  /*271f0*/  IMAD.WIDE R10, R13.reuse, 0x2, R2 ;  /* 0x000000020d0a7825 */ /* 0x044fe200078e0202 */
[----:B------:R-:W-:Y:S01]  /*27200*/  ISETP.GE.AND P2, PT, R0, UR11, PT ;  /* 0x0000000b00007c0c */ /* 0x000fe2000bf46270 */
[----:B------:R1:W-:Y:S01]  /*27210*/  @P6 STG.E.U16 desc[UR16][R8.64], R33 ;  /* 0x0000002108006986 */ /* 0x0003e2000c101510 */
[----:B------:R-:W-:Y:S01]  /*27220*/  ISETP.GE.AND P5, PT, R12, UR11, PT ;  /* 0x0000000b0c007c0c */ /* 0x000fe2000bfa6270 */
[----:B------:R-:W-:Y:S01]  /*27230*/  VIADD R13, R13, UR4 ;  /* 0x000000040d0d7c36 */ /* 0x000fe20008000000 */
[C---:B------:R-:W-:Y:S01]  /*27240*/  ISETP.LT.AND P6, PT, R145.reuse, UR10, !P2 ;  /* 0x0000000a91007c0c */ /* 0x040fe2000d7c1270 */
[----:B------:R2:W-:Y:S01]  /*27250*/  @P0 STG.E.U16 desc[UR16][R10.64], R15 ;  /* 0x0000000f0a000986 */ /* 0x0005e2000c101510 */
[----:B------:R-:W-:Y:S01]  /*27260*/  ISETP.LT.AND P0, PT, R145, UR10, !P1 ;  /* 0x0000000a91007c0c */ /* 0x000fe2000cf01270 */
[----:B------:R-:W-:Y:S01]  /*27270*/  VIADD R0, R164, 0x21 ;  /* 0x00000021a4007836 */ /* 0x000fe20000000000 */
[C---:B------:R-:W-:Y:S01]  /*27280*/  ISETP.LT.AND P1, PT, R144.reuse, UR10, !P1 ;  /* 0x0000000a90007c0c */ /* 0x040fe2000cf21270 */
[----:B0-----:R-:W-:Y:S01]  /*27290*/  IMAD.WIDE R6, R13, 0x2, R4 ;  /* 0x000000020d067825 */ /* 0x001fe200078e0204 */
[----:B------:R-:W-:-:S02]  /*272a0*/  ISETP.LT.AND P2, PT, R144, UR10, !P2 ;  /* 0x0000000a90007c0c */ /* 0x000fc4000d741270 */
[----:B------:R-:W-:Y:S01]  /*272b0*/  ISETP.GE.AND P3, PT, R0, UR11, PT ;  /* 0x0000000b00007c0c */ /* 0x000fe2000bf66270 */
[----:B-1----:R-:W-:-:S04]  /*272c0*/  IMAD.WIDE R8, R13, 0x2, R2 ;  /* 0x000000020d087825 */ /* 0x002fc800078e0202 */
[----:B--2---:R-:W-:Y:S02]  /*272d0*/  VIADD R15, R13, UR4 ;  /* 0x000000040d0f7c36 */ /* 0x004fe40008000000 */
[----:B------:R-:W-:Y:S01]  /*272e0*/  @P0 STG.E.U16 desc[UR16][R6.64], R34 ;  /* 0x0000002206000986 */ /* 0x000fe2000c101510 */
[----:B------:R-:W-:Y:S02]  /*272f0*/  VIADD R14, R164, 0x25 ;  /* 0x00000025a40e7836 */ /* 0x000fe40000000000 */
[C---:B------:R-:W-:Y:S01]  /*27300*/  IMAD.WIDE R10, R15.reuse, 0x2, R4 ;  /* 0x000000020f0a7825 */ /* 0x040fe200078e0204 */
[----:B------:R0:W-:Y:S03]  /*27310*/  @P1 STG.E.U16 desc[UR16][R8.64], R16 ;  /* 0x0000001008001986 */ /* 0x0001e6000c101510 */
[----:B------:R-:W-:Y:S01]  /*27320*/  IMAD.WIDE R12, R15, 0x2, R2 ;  /* 0x000000020f0c7825 */ /* 0x000fe200078e0202 */
[----:B------:R-:W-:Y:S01]  /*27330*/  @P6 STG.E.U16 desc[UR16][R10.64], R35 ;  /* 0x000000230a006986 */ /* 0x000fe2000c101510 */
[----:B------:R-:W-:-:S02]  /*27340*/  ISETP.LT.AND P6, PT, R145, UR10, !P3 ;  /* 0x0000000a91007c0c */ /* 0x000fc4000dfc1270 */
[----:B------:R-:W-:Y:S01]  /*27350*/  VIADD R15, R15, UR4 ;  /* 0x000000040f0f7c36 */ /* 0x000fe20008000000 */
[----:B------:R1:W-:Y:S01]  /*27360*/  @P2 STG.E.U16 desc[UR16][R12.64], R18 ;  /* 0x000000120c002986 */ /* 0x0003e2000c101510 */
[----:B------:R-:W-:Y:S01]  /*27370*/  ISETP.LT.AND P2, PT, R145, UR10, !P4 ;  /* 0x0000000a91007c0c */ /* 0x000fe2000e741270 */
[----:B------:R-:W-:Y:S01]  /*27380*/  VIADD R0, R164, 0x23 ;  /* 0x00000023a4007836 */ /* 0x000fe20000000000 */
[----:B------:R-:W-:Y:S01]  /*27390*/  ISETP.LT.AND P4, PT, R144, UR10, !P4 ;  /* 0x0000000a90007c0c */ /* 0x000fe2000e781270 */
[C---:B------:R-:W-:Y:S01]  /*273a0*/  VIADD R17, R15.reuse, UR4 ;  /* 0x000000040f117c36 */ /* 0x040fe20008000000 */
[----:B0-----:R-:W-:Y:S01]  /*273b0*/  PRMT R16, R36, 0x7632, R16 ;  /* 0x0000763224107816 */ /* 0x001fe20000000010 */
[C---:B------:R-:W-:Y:S01]  /*273c0*/  IMAD.WIDE R6, R15.reuse, 0x2, R4 ;  /* 0x000000020f067825 */ /* 0x040fe200078e0204 */
[----:B------:R-:W-:Y:S02]  /*273d0*/  ISETP.LT.AND P3, PT, R144, UR10, !P3 ;  /* 0x0000000a90007c0c */ /* 0x000fe4000df61270 */
[----:B------:R-:W-:Y:S01]  /*273e0*/  ISETP.GE.AND P0, PT, R0, UR11, PT ;  /* 0x0000000b00007c0c */ /* 0x000fe2000bf06270 */
[----:B------:R-:W-:Y:S01]  /*273f0*/  IMAD.WIDE R8, R15, 0x2, R2 ;  /* 0x000000020f087825 */ /* 0x000fe200078e0202 */
[----:B------:R-:W-:-:S02]  /*27400*/  PRMT R15, R38, 0x7632, R15 ;  /* 0x00007632260f7816 */ /* 0x000fc4000000000f */
[----:B-1----:R-:W-:Y:S01]  /*27410*/  PRMT R18, R40, 0x7632, R18 ;  /* 0x0000763228127816 */ /* 0x002fe20000000012 */
[C---:B------:R-:W-:Y:S01]  /*27420*/  IMAD.WIDE R10, R17.reuse, 0x2, R4 ;  /* 0x00000002110a7825 */ /* 0x040fe200078e0204 */
[----:B------:R0:W-:Y:S01]  /*27430*/  @P2 STG.E.U16 desc[UR16][R6.64], R36 ;  /* 0x0000002406002986 */ /* 0x0001e2000c101510 */
[----:B------:R-:W-:Y:S02]  /*27440*/  ISETP.GE.AND P2, PT, R14, UR11, PT ;  /* 0x0000000b0e007c0c */ /* 0x000fe4000bf46270 */
[----:B------:R-:W-:Y:S01]  /*27450*/  VIADD R13, R17, UR4 ;  /* 0x00000004110d7c36 */ /* 0x000fe20008000000 */
[----:B------:R1:W-:Y:S01]  /*27460*/  @P4 STG.E.U16 desc[UR16][R8.64], R16 ;  /* 0x0000001008004986 */ /* 0x0003e2000c101510 */
[----:B------:R-:W-:Y:S01]  /*27470*/  PRMT R14, R37, 0x7632, R14 ;  /* 0x00007632250e7816 */ /* 0x000fe2000000000e */
[C---:B------:R-:W-:Y:S02]  /*27480*/  VIADD R0, R164.reuse, 0x24 ;  /* 0x00000024a4007836 */ /* 0x040fe40000000000 */
[----:B------:R2:W-:Y:S01]  /*27490*/  @P6 STG.E.U16 desc[UR16][R10.64], R37 ;  /* 0x000000250a006986 */ /* 0x0005e2000c101510 */
[----:B------:R-:W-:Y:S01]  /*274a0*/  ISETP.LT.AND P6, PT, R145, UR10, !P5 ;  /* 0x0000000a91007c0c */ /* 0x000fe2000efc1270 */
[----:B------:R-:W-:Y:S01]  /*274b0*/  VIADD R12, R164, 0x27 ;  /* 0x00000027a40c7836 */ /* 0x000fe20000000000 */
[----:B------:R-:W-:Y:S01]  /*274c0*/  ISETP.LT.AND P5, PT, R144, UR10, !P5 ;  /* 0x0000000a90007c0c */ /* 0x000fe2000efa1270 */
[----:B0-----:R-:W-:Y:S01]  /*274d0*/  IMAD.WIDE R6, R17, 0x2, R2 ;  /* 0x0000000211067825 */ /* 0x001fe200078e0202 */
[----:B------:R-:W-:-:S03]  /*274e0*/  ISETP.GE.AND P1, PT, R0, UR11, PT ;  /* 0x0000000b00007c0c */ /* 0x000fc6000bf26270 */
[----:B-1----:R-:W-:Y:S01]  /*274f0*/  IMAD.WIDE R8, R13, 0x2, R4 ;  /* 0x000000020d087825 */ /* 0x002fe200078e0204 */
[----:B------:R0:W-:Y:S01]  /*27500*/  @P3 STG.E.U16 desc[UR16][R6.64], R14 ;  /* 0x0000000e06003986 */ /* 0x0001e2000c101510 */
[----:B------:R-:W-:Y:S02]  /*27510*/  PRMT R16, R39, 0x7632, R16 ;  /* 0x0000763227107816 */ /* 0x000fe40000000010 */
[----:B--2---:R-:W-:Y:S01]  /*27520*/  IMAD.WIDE R10, R13, 0x2, R2 ;  /* 0x000000020d0a7825 */ /* 0x004fe200078e0202 */
[----:B------:R-:W-:Y:S01]  /*27530*/  ISETP.GE.AND P3, PT, R12, UR11, PT ;  /* 0x0000000b0c007c0c */ /* 0x000fe2000bf66270 */
        /* <DEDUP_REMOVED lines=17> */
[----:B------:R1:W-:Y:S01]  /*27650*/  @P6 STG.E.U16 desc[UR16][R10.64], R40 ;  /* 0x000000280a006986 */ /* 0x0003e2000c101510 */
[----:B------:R-:W-:-:S02]  /*27660*/  ISETP.LT.AND P6, PT, R145, UR10, !P4 ;  /* 0x0000000a91007c0c */ /* 0x000fc4000e7c1270 */
[----:B------:R-:W-:Y:S01]  /*27670*/  VIADD R15, R15, UR4 ;  /* 0x000000040f0f7c36 */ /* 0x000fe20008000000 */
[----:B------:R2:W-:Y:S01]  /*27680*/  @P1 STG.E.U16 desc[UR16][R12.64], R18 ;  /* 0x000000120c001986 */ /* 0x0005e2000c101510 */
[----:B------:R-:W-:Y:S01]  /*27690*/  ISETP.LT.AND P1, PT, R145, UR10, !P2 ;  /* 0x0000000a91007c0c */ /* 0x000fe2000d721270 */
[----:B------:R-:W-:Y:S01]  /*276a0*/  VIADD R0, R164, 0x28 ;  /* 0x00000028a4007836 */ /* 0x000fe20000000000 */
[C---:B------:R-:W-:Y:S01]  /*276b0*/  ISETP.LT.AND P2, PT, R144.reuse, UR10, !P2 ;  /* 0x0000000a90007c0c */ /* 0x040fe2000d741270 */
[----:B------:R-:W-:Y:S01]  /*276c0*/  VIADD R17, R15, UR4 ;  /* 0x000000040f117c36 */ /* 0x000fe20008000000 */
[----:B0-----:R-:W-:Y:S01]  /*276d0*/  PRMT R16, R41, 0x7632, R16 ;  /* 0x0000763229107816 */ /* 0x001fe20000000010 */
[C---:B------:R-:W-:Y:S01]  /*276e0*/  IMAD.WIDE R6, R15.reuse, 0x2, R4 ;  /* 0x000000020f067825 */ /* 0x040fe200078e0204 */
[----:B------:R-:W-:Y:S02]  /*276f0*/  ISETP.LT.AND P4, PT, R144, UR10, !P4 ;  /* 0x0000000a90007c0c */ /* 0x000fe4000e781270 */
[----:B------:R-:W-:Y:S01]  /*27700*/  ISETP.GE.AND P5, PT, R0, UR11, PT ;  /* 0x0000000b00007c0c */ /* 0x000fe2000bfa6270 */
[----:B------:R-:W-:Y:S01]  /*27710*/  IMAD.WIDE R8, R15, 0x2, R2 ;  /* 0x000000020f087825 */ /* 0x000fe200078e0202 */
[----:B------:R-:W-:-:S02]  /*27720*/  PRMT R15, R43, 0x7632, R15 ;  /* 0x000076322b0f7816 */ /* 0x000fc4000000000f */
[----:B------:R-:W-:Y:S01]  /*27730*/  IADD3 R0, PT, PT, R164, 0x29, RZ ;  /* 0x00000029a4007810 */ /* 0x000fe20007ffe0ff */
[C---:B-1----:R-:W-:Y:S01]  /*27740*/  IMAD.WIDE R10, R17.reuse, 0x2, R4 ;  /* 0x00000002110a7825 */ /* 0x042fe200078e0204 */
[----:B------:R0:W-:Y:S01]  /*27750*/  @P1 STG.E.U16 desc[UR16][R6.64], R41 ;  /* 0x0000002906001986 */ /* 0x0001e2000c101510 */
[----:B------:R-:W-:Y:S02]  /*27760*/  ISETP.GE.AND P1, PT, R14, UR11, PT ;  /* 0x0000000b0e007c0c */ /* 0x000fe4000bf26270 */
[----:B--2---:R-:W-:Y:S01]  /*27770*/  VIADD R13, R17, UR4 ;  /* 0x00000004110d7c36 */ /* 0x004fe20008000000 */
[----:B------:R1:W-:Y:S01]  /*27780*/  @P2 STG.E.U16 desc[UR16][R8.64], R16 ;  /* 0x0000001008002986 */ /* 0x0003e2000c101510 */
[----:B------:R-:W-:Y:S01]  /*27790*/  PRMT R14, R42, 0x7632, R14 ;  /* 0x000076322a0e7816 */ /* 0x000fe2000000000e */
[----:B------:R-:W-:Y:S01]  /*277a0*/  VIADD R12, R164, 0x2c ;  /* 0x0000002ca40c7836 */ /* 0x000fe20000000000 */
[----:B------:R-:W-:Y:S01]  /*277b0*/  ISETP.GE.AND P0, PT, R0, UR11, PT ;  /* 0x0000000b00007c0c */ /* 0x000fe2000bf06270 */
[----:B------:R2:W-:Y:S01]  /*277c0*/  @P6 STG.E.U16 desc[UR16][R10.64], R42 ;  /* 0x0000002a0a006986 */ /* 0x0005e2000c101510 */
[----:B------:R-:W-:Y:S01]  /*277d0*/  ISETP.LT.AND P6, PT, R145, UR10, !P3 ;  /* 0x0000000a91007c0c */ /* 0x000fe2000dfc1270 */
[----:B------:R-:W-:Y:S01]  /*277e0*/  VIADD R0, R164, 0x2b ;  /* 0x0000002ba4007836 */ /* 0x000fe20000000000 */
[----:B------:R-:W-:Y:S01]  /*277f0*/  ISETP.LT.AND P3, PT, R144, UR10, !P3 ;  /* 0x0000000a90007c0c */ /* 0x000fe2000df61270 */
[----:B0-----:R-:W-:Y:S01]  /*27800*/  IMAD.WIDE R6, R17, 0x2, R2 ;  /* 0x0000000211067825 */ /* 0x001fe200078e0202 */
[----:B------:R-:W-:-:S02]  /*27810*/  PRMT R18, R45, 0x7632, R18 ;  /* 0x000076322d127816 */ /* 0x000fc40000000012 */
[----:B------:R-:W-:Y:S01]  /*27820*/  ISETP.GE.AND P2, PT, R0, UR11, PT ;  /* 0x0000000b00007c0c */ /* 0x000fe2000bf46270 */
[C---:B-1----:R-:W-:Y:S01]  /*27830*/  IMAD.WIDE R8, R13.reuse, 0x2, R4 ;  /* 0x000000020d087825 */ /* 0x042fe200078e0204 */
        /* <DEDUP_REMOVED lines=12> */
[----:B0-----:R-:W-:-:S04]  /*27900*/  IMAD.WIDE R6, R13, 0x2, R4 ;  /* 0x000000020d067825 */ /* 0x001fc800078e0204 */
[----:B-1----:R-:W-:-:S04]  /*27910*/  IMAD.WIDE R8, R13, 0x2, R2 ;  /* 0x000000020d087825 */ /* 0x002fc800078e0202 */
[----:B--2---:R-:W-:Y:S02]  /*27920*/  VIADD R15, R13, UR4 ;  /* 0x000000040d0f7c36 */ /* 0x004fe40008000000 */
[----:B------:R-:W-:Y:S01]  /*27930*/  @P3 STG.E.U16 desc[UR16][R6.64], R44 ;  /* 0x0000002c06003986 */ /* 0x000fe2000c101510 */
[----:B------:R-:W-:Y:S01]  /*27940*/  VIADD R14, R164, 0x2f ;  /* 0x0000002fa40e7836 */ /* 0x000fe20000000000 */
[----:B------:R-:W-:Y:S01]  /*27950*/  ISETP.GE.AND P3, PT, R0, UR11, PT ;  /* 0x0000000b00007c0c */ /* 0x000fe2000bf66270 */
        /* <DEDUP_REMOVED lines=19> */
[----:B--2---:R-:W-:Y:S01]  /*27a90*/  VIADD R13, R17, UR4 ;  /* 0x00000004110d7c36 */ /* 0x004fe20008000000 */
[----:B------:R2:W-:Y:S01]  /*27aa0*/  @P6 STG.E.U16 desc[UR16][R10.64], R47 ;  /* 0x0000002f0a006986 */ /* 0x0005e2000c101510 */
[----:B------:R-:W-:Y:S01]  /*27ab0*/  ISETP.LT.AND P6, PT, R145, UR10, !P4 ;  /* 0x0000000a91007c0c */ /* 0x000fe2000e7c1270 */
[----:B------:R-:W-:Y:S01]  /*27ac0*/  VIADD R0, R164, 0x2e ;  /* 0x0000002ea4007836 */ /* 0x000fe20000000000 */
[----:B------:R-:W-:Y:S01]  /*27ad0*/  ISETP.LT.AND P4, PT, R144, UR10, !P4 ;  /* 0x0000000a90007c0c */ /* 0x000fe2000e781270 */
[----:B0-----:R-:W-:Y:S01]  /*27ae0*/  IMAD.WIDE R6, R17, 0x2, R2 ;  /* 0x0000000211067825 */ /* 0x001fe200078e0202 */
[----:B------:R-:W-:-:S02]  /*27af0*/  PRMT R15, R48, 0x7632, R15 ;  /* 0x00007632300f7816 */ /* 0x000fc4000000000f */
[----:B------:R-:W-:Y:S01]  /*27b00*/  ISETP.GE.AND P0, PT, R0, UR11, PT ;  /* 0x0000000b00007c0c */ /* 0x000fe2000bf06270 */
[----:B-1----:R-:W-:Y:S01]  /*27b10*/  IMAD.WIDE R8, R13, 0x2, R4 ;  /* 0x000000020d087825 */ /* 0x002fe200078e0204 */
[----:B------:R0:W-:Y:S01]  /*27b20*/  @P2 STG.E.U16 desc[UR16][R6.64], R14 ;  /* 0x0000000e06002986 */ /* 0x0001e2000c101510 */
[----:B------:R-:W-:Y:S02]  /*27b30*/  PRMT R16, R49, 0x7632, R16 ;  /* 0x0000763231107816 */ /* 0x000fe40000000010 */
[----:B--2---:R-:W-:Y:S01]  /*27b40*/  IMAD.WIDE R10, R13, 0x2, R2 ;  /* 0x000000020d0a7825 */ /* 0x004fe200078e0202 */
[----:B------:R-:W-:Y:S01]  /*27b50*/  PRMT R18, R50, 0x7632, R18 ;  /* 0x0000763232127816 */ /* 0x000fe20000000012 */
        /* <DEDUP_REMOVED lines=12> */
[----:B------:R-:W-:Y:S01]  /*27c20*/  VIADD R0, R164, 0x30 ;  /* 0x00000030a4007836 */ /* 0x000fe20000000000 */
[----:B------:R0:W-:Y:S01]  /*27c30*/  @P4 STG.E.U16 desc[UR16][R6.64], R49 ;  /* 0x0000003106004986 */ /* 0x0001e2000c101510 */
[----:B------:R-:W-:-:S03]  /*27c40*/  IMAD.WIDE R10, R15, 0x2, R4 ;  /* 0x000000020f0a7825 */ /* 0x000fc600078e0204 */
[----:B------:R1:W-:Y:S01]  /*27c50*/  @P3 STG.E.U16 desc[UR16][R8.64], R16 ;  /* 0x0000001008003986 */ /* 0x0003e2000c101510 */
[----:B------:R-:W-:Y:S01]  /*27c60*/  ISETP.LT.AND P3, PT, R145, UR10, !P5 ;  /* 0x0000000a91007c0c */ /* 0x000fe2000ef61270 */
[C---:B------:R-:W-:Y:S01]  /*27c70*/  IMAD.WIDE R12, R15.reuse, 0x2, R2 ;  /* 0x000000020f0c7825 */ /* 0x040fe200078e0202 */
[----:B------:R-:W-:Y:S01]  /*27c80*/  ISETP.LT.AND P5, PT, R144, UR10, !P5 ;  /* 0x0000000a90007c0c */ /* 0x000fe2000efa1270 */
[----:B------:R2:W-:Y:S01]  /*27c90*/  @P6 STG.E.U16 desc[UR16][R10.64], R50 ;  /* 0x000000320a006986 */ /* 0x0005e2000c101510 */
[----:B------:R-:W-:Y:S01]  /*27ca0*/  ISETP.GE.AND P1, PT, R0, UR11, PT ;  /* 0x0000000b00007c0c */ /* 0x000fe2000bf26270 */
[----:B------:R-:W-:Y:S02]  /*27cb0*/  VIADD R15, R15, UR4 ;  /* 0x000000040f0f7c36 */ /* 0x000fe40008000000 */
[----:B------:R3:W-:Y:S01]  /*27cc0*/  @P0 STG.E.U16 desc[UR16][R12.64], R18 ;  /* 0x000000120c000986 */ /* 0x0007e2000c101510 */
[----:B------:R-:W-:Y:S01]  /*27cd0*/  ISETP.LT.AND P6, PT, R145, UR10, !P1 ;  /* 0x0000000a91007c0c */ /* 0x000fe2000cfc1270 */
[----:B0-----:R-:W-:Y:S01]  /*27ce0*/  IMAD.WIDE R6, R15, 0x2, R4 ;  /* 0x000000020f067825 */ /* 0x001fe200078e0204 */
[----:B------:R-:W-:-:S02]  /*27cf0*/  ISETP.LT.AND P1, PT, R144, UR10, !P1 ;  /* 0x0000000a90007c0c */ /* 0x000fc4000cf21270 */
[----:B-1----:R-:W-:Y:S01]  /*27d00*/  PRMT R16, R51, 0x7632, R16 ;  /* 0x0000763233107816 */ /* 0x002fe20000000010 */
[C---:B------:R-:W-:Y:S01]  /*27d10*/  IMAD.WIDE R8, R15.reuse, 0x2, R2 ;  /* 0x000000020f087825 */ /* 0x040fe200078e0202 */
[----:B------:R0:W-:Y:S03]  /*27d20*/  @P3 STG.E.U16 desc[UR16][R6.64], R51 ;  /* 0x0000003306003986 */ /* 0x0001e6000c101510 */
[----:B------:R-:W-:Y:S01]  /*27d30*/  VIADD R17, R15, UR4 ;  /* 0x000000040f117c36 */ /* 0x000fe20008000000 */
[----:B------:R1:W-:Y:S01]  /*27d40*/  @P5 STG.E.U16 desc[UR16][R8.64], R16 ;  /* 0x0000001008005986 */ /* 0x0003e2000c101510 */
[----:B------:R-:W-:Y:S01]  /*27d50*/  ISETP.LT.AND P5, PT, R145, UR10, !P2 ;  /* 0x0000000a91007c0c */ /* 0x000fe2000d7a1270 */
[----:B------:R-:W-:Y:S01]  /*27d60*/  VIADD R14, R164, 0x34 ;  /* 0x00000034a40e7836 */ /* 0x000fe20000000000 */
[----:B------:R-:W-:Y:S01]  /*27d70*/  PRMT R15, R53, 0x7632, R15 ;  /* 0x00007632350f7816 */ /* 0x000fe2000000000f */
[----:B--2---:R-:W-:Y:S01]  /*27d80*/  IMAD.WIDE R10, R17, 0x2, R4 ;  /* 0x00000002110a7825 */ /* 0x004fe200078e0204 */
[----:B---3--:R-:W-:-:S02]  /*27d90*/  PRMT R18, R55, 0x7632, R18 ;  /* 0x0000763237127816 */ /* 0x008fc40000000012 */
[----:B------:R-:W-:Y:S01]  /*27da0*/  ISETP.GE.AND P3, PT, R14, UR11, PT ;  /* 0x0000000b0e007c0c */ /* 0x000fe2000bf66270 */
[C---:B------:R-:W-:Y:S01]  /*27db0*/  VIADD R13, R17.reuse, UR4 ;  /* 0x00000004110d7c36 */ /* 0x040fe20008000000 */
[----:B------:R2:W-:Y:S01]  /*27dc0*/  @P6 STG.E.U16 desc[UR16][R10.64], R52 ;  /* 0x000000340a006986 */ /* 0x0005e2000c101510 */
[----:B------:R-:W-:Y:S01]  /*27dd0*/  VIADD R0, R164, 0x32 ;  /* 0x00000032a4007836 */ /* 0x000fe20000000000 */
[----:B------:R-:W-:Y:S01]  /*27de0*/  ISETP.LT.AND P6, PT, R144, UR10, !P2 ;  /* 0x0000000a90007c0c */ /* 0x000fe2000d7c1270 */
[----:B0-----:R-:W-:Y:S01]  /*27df0*/  IMAD.WIDE R6, R17, 0x2, R2 ;  /* 0x0000000211067825 */ /* 0x001fe200078e0202 */
[----:B------:R-:W-:Y:S02]  /*27e00*/  PRMT R14, R52, 0x7632, R14 ;  /* 0x00007632340e7816 */ /* 0x000fe4000000000e */
[----:B------:R-:W-:Y:S01]  /*27e10*/  ISETP.GE.AND P4, PT, R0, UR11, PT ;  /* 0x0000000b00007c0c */ /* 0x000fe2000bf86270 */
[C---:B-1----:R-:W-:Y:S01]  /*27e20*/  IMAD.WIDE R8, R13.reuse, 0x2, R4 ;  /* 0x000000020d087825 */ /* 0x042fe200078e0204 */
[----:B------:R-:W-:Y:S01]  /*27e30*/  IADD3 R0, PT, PT, R164, 0x33, RZ ;  /* 0x00000033a4007810 */ /* 0x000fe20007ffe0ff */
[----:B------:R0:W-:Y:S01]  /*27e40*/  @P1 STG.E.U16 desc[UR16][R6.64], R14 ;  /* 0x0000000e06001986 */ /* 0x0001e2000c101510 */
[----:B------:R-:W-:Y:S01]  /*27e50*/  PRMT R16, R54, 0x7632, R16 ;  /* 0x0000763236107816 */ /* 0x000fe20000000010 */
[----:B------:R-:W-:Y:S01]  /*27e60*/  VIADD R12, R164, 0x36 ;  /* 0x00000036a40c7836 */ /* 0x000fe20000000000 */
[----:B------:R-:W-:Y:S01]  /*27e70*/  ISETP.GE.AND P0, PT, R0, UR11, PT ;  /* 0x0000000b00007c0c */ /* 0x000fe2000bf06270 */
[----:B------:R1:W-:Y:S01]  /*27e80*/  @P5 STG.E.U16 desc[UR16][R8.64], R53 ;  /* 0x0000003508005986 */ /* 0x0003e2000c101510 */
[----:B--2---:R-:W-:Y:S01]  /*27e90*/  IMAD.WIDE R10, R13, 0x2, R2 ;  /* 0x000000020d0a7825 */ /* 0x004fe200078e0202 */
[----:B------:R-:W-:-:S02]  /*27ea0*/  ISETP.LT.AND P5, PT, R145, UR10, !P4 ;  /* 0x0000000a91007c0c */ /* 0x000fc4000e7a1270 */
[----:B------:R-:W-:Y:S01]  /*27eb0*/  ISETP.LT.AND P4, PT, R144, UR10, !P4 ;  /* 0x0000000a90007c0c */ /* 0x000fe2000e781270 */
[----:B------:R-:W-:Y:S01]  /*27ec0*/  VIADD R13, R13, UR4 ;  /* 0x000000040d0d7c36 */ /* 0x000fe20008000000 */
[----:B------:R2:W-:Y:S01]  /*27ed0*/  @P6 STG.E.U16 desc[UR16][R10.64], R15 ;  /* 0x0000000f0a006986 */ /* 0x0005e2000c101510 */
[----:B------:R-:W-:Y:S01]  /*27ee0*/  ISETP.LT.AND P6, PT, R145, UR10, !P0 ;  /* 0x0000000a91007c0c */ /* 0x000fe2000c7c1270 */
[----:B------:R-:W-:Y:S01]  /*27ef0*/  VIADD R0, R164, 0x35 ;  /* 0x00000035a4007836 */ /* 0x000fe20000000000 */
[----:B------:R-:W-:Y:S01]  /*27f00*/  ISETP.LT.AND P0, PT, R144, UR10, !P0 ;  /* 0x0000000a90007c0c */ /* 0x000fe2000c701270 */
[C---:B0-----:R-:W-:Y:S01]  /*27f10*/  IMAD.WIDE R6, R13.reuse, 0x2, R4 ;  /* 0x000000020d067825 */ /* 0x041fe200078e0204 */
[----:B------:R-:W-:Y:S02]  /*27f20*/  ISETP.GE.AND P1, PT, R12, UR11, PT ;  /* 0x0000000b0c007c0c */ /* 0x000fe4000bf26270 */
[----:B------:R-:W-:Y:S01]  /*27f30*/  ISETP.GE.AND P2, PT, R0, UR11, PT ;  /* 0x0000000b00007c0c */ /* 0x000fe2000bf46270 */
[C---:B-1----:R-:W-:Y:S01]  /*27f40*/  IMAD.WIDE R8, R13.reuse, 0x2, R2 ;  /* 0x000000020d087825 */ /* 0x042fe200078e0202 */
[----:B------:R-:W-:Y:S03]  /*27f50*/  @P5 STG.E.U16 desc[UR16][R6.64], R54 ;  /* 0x0000003606005986 */ /* 0x000fe6000c101510 */
[----:B--2---:R-:W-:Y:S01]  /*27f60*/  VIADD R15, R13, UR4 ;  /* 0x000000040d0f7c36 */ /* 0x004fe20008000000 */
[----:B------:R0:W-:Y:S01]  /*27f70*/  @P4 STG.E.U16 desc[UR16][R8.64], R16 ;  /* 0x0000001008004986 */ /* 0x0001e2000c101510 */
[----:B------:R-:W-:Y:S01]  /*27f80*/  ISETP.LT.AND P4, PT, R145, UR10, !P3 ;  /* 0x0000000a91007c0c */ /* 0x000fe2000df81270 */
[----:B------:R-:W-:Y:S01]  /*27f90*/  VIADD R14, R164, 0x39 ;  /* 0x00000039a40e7836 */ /* 0x000fe20000000000 */
[----:B------:R-:W-:Y:S01]  /*27fa0*/  ISETP.LT.AND P3, PT, R144, UR10, !P3 ;  /* 0x0000000a90007c0c */ /* 0x000fe2000df61270 */
[----:B------:R-:W-:-:S04]  /*27fb0*/  IMAD.WIDE R10, R15, 0x2, R4 ;  /* 0x000000020f0a7825 */ /* 0x000fc800078e0204 */
[----:B------:R-:W-:Y:S01]  /*27fc0*/  IMAD.WIDE R12, R15, 0x2, R2 ;  /* 0x000000020f0c7825 */ /* 0x000fe200078e0202 */
[----:B------:R1:W-:Y:S01]  /*27fd0*/  @P6 STG.E.U16 desc[UR16][R10.64], R55 ;  /* 0x000000370a006986 */ /* 0x0003e2000c101510 */
[----:B------:R-:W-:Y:S02]  /*27fe0*/  ISETP.LT.AND P6, PT, R145, UR10, !P2 ;  /* 0x0000000a91007c0c */ /* 0x000fe4000d7c1270 */
[----:B------:R-:W-:Y:S01]  /*27ff0*/  VIADD R15, R15, UR4 ;  /* 0x000000040f0f7c36 */ /* 0x000fe20008000000 */
[----:B0-----:R-:W-:Y:S01]  /*28000*/  PRMT R16, R56, 0x7632, R16 ;  /* 0x0000763238107816 */ /* 0x001fe20000000010 */
[----:B------:R0:W-:Y:S01]  /*28010*/  @P0 STG.E.U16 desc[UR16][R12.64], R18 ;  /* 0x000000120c000986 */ /* 0x0001e2000c101510 */
[----:B------:R-:W-:Y:S01]  /*28020*/  ISETP.LT.AND P2, PT, R144, UR10, !P2 ;  /* 0x0000000a90007c0c */ /* 0x000fe2000d741270 */
[----:B------:R-:W-:-:S04]  /*28030*/  IMAD.WIDE R6, R15, 0x2, R4 ;  /* 0x000000020f067825 */ /* 0x000fc800078e0204 */
[C---:B------:R-:W-:Y:S01]  /*28040*/  VIADD R17, R15.reuse, UR4 ;  /* 0x000000040f117c36 */ /* 0x040fe20008000000 */
[----:B------:R2:W-:Y:S01]  /*28050*/  @P4 STG.E.U16 desc[UR16][R6.64], R56 ;  /* 0x0000003806004986 */ /* 0x0005e2000c101510 */
[----:B------:R-:W-:Y:S01]  /*28060*/  IMAD.WIDE R8, R15, 0x2, R2 ;  /* 0x000000020f087825 */ /* 0x000fe200078e0202 */
[----:B------:R-:W-:Y:S02]  /*28070*/  ISETP.GE.AND P4, PT, R14, UR11, PT ;  /* 0x0000000b0e007c0c */ /* 0x000fe4000bf86270 */
[----:B------:R-:W-:Y:S01]  /*28080*/  PRMT R14, R57, 0x7632, R14 ;  /* 0x00007632390e7816 */ /* 0x000fe2000000000e */
[----:B-1----:R-:W-:Y:S01]  /*28090*/  IMAD.WIDE R10, R17, 0x2, R4 ;  /* 0x00000002110a7825 */ /* 0x002fe200078e0204 */
[----:B------:R1:W-:Y:S01]  /*280a0*/  @P3 STG.E.U16 desc[UR16][R8.64], R16 ;  /* 0x0000001008003986 */ /* 0x0003e2000c101510 */
[----:B------:R-:W-:Y:S02]  /*280b0*/  ISETP.LT.AND P3, PT, R145, UR10, !P1 ;  /* 0x0000000a91007c0c */ /* 0x000fe4000cf61270 */
[----:B------:R-:W-:Y:S01]  /*280c0*/  VIADD R0, R164, 0x37 ;  /* 0x00000037a4007836 */ /* 0x000fe20000000000 */
[----:B------:R3:W-:Y:S01]  /*280d0*/  @P6 STG.E.U16 desc[UR16][R10.64], R57 ;  /* 0x000000390a006986 */ /* 0x0007e2000c101510 */
[----:B------:R-:W-:Y:S01]  /*280e0*/  ISETP.LT.AND P6, PT, R144, UR10, !P1 ;  /* 0x0000000a90007c0c */ /* 0x000fe2000cfc1270 */
[C---:B0-----:R-:W-:Y:S01]  /*280f0*/  VIADD R13, R17.reuse, UR4 ;  /* 0x00000004110d7c36 */ /* 0x041fe20008000000 */
[----:B------:R-:W-:Y:S01]  /*28100*/  PRMT R15, R58, 0x7632, R15 ;  /* 0x000076323a0f7816 */ /* 0x000fe2000000000f */
[----:B--2---:R-:W-:Y:S01]  /*28110*/  IMAD.WIDE R6, R17, 0x2, R2 ;  /* 0x0000000211067825 */ /* 0x004fe200078e0202 */
[----:B------:R-:W-:-:S02]  /*28120*/  ISETP.GE.AND P5, PT, R0, UR11, PT ;  /* 0x0000000b00007c0c */ /* 0x000fc4000bfa6270 */
[----:B------:R-:W-:Y:S01]  /*28130*/  PRMT R18, R60, 0x7632, R18 ;  /* 0x000076323c127816 */ /* 0x000fe20000000012 */
[----:B-1----:R-:W-:Y:S01]  /*28140*/  IMAD.WIDE R8, R13, 0x2, R4 ;  /* 0x000000020d087825 */ /* 0x002fe200078e0204 */
[----:B------:R0:W-:Y:S01]  /*28150*/  @P2 STG.E.U16 desc[UR16][R6.64], R14 ;  /* 0x0000000e06002986 */ /* 0x0001e2000c101510 */
[----:B------:R-:W-:Y:S02]  /*28160*/  PRMT R16, R59, 0x7632, R16 ;  /* 0x000076323b107816 */ /* 0x000fe40000000010 */
[----:B------:R-:W-:Y:S01]  /*28170*/  VIADD R0, R164, 0x38 ;  /* 0x00000038a4007836 */ /* 0x000fe20000000000 */
[----:B------:R1:W-:Y:S01]  /*28180*/  @P3 STG.E.U16 desc[UR16][R8.64], R58 ;  /* 0x0000003a08003986 */ /* 0x0003e2000c101510 */
[----:B---3--:R-:W-:Y:S01]  /*28190*/  IMAD.WIDE R10, R13, 0x2, R2 ;  /* 0x000000020d0a7825 */ /* 0x008fe200078e0202 */
[----:B------:R-:W-:Y:S02]  /*281a0*/  ISETP.LT.AND P3, PT, R145, UR10, !P5 ;  /* 0x0000000a91007c0c */ /* 0x000fe4000ef61270 */
[----:B------:R-:W-:Y:S01]  /*281b0*/  ISETP.GE.AND P0, PT, R0, UR11, PT ;  /* 0x0000000b00007c0c */ /* 0x000fe2000bf06270 */
[----:B------:R-:W-:Y:S01]  /*281c0*/  VIADD R13, R13, UR4 ;  /* 0x000000040d0d7c36 */ /* 0x000fe20008000000 */
[C---:B------:R-:W-:Y:S01]  /*281d0*/  ISETP.LT.AND P5, PT, R144.reuse, UR10, !P5 ;  /* 0x0000000a90007c0c */ /* 0x040fe2000efa1270 */
[----:B------:R2:W-:Y:S01]  /*281e0*/  @P6 STG.E.U16 desc[UR16][R10.64], R15 ;  /* 0x0000000f0a006986 */ /* 0x0005e2000c101510 */
[----:B------:R-:W-:Y:S01]  /*281f0*/  ISETP.LT.AND P6, PT, R145, UR10, !P0 ;  /* 0x0000000a91007c0c */ /* 0x000fe2000c7c1270 */
[----:B0-----:R-:W-:Y:S01]  /*28200*/  IMAD.WIDE R6, R13, 0x2, R4 ;  /* 0x000000020d067825 */ /* 0x001fe200078e0204 */
[----:B------:R-:W-:-:S03]  /*28210*/  ISETP.LT.AND P0, PT, R144, UR10, !P0 ;  /* 0x0000000a90007c0c */ /* 0x000fc6000c701270 */
[----:B------:R-:W-:Y:S02]  /*28220*/  VIADD R0, R164, 0x3a ;  /* 0x0000003aa4007836 */ /* 0x000fe40000000000 */
[C---:B-1----:R-:W-:Y:S01]  /*28230*/  IMAD.WIDE R8, R13.reuse, 0x2, R2 ;  /* 0x000000020d087825 */ /* 0x042fe200078e0202 */
[----:B------:R-:W-:Y:S02]  /*28240*/  @P3 STG.E.U16 desc[UR16][R6.64], R59 ;  /* 0x0000003b06003986 */ /* 0x000fe4000c101510 */
[----:B------:R-:W-:Y:S01]  /*28250*/  ISETP.GE.AND P1, PT, R0, UR11, PT ;  /* 0x0000000b00007c0c */ /* 0x000fe2000bf26270 */
[----:B--2---:R-:W-:Y:S01]  /*28260*/  VIADD R15, R13, UR4 ;  /* 0x000000040d0f7c36 */ /* 0x004fe20008000000 */
[----:B------:R0:W-:Y:S01]  /*28270*/  @P5 STG.E.U16 desc[UR16][R8.64], R16 ;  /* 0x0000001008005986 */ /* 0x0001e2000c101510 */
[----:B------:R-:W-:Y:S01]  /*28280*/  VIADD R12, R164, 0x3b ;  /* 0x0000003ba40c7836 */ /* 0x000fe20000000000 */
[----:B------:R-:W-:Y:S01]  /*28290*/  ISETP.LT.AND P5, PT, R145, UR10, !P4 ;  /* 0x0000000a91007c0c */ /* 0x000fe2000e7a1270 */
[----:B------:R-:W-:Y:S01]  /*282a0*/  IMAD.WIDE R10, R15, 0x2, R4 ;  /* 0x000000020f0a7825 */ /* 0x000fe200078e0204 */
[----:B------:R-:W-:-:S02]  /*282b0*/  ISETP.LT.AND P4, PT, R144, UR10, !P4 ;  /* 0x0000000a90007c0c */ /* 0x000fc4000e781270 */
[----:B------:R-:W-:Y:S01]  /*282c0*/  ISETP.GE.AND P2, PT, R12, UR11, PT ;  /* 0x0000000b0c007c0c */ /* 0x000fe2000bf46270 */
[----:B------:R-:W-:Y:S01]  /*282d0*/  IMAD.WIDE R12, R15, 0x2, R2 ;  /* 0x000000020f0c7825 */ /* 0x000fe200078e0202 */
[----:B------:R-:W-:Y:S01]  /*282e0*/  @P6 STG.E.U16 desc[UR16][R10.64], R60 ;  /* 0x0000003c0a006986 */ /* 0x000fe2000c101510 */
[----:B------:R-:W-:Y:S02]  /*282f0*/  ISETP.LT.AND P6, PT, R145, UR10, !P1 ;  /* 0x0000000a91007c0c */ /* 0x000fe4000cfc1270 */
[----:B------:R-:W-:Y:S01]  /*28300*/  VIADD R15, R15, UR4 ;  /* 0x000000040f0f7c36 */ /* 0x000fe20008000000 */
[----:B------:R1:W-:Y:S01]  /*28310*/  @P0 STG.E.U16 desc[UR16][R12.64], R18 ;  /* 0x000000120c000986 */ /* 0x0003e2000c101510 */
[----:B------:R-:W-:Y:S01]  /*28320*/  VIADD R0, R164, 0x3c ;  /* 0x0000003ca4007836 */ /* 0x000fe20000000000 */
[----:B------:R-:W-:Y:S01]  /*28330*/  ISETP.LT.AND P1, PT, R144, UR10, !P1 ;  /* 0x0000000a90007c0c */ /* 0x000fe2000cf21270 */
[----:B------:R-:W-:Y:S01]  /*28340*/  VIADD R17, R15, UR4 ;  /* 0x000000040f117c36 */ /* 0x000fe20008000000 */
[----:B0-----:R-:W-:Y:S01]  /*28350*/  PRMT R16, R67, 0x7632, R16 ;  /* 0x0000763243107816 */ /* 0x001fe20000000010 */
[----:B------:R-:W-:Y:S01]  /*28360*/  IMAD.WIDE R6, R15, 0x2, R4 ;  /* 0x000000020f067825 */ /* 0x000fe200078e0204 */
[----:B------:R-:W-:-:S02]  /*28370*/  ISETP.GE.AND P3, PT, R0, UR11, PT ;  /* 0x0000000b00007c0c */ /* 0x000fc4000bf66270 */
[----:B------:R-:W-:Y:S01]  /*28380*/  IADD3 R0, PT, PT, R164, 0x3d, RZ ;  /* 0x0000003da4007810 */ /* 0x000fe20007ffe0ff */
[----:B------:R-:W-:Y:S01]  /*28390*/  IMAD.WIDE R8, R15, 0x2, R2 ;  /* 0x000000020f087825 */ /* 0x000fe200078e0202 */
[----:B------:R0:W-:Y:S01]  /*283a0*/  @P5 STG.E.U16 desc[UR16][R6.64], R61 ;  /* 0x0000003d06005986 */ /* 0x0001e2000c101510 */
[----:B-1----:R-:W-:Y:S02]  /*283b0*/  PRMT R12, R61, 0x7632, R12 ;  /* 0x000076323d0c7816 */ /* 0x002fe4000000000c */
[----:B------:R-:W-:Y:S01]  /*283c0*/  IMAD.WIDE R10, R17, 0x2, R4 ;  /* 0x00000002110a7825 */ /* 0x000fe200078e0204 */
[----:B------:R-:W-:Y:S02]  /*283d0*/  ISETP.GE.AND P0, PT, R0, UR11, PT ;  /* 0x0000000b00007c0c */ /* 0x000fe4000bf06270 */
        /* <DEDUP_REMOVED lines=9> */
[----:B------:R-:W-:-:S02]  /*28470*/  VIADD R15, R13, UR4 ;  /* 0x000000040d0f7c36 */ /* 0x000fc40008000000 */
[----:B0-----:R-:W-:Y:S01]  /*28480*/  IMAD.WIDE R6, R17, 0x2, R2 ;  /* 0x0000000211067825 */ /* 0x001fe200078e0202 */
[----:B------:R-:W-:Y:S02]  /*28490*/  ISETP.GE.AND P5, PT, R14, UR11, PT ;  /* 0x0000000b0e007c0c */ /* 0x000fe4000bfa6270 */
[----:B------:R-:W-:Y:S01]  /*284a0*/  PRMT R14, R63, 0x7632, R14 ;  /* 0x000076323f0e7816 */ /* 0x000fe2000000000e */
[C---:B-1----:R-:W-:Y:S01]  /*284b0*/  IMAD.WIDE R8, R13.reuse, 0x2, R4 ;  /* 0x000000020d087825 */ /* 0x042fe200078e0204 */
[----:B------:R0:W-:Y:S03]  /*284c0*/  @P1 STG.E.U16 desc[UR16][R6.64], R0 ;  /* 0x0000000006001986 */ /* 0x0001e6000c101510 */
[----:B--2---:R-:W-:Y:S01]  /*284d0*/  IMAD.WIDE R10, R13, 0x2, R2 ;  /* 0x000000020d0a7825 */ /* 0x004fe200078e0202 */
[----:B------:R1:W-:Y:S01]  /*284e0*/  @P4 STG.E.U16 desc[UR16][R8.64], R63 ;  /* 0x0000003f08004986 */ /* 0x0003e2000c101510 */
[----:B------:R-:W-:-:S02]  /*284f0*/  ISETP.LT.AND P4, PT, R145, UR10, !P5 ;  /* 0x0000000a91007c0c */ /* 0x000fc4000ef81270 */
[----:B------:R-:W-:Y:S01]  /*28500*/  IMAD.WIDE R12, R15, 0x2, R4 ;  /* 0x000000020f0c7825 */ /* 0x000fe200078e0204 */
[----:B------:R2:W-:Y:S01]  /*28510*/  @P2 STG.E.U16 desc[UR16][R10.64], R14 ;  /* 0x0000000e0a002986 */ /* 0x0005e2000c101510 */
[----:B------:R-:W-:Y:S02]  /*28520*/  ISETP.LT.AND P5, PT, R144, UR10, !P5 ;  /* 0x0000000a90007c0c */ /* 0x000fe4000efa1270 */
[----:B------:R-:W-:Y:S01]  /*28530*/  VIADD R164, R164, 0x3f ;  /* 0x0000003fa4a47836 */ /* 0x000fe20000000000 */
[----:B------:R3:W-:Y:S01]  /*28540*/  @P6 STG.E.U16 desc[UR16][R12.64], R64 ;  /* 0x000000400c006986 */ /* 0x0007e2000c101510 */
[----:B------:R-:W-:Y:S01]  /*28550*/  ISETP.LT.AND P6, PT, R145, UR10, !P0 ;  /* 0x0000000a91007c0c */ /* 0x000fe2000c7c1270 */
[C---:B------:R-:W-:Y:S01]  /*28560*/  VIADD R17, R15.reuse, UR4 ;  /* 0x000000040f117c36 */ /* 0x040fe20008000000 */
[----:B------:R-:W-:Y:S01]  /*28570*/  ISETP.LT.AND P0, PT, R144, UR10, !P0 ;  /* 0x0000000a90007c0c */ /* 0x000fe2000c701270 */
[----:B0-----:R-:W-:Y:S01]  /*28580*/  IMAD.WIDE R6, R15, 0x2, R2 ;  /* 0x000000020f067825 */ /* 0x001fe200078e0202 */
[----:B------:R-:W-:-:S02]  /*28590*/  ISETP.GE.AND P1, PT, R164, UR11, PT ;  /* 0x0000000ba4007c0c */ /* 0x000fc4000bf26270 */
[----:B------:R-:W-:Y:S01]  /*285a0*/  PRMT R0, R64, 0x7632, R0 ;  /* 0x0000763240007816 */ /* 0x000fe20000000000 */
[----:B------:R-:W-:Y:S01]  /*285b0*/  VIADD R19, R17, UR4 ;  /* 0x0000000411137c36 */ /* 0x000fe20008000000 */
[----:B------:R-:W-:Y:S01]  /*285c0*/  ISETP.LT.AND P2, PT, R145, UR10, !P1 ;  /* 0x0000000a91007c0c */ /* 0x000fe2000cf41270 */
[----:B-1----:R-:W-:Y:S01]  /*285d0*/  IMAD.WIDE R8, R17, 0x2, R4 ;  /* 0x0000000211087825 */ /* 0x002fe200078e0204 */
[----:B------:R-:W-:Y:S01]  /*285e0*/  ISETP.LT.AND P1, PT, R144, UR10, !P1 ;  /* 0x0000000a90007c0c */ /* 0x000fe2000cf21270 */
[----:B------:R0:W-:Y:S02]  /*285f0*/  @P3 STG.E.U16 desc[UR16][R6.64], R0 ;  /* 0x0000000006003986 */ /* 0x0001e4000c101510 */
[----:B------:R-:W-:Y:S02]  /*28600*/  VIADD R21, R19, UR4 ;  /* 0x0000000413157c36 */ /* 0x000fe40008000000 */
[----:B--2---:R-:W-:Y:S01]  /*28610*/  IMAD.WIDE R10, R17, 0x2, R2 ;  /* 0x00000002110a7825 */ /* 0x004fe200078e0202 */
[----:B------:R1:W-:Y:S03]  /*28620*/  @P6 STG.E.U16 desc[UR16][R8.64], R65 ;  /* 0x0000004108006986 */ /* 0x0003e6000c101510 */
[----:B---3--:R-:W-:Y:S01]  /*28630*/  IMAD.WIDE R12, R19, 0x2, R4 ;  /* 0x00000002130c7825 */ /* 0x008fe200078e0204 */
[----:B0-----:R-:W-:-:S03]  /*28640*/  PRMT R7, R65, 0x7632, R7 ;  /* 0x0000763241077816 */ /* 0x001fc60000000007 */
[----:B------:R-:W-:Y:S01]  /*28650*/  IMAD.WIDE R14, R19, 0x2, R2 ;  /* 0x00000002130e7825 */ /* 0x000fe200078e0202 */
[----:B-1----:R-:W-:-:S03]  /*28660*/  PRMT R9, R66, 0x7632, R9 ;  /* 0x0000763242097816 */ /* 0x002fc60000000009 */
[C---:B------:R-:W-:Y:S01]  /*28670*/  IMAD.WIDE R4, R21.reuse, 0x2, R4 ;  /* 0x0000000215047825 */ /* 0x040fe200078e0204 */
[----:B------:R0:W-:Y:S03]  /*28680*/  @P0 STG.E.U16 desc[UR16][R10.64], R7 ;  /* 0x000000070a000986 */ /* 0x0001e6000c101510 */
[----:B------:R-:W-:Y:S01]  /*28690*/  IMAD.WIDE R2, R21, 0x2, R2 ;  /* 0x0000000215027825 */ /* 0x000fe200078e0202 */
[----:B------:R0:W-:Y:S04]  /*286a0*/  @P4 STG.E.U16 desc[UR16][R12.64], R66 ;  /* 0x000000420c004986 */ /* 0x0001e8000c101510 */
[----:B------:R0:W-:Y:S04]  /*286b0*/  @P5 STG.E.U16 desc[UR16][R14.64], R9 ;  /* 0x000000090e005986 */ /* 0x0001e8000c101510 */
[----:B------:R0:W-:Y:S04]  /*286c0*/  @P2 STG.E.U16 desc[UR16][R4.64], R67 ;  /* 0x0000004304002986 */ /* 0x0001e8000c101510 */
[----:B------:R0:W-:Y:S01]  /*286d0*/  @P1 STG.E.U16 desc[UR16][R2.64], R16 ;  /* 0x0000001002001986 */ /* 0x0001e2000c101510 */
[----:B----4-:R-:W-:Y:S06]  /*286e0*/  BAR.SYNC.DEFER_BLOCKING 0x0 ;  /* 0x0000000000007b1d */ /* 0x010fec0000010000 */
[----:B------:R-:W-:Y:S05]  /*286f0*/  BRA.U UP0, `(.L_x_13) ;  /* 0x0000000100a07547 */ /* 0x000fea000b800000 */
[----:B------:R-:W1:Y:S01]  /*28700*/  S2UR UR5, SR_CgaCtaId ;  /* 0x00000000000579c3 */ /* 0x000e620000008800 */
[----:B------:R-:W-:Y:S01]  /*28710*/  NOP ;  /* 0x0000000000007918 */ /* 0x000fe20000000000 */
[----:B------:R-:W-:Y:S01]  /*28720*/  UMOV UR4, 0x50 ;  /* 0x0000005000047882 */ /* 0x000fe20000000000 */
[----:B------:R-:W-:Y:S02]  /*28730*/  IMAD.U32 R0, RZ, RZ, UR6 ;  /* 0x00000006ff007e24 */ /* 0x000fe4000f8e00ff */
[----:B0-----:R-:W-:Y:S02]  /*28740*/  IMAD.MOV.U32 R3, RZ, RZ, 0xf ;  /* 0x0000000fff037424 */ /* 0x001fe400078e00ff */
[----:B------:R-:W-:Y:S01]  /*28750*/  IMAD.MOV.U32 R7, RZ, RZ, 0x1 ;  /* 0x00000001ff077424 */ /* 0x000fe200078e00ff */
[----:B------:R-:W-:-:S04]  /*28760*/  LOP3.LUT R0, R0, 0xffff, RZ, 0xc0, !PT ;  /* 0x0000ffff00007812 */ /* 0x000fc800078ec0ff */
[----:B------:R-:W-:-:S05]  /*28770*/  SHF.R.U32.HI R0, RZ, 0x5, R0 ;  /* 0x00000005ff007819 */ /* 0x000fca0000011600 */
[----:B------:R-:W-:Y:S01]  /*28780*/  VIADD R2, R0, 0x10 ;  /* 0x0000001000027836 */ /* 0x000fe20000000000 */
[----:B------:R-:W-:Y:S01]  /*28790*/  SHF.L.U32 R0, R3, R0, RZ ;  /* 0x0000000003007219 */ /* 0x000fe200000006ff */
[----:B-1----:R-:W-:-:S03]  /*287a0*/  ULEA UR7, UR5, UR4, 0x18 ;  /* 0x0000000405077291 */ /* 0x002fc6000f8ec0ff */
[----:B------:R-:W-:-:S04]  /*287b0*/  SHF.L.U32 R3, R7, R2, RZ ;  /* 0x0000000207037219 */ /* 0x000fc800000006ff */
[----:B------:R-:W-:Y:S02]  /*287c0*/  LOP3.LUT R0, R3, R0, RZ, 0xfc, !PT ;  /* 0x0000000003007212 */ /* 0x000fe400078efcff */
[----:B------:R-:W0:Y:S02]  /*287d0*/  LDS R5, [UR7] ;  /* 0x00000007ff057984 */ /* 0x000e240008000800 */
[C---:B------:R-:W-:Y:S02]  /*287e0*/  LOP3.LUT R2, R0.reuse, 0xffff, RZ, 0xc0, !PT ;  /* 0x0000ffff00027812 */ /* 0x040fe400078ec0ff */
[----:B0-----:R-:W-:-:S04]  /*287f0*/  LOP3.LUT R3, R0, 0xffff, R5, 0x80, !PT ;  /* 0x0000ffff00037812 */ /* 0x001fc800078e8005 */
[----:B------:R-:W-:-:S13]  /*28800*/  ISETP.NE.AND P0, PT, R3, R2, PT ;  /* 0x000000020300720c */ /* 0x000fda0003f05270 */
[----:B------:R-:W-:Y:S05]  /*28810*/  @P0 BRA `(.L_x_14) ;  /* 0x0000000000500947 */ /* 0x000fea0003800000 */
[----:B------:R-:W-:Y:S02]  /*28820*/  SHF.R.U32.HI R5, RZ, 0x10, R5 ;  /* 0x00000010ff057819 */ /* 0x000fe40000011605 */
[----:B------:R-:W-:-:S04]  /*28830*/  SHF.R.U32.HI R2, RZ, 0x10, R0 ;  /* 0x00000010ff027819 */ /* 0x000fc80000011600 */
[----:B------:R-:W-:-:S04]  /*28840*/  LOP3.LUT R5, R5, R2, RZ, 0xc0, !PT ;  /* 0x0000000205057212 */ /* 0x000fc800078ec0ff */
[----:B------:R-:W-:-:S13]  /*28850*/  ISETP.NE.AND P0, PT, R5, R2, PT ;  /* 0x000000020500720c */ /* 0x000fda0003f05270 */
[----:B------:R-:W-:Y:S05]  /*28860*/  @P0 BRA `(.L_x_15) ;  /* 0x0000000000300947 */ /* 0x000fea0003800000 */
[----:B------:R-:W-:Y:S01]  /*28870*/  R2UR UR4, R0 ;  /* 0x00000000000472ca */ /* 0x000fe200000e0000 */
[----:B------:R-:W-:Y:S01]  /*28880*/  VOTEU.ANY UR5, UPT, PT ;  /* 0x0000000000057886 */ /* 0x000fe200038e0100 */
[----:B------:R-:W0:Y:S01]  /*28890*/  S2R R0, SR_LANEID ;  /* 0x0000000000007919 */ /* 0x000e220000000000 */
[----:B------:R-:W-:-:S10]  /*288a0*/  UFLO.U32 UR5, UR5 ;  /* 0x00000005000572bd */ /* 0x000fd400080e0000 */
[----:B------:R-:W-:-:S06]  /*288b0*/  ULOP3.LUT UR4, URZ, UR4, URZ, 0x33, !UPT ;  /* 0x00000004ff047292 */ /* 0x000fcc000f8e33ff */
[----:B------:R-:W-:-:S04]  /*288c0*/  IMAD.U32 R2, RZ, RZ, UR4 ;  /* 0x00000004ff027e24 */ /* 0x000fc8000f8e00ff */
[----:B------:R-:W1:Y:S02]  /*288d0*/  REDUX UR6, R2 ;  /* 0x00000000020673c4 */ /* 0x000e640000000000 */
[----:B------:R2:W-:Y:S01]  /*288e0*/  UTCATOMSWS.AND URZ, UR4 ;  /* 0x0000000400ff79e3 */ /* 0x0005e20008000000 */
[----:B0-----:R-:W-:Y:S01]  /*288f0*/  ISETP.EQ.U32.AND P0, PT, R0, UR5, PT ;  /* 0x0000000500007c0c */ /* 0x001fe2000bf02070 */
[----:B-1----:R-:W-:-:S12]  /*28900*/  IMAD.U32 R0, RZ, RZ, UR6 ;  /* 0x00000006ff007e24 */ /* 0x002fd8000f8e00ff */
[----:B------:R2:W-:Y:S01]  /*28910*/  @P0 ATOMS.AND RZ, [UR7], R0 ;  /* 0x00000000ffff098c */ /* 0x0005e2000a800007 */
[----:B------:R-:W-:Y:S05]  /*28920*/  BRA `(.L_x_13) ;  /* 0x0000000000147947 */ /* 0x000fea0003800000 */
.L_x_15:
[----:B------:R-:W-:-:S07]  /*28930*/  MOV R2, 0x28950 ;  /* 0x0002895000027802 */ /* 0x000fce0000000f00 */
[----:B------:R-:W-:Y:S05]  /*28940*/  CALL.REL.NOINC `($__internal_0_$__cuda_sm10x_tcgen05_guardrail_trap_col_being_dealloced_not_returned_by_alloc) ;  /* 0x00000000002c7944 */ /* 0x000fea0003c00000 */
[----:B------:R-:W-:Y:S05]  /*28950*/  BRA `(.L_x_13) ;  /* 0x0000000000087947 */ /* 0x000fea0003800000 */
.L_x_14:
[----:B------:R-:W-:-:S07]  /*28960*/  MOV R2, 0x28980 ;  /* 0x0002898000027802 */ /* 0x000fce0000000f00 */
[----:B------:R-:W-:Y:S05]  /*28970*/  CALL.REL.NOINC `($__internal_2_$__cuda_sm10x_tcgen05_guardrail_trap_unallocated_columns_being_dealloced) ;  /* 0x0000000000387944 */ /* 0x000fea0003c00000 */
.L_x_13:
[----:B------:R-:W-:Y:S01]  /*28980*/  NOP ;  /* 0x0000000000007918 */ /* 0x000fe20000000000 */
[----:B--2---:R-:W-:Y:S05]  /*28990*/  EXIT ;  /* 0x000000000000794d */ /* 0x004fea0003800000 */
.L_x_8:
[----:B------:R-:W0:Y:S02]  /*289a0*/  SYNCS.PHASECHK.TRANS64.TRYWAIT P0, [UR8], R4 ;  /* 0x00000004ff0075a7 */ /* 0x000e240008001108 */
[----:B0-----:R-:W-:Y:S05]  /*289b0*/  @!P0 BRA `(.L_x_8) ;  /* 0xfffffffc00f88947 */ /* 0x001fea000383ffff */
[----:B------:R-:W-:Y:S05]  /*289c0*/  BRA `(.L_x_16) ;  /* 0xfffffecc00b07947 */ /* 0x000fea000383ffff */
.L_x_12:
[----:B------:R-:W0:Y:S02]  /*289d0*/  SYNCS.PHASECHK.TRANS64.TRYWAIT P0, [UR8], R0 ;  /* 0x00000000ff0075a7 */ /* 0x000e240008001108 */
[----:B0-----:R-:W-:Y:S05]  /*289e0*/  @!P0 BRA `(.L_x_12) ;  /* 0xfffffffc00f88947 */ /* 0x001fea000383ffff */
[----:B------:R-:W-:Y:S05]  /*289f0*/  BRA `(.L_x_11) ;  /* 0xffffffcc00f47947 */ /* 0x000fea000383ffff */
        .weak           $__internal_0_$__cuda_sm10x_tcgen05_guardrail_trap_col_being_dealloced_not_returned_by_alloc
        .type           $__internal_0_$__cuda_sm10x_tcgen05_guardrail_trap_col_being_dealloced_not_returned_by_alloc,@function
        .size           $__internal_0_$__cuda_sm10x_tcgen05_guardrail_trap_col_being_dealloced_not_returned_by_alloc,($__internal_1_$__cuda_sm10x_tcgen05_guardrail_trap_phase_invalid_during_alloc - $__internal_0_$__cuda_sm10x_tcgen05_guardrail_trap_col_being_dealloced_not_returned_by_alloc)
$__internal_0_$__cuda_sm10x_tcgen05_guardrail_trap_col_being_dealloced_not_returned_by_alloc:
[----:B------:R-:W-:Y:S05]  /*28a00*/  BPT.TRAP 0x1 ;  /* 0x000000040000795c */ /* 0x000fea0000300000 */
[----:B------:R-:W-:-:S04]  /*28a10*/  IMAD.MOV.U32 R3, RZ, RZ, 0x0 ;  /* 0x00000000ff037424 */ /* 0x000fc800078e00ff */
[----:B------:R-:W-:Y:S05]  /*28a20*/  RET.REL.NODEC R2 `(matmul_kernel) ;  /* 0xfffffd7402747950 */ /* 0x000fea0003c3ffff */
        .weak           $__internal_1_$__cuda_sm10x_tcgen05_guardrail_trap_phase_invalid_during_alloc
        .type           $__internal_1_$__cuda_sm10x_tcgen05_guardrail_trap_phase_invalid_during_alloc,@function
        .size           $__internal_1_$__cuda_sm10x_tcgen05_guardrail_trap_phase_invalid_during_alloc,($__internal_2_$__cuda_sm10x_tcgen05_guardrail_trap_unallocated_columns_being_dealloced - $__internal_1_$__cuda_sm10x_tcgen05_guardrail_trap_phase_invalid_during_alloc)
$__internal_1_$__cuda_sm10x_tcgen05_guardrail_trap_phase_invalid_during_alloc:
[----:B------:R-:W-:Y:S05]  /*28a30*/  BPT.TRAP 0x1 ;  /* 0x000000040000795c */ /* 0x000fea0000300000 */
[----:B------:R-:W-:-:S04]  /*28a40*/  IMAD.MOV.U32 R3, RZ, RZ, 0x0 ;  /* 0x00000000ff037424 */ /* 0x000fc800078e00ff */
[----:B------:R-:W-:Y:S05]  /*28a50*/  RET.REL.NODEC R2 `(matmul_kernel) ;  /* 0xfffffd7402687950 */ /* 0x000fea0003c3ffff */
        .weak           $__internal_2_$__cuda_sm10x_tcgen05_guardrail_trap_unallocated_columns_being_dealloced
        .type           $__internal_2_$__cuda_sm10x_tcgen05_guardrail_trap_unallocated_columns_being_dealloced,@function
        .size           $__internal_2_$__cuda_sm10x_tcgen05_guardrail_trap_unallocated_columns_being_dealloced,(.L_x_20 - $__internal_2_$__cuda_sm10x_tcgen05_guardrail_trap_unallocated_columns_being_dealloced)
$__internal_2_$__cuda_sm10x_tcgen05_guardrail_trap_unallocated_columns_being_dealloced:
[----:B------:R-:W-:Y:S05]  /*28a60*/  BPT.TRAP 0x1 ;  /* 0x000000040000795c */ /* 0x000fea0000300000 */
[----:B------:R-:W-:-:S04]  /*28a70*/  IMAD.MOV.U32 R3, RZ, RZ, 0x0 ;  /* 0x00000000ff037424 */ /* 0x000fc800078e00ff */
[----:B------:R-:W-:Y:S05]  /*28a80*/  RET.REL.NODEC R2 `(matmul_kernel) ;  /* 0xfffffd74025c7950 */ /* 0x000fea0003c3ffff */
.L_x_17:
[----:B------:R-:W-:-:S00]  /*28a90*/  BRA `(.L_x_17) ;  /* 0xfffffffc00fc7947 */ /* 0x000fc0000383ffff */
[----:B------:R-:W-:-:S00]  /*28aa0*/  NOP ;  /* 0x0000000000007918 */ /* 0x000fc00000000000 */
        /* <DEDUP_REMOVED lines=13> */
.L_x_20:


//--------------------- .nv.shared.matmul_kernel  --------------------------
	.section	.nv.shared.matmul_kernel,"aw",@nobits
	.sectionflags	@""
	.align	16
	.zero		1024


//--------------------- .nv.shared.reserved.0     --------------------------
	.section	.nv.shared.reserved.0,"aw",@nobits
	.align	8
	.weak		__nv_reservedSMEM_offset_0_alias
	.size		__nv_reservedSMEM_offset_0_alias, 0, 64
	.other		__nv_reservedSMEM_offset_0_alias,@"STO_CUDA_RESERVED_SHARED STV_DEFAULT"
__nv_reservedSMEM_offset_0_alias:
	.zero		0
.nv.shared.reserved.0:
	.zero		64
	.weak		__nv_reservedSMEM_allocation_phase
	.type		__nv_reservedSMEM_allocation_phase,@object
	.size		__nv_reservedSMEM_allocation_phase,(.L_0 - __nv_reservedSMEM_allocation_phase)
__nv_reservedSMEM_allocation_phase:
	.zero		1
.L_0:
	.zero		7
	.weak		__nv_reservedSMEM_devtool_atexit_pc
	.type		__nv_reservedSMEM_devtool_atexit_pc,@object
	.size		__nv_reservedSMEM_devtool_atexit_pc,(__nv_reservedSMEM_allocation_mask - __nv_reservedSMEM_devtool_atexit_pc)
__nv_reservedSMEM_devtool_atexit_pc:
	.zero		8
	.weak		__nv_reservedSMEM_allocation_mask
	.type		__nv_reservedSMEM_allocation_mask,@object
	.size		__nv_reservedSMEM_allocation_mask,(.L_2 - __nv_reservedSMEM_allocation_mask)
__nv_reservedSMEM_allocation_mask:
	.zero		4
.L_2:


//--------------------- .nv.constant0.matmul_kernel --------------------------
	.section	.nv.constant0.matmul_kernel,"a",@progbits
	.sectionflags	@""
	.align	4
.nv.constant0.matmul_kernel:
	.zero		976


//--------------------- SYMBOLS --------------------------

	.type		.nv.reservedSmem.offset0,@object
	.size		.nv.reservedSmem.offset0,0x4
	.type		.nv.reservedSmem.cap,@object
	.size		.nv.reservedSmem.cap,0x4
